def matmul_kernel(
    a_ptr,
    b_ptr,
    c_ptr,
    M,
    N,
    K,
    stride_am,
    stride_ak,
    stride_bk,
    stride_bn,
    stride_cm,
    stride_cn,
    BLOCK_M: tl.constexpr,
    BLOCK_N: tl.constexpr,
    BLOCK_K: tl.constexpr,
    GROUP_M: tl.constexpr,
):
    pid = tl.program_id(axis=0)
    num_pid_m = tl.cdiv(M, BLOCK_M)
    num_pid_n = tl.cdiv(N, BLOCK_N)
    num_pid_in_group = GROUP_M * num_pid_n
    group_id = pid // num_pid_in_group
    first_pid_m = group_id * GROUP_M
    group_size_m = min(num_pid_m - first_pid_m, GROUP_M)
    pid_m = first_pid_m + ((pid % num_pid_in_group) % group_size_m)
    pid_n = (pid % num_pid_in_group) // group_size_m

    offs_am = (pid_m * BLOCK_M + tl.arange(0, BLOCK_M)) % M
    offs_bn = (pid_n * BLOCK_N + tl.arange(0, BLOCK_N)) % N
    offs_k = tl.arange(0, BLOCK_K)
    a_ptrs = a_ptr + offs_am[:, None] * stride_am + offs_k[None, :] * stride_ak
    b_ptrs = b_ptr + offs_k[:, None] * stride_bk + offs_bn[None, :] * stride_bn

    acc = tl.zeros((BLOCK_M, BLOCK_N), dtype=tl.float32)
    for kk in range(0, tl.cdiv(K, BLOCK_K)):
        a = tl.load(a_ptrs, mask=offs_k[None, :] < K - kk * BLOCK_K, other=0.0)
        b = tl.load(b_ptrs, mask=offs_k[:, None] < K - kk * BLOCK_K, other=0.0)
        acc = tl.dot(a, b, acc)
        a_ptrs += BLOCK_K * stride_ak
        b_ptrs += BLOCK_K * stride_bk

    c = acc.to(c_ptr.dtype.element_ty)
    offs_cm = pid_m * BLOCK_M + tl.arange(0, BLOCK_M)
    offs_cn = pid_n * BLOCK_N + tl.arange(0, BLOCK_N)
    c_ptrs = c_ptr + offs_cm[:, None] * stride_cm + offs_cn[None, :] * stride_cn
    mask = (offs_cm[:, None] < M) & (offs_cn[None, :] < N)
    tl.store(c_ptrs, c, mask=mask)

# config = {"BLOCK_K": 128, "BLOCK_M": 256, "BLOCK_N": 256, "GROUP_M": 1, "arch": "sm_100", "dtype": "fp8e4m3", "num_ctas": 1, "num_stages": 3, "num_warps": 4}
# arch = sm_100


// ===== COMPILED SASS (sm_100a) =====

	.target	sm_100a

	.elftype	@"ET_EXEC"


//--------------------- .note.nv.tkinfo           --------------------------
	.section	.note.nv.tkinfo,"",@"SHT_NOTE"
	.sectionflags	@"SHF_NOTE_NV_TKINFO"
	.tkinfo
        /*0018*/ 	.word	0x00000081
        /*0030*/ 	.string	""
        /*0030*/ 	.string	"ptxas-blackwell"
        /*0030*/ 	.string	"Cuda compilation tools, release 12.9, V12.9.86"
        /*0030*/ 	.string	"Build cuda_12.9.r12.9/compiler.36037853_0"
        /*0030*/ 	.string	"-v  -suppress-debug-info  -lineinfo  -arch sm_100a "



//--------------------- .note.nv.cuver            --------------------------
	.section	.note.nv.cuver,"",@"SHT_NOTE"
	.sectionflags	@"SHF_NOTE_NV_CUVER"
        /*0018*/ 	.short	0x0001
        /*001a*/ 	.short	0x0064
        /*001c*/ 	.short	0x0001
        /*001e*/ 	.short	0x0000
        /*0020*/ 	.short	0x0001
        /*0022*/ 	.short	0x0000


//--------------------- .nv.info                  --------------------------
	.section	.nv.info,"",@"SHT_CUDA_INFO"
	.align	4


	//----- nvinfo : EIATTR_REGCOUNT
	.align		4
        /*0000*/ 	.byte	0x04, 0x2f
        /*0002*/ 	.short	(.L_4 - .L_3)
	.align		4
.L_3:
        /*0004*/ 	.word	index@(matmul_kernel)
        /*0008*/ 	.word	0x00000060


	//----- nvinfo : EIATTR_FRAME_SIZE
	.align		4
.L_4:
        /*000c*/ 	.byte	0x04, 0x11
        /*000e*/ 	.short	(.L_6 - .L_5)
	.align		4
.L_5:
        /*0010*/ 	.word	index@($__internal_2_$__cuda_sm10x_tcgen05_guardrail_trap_unallocated_columns_being_dealloced)
        /*0014*/ 	.word	0x00001cd8


	//----- nvinfo : EIATTR_FRAME_SIZE
	.align		4
.L_6:
        /*0018*/ 	.byte	0x04, 0x11
        /*001a*/ 	.short	(.L_8 - .L_7)
	.align		4
.L_7:
        /*001c*/ 	.word	index@($__internal_1_$__cuda_sm10x_tcgen05_guardrail_trap_phase_invalid_during_alloc)
        /*0020*/ 	.word	0x00001cd8


	//----- nvinfo : EIATTR_FRAME_SIZE
	.align		4
.L_8:
        /*0024*/ 	.byte	0x04, 0x11
        /*0026*/ 	.short	(.L_10 - .L_9)
	.align		4
.L_9:
        /*0028*/ 	.word	index@($__internal_0_$__cuda_sm10x_tcgen05_guardrail_trap_col_being_dealloced_not_returned_by_alloc)
        /*002c*/ 	.word	0x00001cd8


	//----- nvinfo : EIATTR_FRAME_SIZE
	.align		4
.L_10:
        /*0030*/ 	.byte	0x04, 0x11
        /*0032*/ 	.short	(.L_12 - .L_11)
	.align		4
.L_11:
        /*0034*/ 	.word	index@(matmul_kernel)
        /*0038*/ 	.word	0x00001cd8


	//----- nvinfo : EIATTR_MIN_STACK_SIZE
	.align		4
.L_12:
        /*003c*/ 	.byte	0x04, 0x12
        /*003e*/ 	.short	(.L_14 - .L_13)
	.align		4
.L_13:
        /*0040*/ 	.word	index@(matmul_kernel)
        /*0044*/ 	.word	0x00001cd8
.L_14:


//--------------------- .nv.info.matmul_kernel    --------------------------
	.section	.nv.info.matmul_kernel,"",@"SHT_CUDA_INFO"
	.sectionflags	@""
	.align	4


	//----- nvinfo : EIATTR_CUDA_API_VERSION
	.align		4
        /*0000*/ 	.byte	0x04, 0x37
        /*0002*/ 	.short	(.L_16 - .L_15)
.L_15:
        /*0004*/ 	.word	0x00000081


	//----- nvinfo : EIATTR_KPARAM_INFO
	.align		4
.L_16:
        /*0008*/ 	.byte	0x04, 0x17
        /*000a*/ 	.short	(.L_18 - .L_17)
.L_17:
        /*000c*/ 	.word	0x00000000
        /*0010*/ 	.short	0x000d
        /*0012*/ 	.short	0x0048
        /*0014*/ 	.byte	0x00, 0xf4, 0x21, 0x00


	//----- nvinfo : EIATTR_KPARAM_INFO
	.align		4
.L_18:
        /*0018*/ 	.byte	0x04, 0x17
        /*001a*/ 	.short	(.L_20 - .L_19)
.L_19:
        /*001c*/ 	.word	0x00000000
        /*0020*/ 	.short	0x000c
        /*0022*/ 	.short	0x0040
        /*0024*/ 	.byte	0x00, 0xf4, 0x21, 0x00


	//----- nvinfo : EIATTR_KPARAM_INFO
	.align		4
.L_20:
        /*0028*/ 	.byte	0x04, 0x17
        /*002a*/ 	.short	(.L_22 - .L_21)
.L_21:
        /*002c*/ 	.word	0x00000000
        /*0030*/ 	.short	0x000b
        /*0032*/ 	.short	0x0038
        /*0034*/ 	.byte	0x00, 0xf0, 0x11, 0x00


	//----- nvinfo : EIATTR_KPARAM_INFO
	.align		4
.L_22:
        /*0038*/ 	.byte	0x04, 0x17
        /*003a*/ 	.short	(.L_24 - .L_23)
.L_23:
        /*003c*/ 	.word	0x00000000
        /*0040*/ 	.short	0x000a
        /*0042*/ 	.short	0x0034
        /*0044*/ 	.byte	0x00, 0xf0, 0x11, 0x00


	//----- nvinfo : EIATTR_KPARAM_INFO
	.align		4
.L_24:
        /*0048*/ 	.byte	0x04, 0x17
        /*004a*/ 	.short	(.L_26 - .L_25)
.L_25:
        /*004c*/ 	.word	0x00000000
        /*0050*/ 	.short	0x0009
        /*0052*/ 	.short	0x0030
        /*0054*/ 	.byte	0x00, 0xf0, 0x11, 0x00


	//----- nvinfo : EIATTR_KPARAM_INFO
	.align		4
.L_26:
        /*0058*/ 	.byte	0x04, 0x17
        /*005a*/ 	.short	(.L_28 - .L_27)
.L_27:
        /*005c*/ 	.word	0x00000000
        /*0060*/ 	.short	0x0008
        /*0062*/ 	.short	0x002c
        /*0064*/ 	.byte	0x00, 0xf0, 0x11, 0x00


	//----- nvinfo : EIATTR_KPARAM_INFO
	.align		4
.L_28:
        /*0068*/ 	.byte	0x04, 0x17
        /*006a*/ 	.short	(.L_30 - .L_29)
.L_29:
        /*006c*/ 	.word	0x00000000
        /*0070*/ 	.short	0x0007
        /*0072*/ 	.short	0x0028
        /*0074*/ 	.byte	0x00, 0xf0, 0x11, 0x00


	//----- nvinfo : EIATTR_KPARAM_INFO
	.align		4
.L_30:
        /*0078*/ 	.byte	0x04, 0x17
        /*007a*/ 	.short	(.L_32 - .L_31)
.L_31:
        /*007c*/ 	.word	0x00000000
        /*0080*/ 	.short	0x0006
        /*0082*/ 	.short	0x0024
        /*0084*/ 	.byte	0x00, 0xf0, 0x11, 0x00


	//----- nvinfo : EIATTR_KPARAM_INFO
	.align		4
.L_32:
        /*0088*/ 	.byte	0x04, 0x17
        /*008a*/ 	.short	(.L_34 - .L_33)
.L_33:
        /*008c*/ 	.word	0x00000000
        /*0090*/ 	.short	0x0005
        /*0092*/ 	.short	0x0020
        /*0094*/ 	.byte	0x00, 0xf0, 0x11, 0x00


	//----- nvinfo : EIATTR_KPARAM_INFO
	.align		4
.L_34:
        /*0098*/ 	.byte	0x04, 0x17
        /*009a*/ 	.short	(.L_36 - .L_35)
.L_35:
        /*009c*/ 	.word	0x00000000
        /*00a0*/ 	.short	0x0004
        /*00a2*/ 	.short	0x001c
        /*00a4*/ 	.byte	0x00, 0xf0, 0x11, 0x00


	//----- nvinfo : EIATTR_KPARAM_INFO
	.align		4
.L_36:
        /*00a8*/ 	.byte	0x04, 0x17
        /*00aa*/ 	.short	(.L_38 - .L_37)
.L_37:
        /*00ac*/ 	.word	0x00000000
        /*00b0*/ 	.short	0x0003
        /*00b2*/ 	.short	0x0018
        /*00b4*/ 	.byte	0x00, 0xf0, 0x11, 0x00


	//----- nvinfo : EIATTR_KPARAM_INFO
	.align		4
.L_38:
        /*00b8*/ 	.byte	0x04, 0x17
        /*00ba*/ 	.short	(.L_40 - .L_39)
.L_39:
        /*00bc*/ 	.word	0x00000000
        /*00c0*/ 	.short	0x0002
        /*00c2*/ 	.short	0x0010
        /*00c4*/ 	.byte	0x00, 0xf4, 0x21, 0x00


	//----- nvinfo : EIATTR_KPARAM_INFO
	.align		4
.L_40:
        /*00c8*/ 	.byte	0x04, 0x17
        /*00ca*/ 	.short	(.L_42 - .L_41)
.L_41:
        /*00cc*/ 	.word	0x00000000
        /*00d0*/ 	.short	0x0001
        /*00d2*/ 	.short	0x0008
        /*00d4*/ 	.byte	0x00, 0xf4, 0x21, 0x00


	//----- nvinfo : EIATTR_KPARAM_INFO
	.align		4
.L_42:
        /*00d8*/ 	.byte	0x04, 0x17
        /*00da*/ 	.short	(.L_44 - .L_43)
.L_43:
        /*00dc*/ 	.word	0x00000000
        /*00e0*/ 	.short	0x0000
        /*00e2*/ 	.short	0x0000
        /*00e4*/ 	.byte	0x00, 0xf4, 0x21, 0x00


	//----- nvinfo : EIATTR_AT_ENTRY_FRAGMENTS
	.align		4
.L_44:
        /*00e8*/ 	.byte	0x04, 0x4f
        /*00ea*/ 	.short	(.L_46 - .L_45)


	//   ....[0]....
.L_45:
        /*00ec*/ 	.word	0x00000004


	//----- nvinfo : EIATTR_RESERVED_SMEM_USED
	.align		4
.L_46:
        /*00f0*/ 	.byte	0x01, 0x41
	.zero		2


	//----- nvinfo : EIATTR_SPARSE_MMA_MASK
	.align		4
        /*00f4*/ 	.byte	0x03, 0x50
        /*00f6*/ 	.short	0x0000


	//----- nvinfo : EIATTR_TCGEN05_1CTA_USED
	.align		4
        /*00f8*/ 	.byte	0x01, 0x51
	.zero		2


	//----- nvinfo : EIATTR_MAXREG_COUNT
	.align		4
        /*00fc*/ 	.byte	0x03, 0x1b
        /*00fe*/ 	.short	0x00ff


	//----- nvinfo : EIATTR_NUM_BARRIERS
	.align		4
        /*0100*/ 	.byte	0x02, 0x4c
        /*0102*/ 	.byte	0x01
	.zero		1


	//----- nvinfo : EIATTR_ANNOTATIONS
	.align		4
        /*0104*/ 	.byte	0x04, 0x55
        /*0106*/ 	.short	(.L_48 - .L_47)


	//   ....[0]....
.L_47:
        /*0108*/ 	.word	0x00000001
        /*010c*/ 	.byte	0xb0, 0x09, 0x00, 0x00, 0x01, 0x00, 0x00, 0x00, 0xf0, 0x09, 0x00, 0x00, 0x01, 0x00, 0x00, 0x00
        /* <DEDUP_REMOVED lines=120> */
        /*089c*/ 	.byte	0x70, 0x46, 0x00, 0x00, 0x01, 0x00, 0x00, 0x00, 0xa0, 0x46, 0x00, 0x00


	//----- nvinfo : EIATTR_INT_WARP_WIDE_INSTR_OFFSETS
	.align		4
.L_48:
        /*08a8*/ 	.byte	0x04, 0x31
        /*08aa*/ 	.short	(.L_50 - .L_49)


	//   ....[0]....
.L_49:
        /*08ac*/ 	.word	0x00006830


	//   ....[1]....
        /*08b0*/ 	.word	0x00006840


	//   ....[2]....
        /*08b4*/ 	.word	0x00010f30


	//   ....[3]....
        /*08b8*/ 	.word	0x00060ec0


	//   ....[4]....
        /*08bc*/ 	.word	0x00060f10


	//----- nvinfo : EIATTR_COOP_GROUP_MASK_REGIDS
	.align		4
.L_50:
        /*08c0*/ 	.byte	0x04, 0x29
        /*08c2*/ 	.short	(.L_52 - .L_51)


	//   ....[0]....
.L_51:
        /*08c4*/ 	.word	0xffffffff


	//   ....[1]....
        /*08c8*/ 	.word	0xffffffff


	//   ....[2]....
        /*08cc*/ 	.word	0xffffffff


	//   ....[3]....
        /*08d0*/ 	.word	0xffffffff


	//----- nvinfo : EIATTR_COOP_GROUP_INSTR_OFFSETS
	.align		4
.L_52:
        /*08d4*/ 	.byte	0x04, 0x28
        /*08d6*/ 	.short	(.L_54 - .L_53)


	//   ....[0]....
.L_53:
        /*08d8*/ 	.word	0x00000070


	//   ....[1]....
        /*08dc*/ 	.word	0x00000330


	//   ....[2]....
        /*08e0*/ 	.word	0x00060d50


	//   ....[3]....
        /*08e4*/ 	.word	0x00060fc0


	//----- nvinfo : EIATTR_VRC_CTA_INIT_COUNT
	.align		4
.L_54:
        /*08e8*/ 	.byte	0x02, 0x4a
        /*08ea*/ 	.byte	0x80
	.zero		1


	//----- nvinfo : EIATTR_MBARRIER_INSTR_OFFSETS
	.align		4
        /*08ec*/ 	.byte	0x04, 0x39
        /*08ee*/ 	.short	(.L_56 - .L_55)


	//   ....[0]....
.L_55:
        /*08f0*/ 	.word	0x00007e90
        /*08f4*/ 	.word	0x000000ff
        /*08f8*/ 	.word	0x00000000
        /*08fc*/ 	.short	0x0100
        /*08fe*/ 	.byte	0x0b
	.zero		1


	//   ....[1]....
        /*0900*/ 	.word	0x00010f60
        /*0904*/ 	.word	0x000000ff
        /*0908*/ 	.word	0x00020008
        /*090c*/ 	.short	0x0100
        /*090e*/ 	.byte	0x09
	.zero		1


	//   ....[2]....
        /*0910*/ 	.word	0x00037610
        /*0914*/ 	.word	0x000000ff
        /*0918*/ 	.word	0x00000000
        /*091c*/ 	.short	0x010a
        /*091e*/ 	.byte	0x0b
	.zero		1


	//   ....[3]....
        /*0920*/ 	.word	0x00049fc0
        /*0924*/ 	.word	0x000000ff
        /*0928*/ 	.word	0x00000000
        /*092c*/ 	.short	0x010a
        /*092e*/ 	.byte	0x0b
	.zero		1


	//   ....[4]....
        /*0930*/ 	.word	0x0004a160
        /*0934*/ 	.word	0x000000ff
        /*0938*/ 	.word	0x00020000
        /*093c*/ 	.short	0x0108
        /*093e*/ 	.byte	0x09
	.zero		1


	//   ....[5]....
        /*0940*/ 	.word	0x0004a1a0
        /*0944*/ 	.word	0x000000ff
        /*0948*/ 	.word	0x00020008
        /*094c*/ 	.short	0x0108
        /*094e*/ 	.byte	0x09
	.zero		1


	//   ....[6]....
        /*0950*/ 	.word	0x00060fe0
        /*0954*/ 	.word	0x000000ff
        /*0958*/ 	.word	0x00000000
        /*095c*/ 	.short	0x010a
        /*095e*/ 	.byte	0x0b
	.zero		1


	//   ....[7]....
        /*0960*/ 	.word	0x00061010
        /*0964*/ 	.word	0x000000ff
        /*0968*/ 	.word	0x00000000
        /*096c*/ 	.short	0x010a
        /*096e*/ 	.byte	0x0b
	.zero		1


	//----- nvinfo : EIATTR_NUM_MBARRIERS
	.align		4
.L_56:
        /*0970*/ 	.byte	0x03, 0x38
        /*0972*/ 	.short	0x0002


	//----- nvinfo : EIATTR_EXIT_INSTR_OFFSETS
	.align		4
        /*0974*/ 	.byte	0x04, 0x1c
        /*0976*/ 	.short	(.L_58 - .L_57)


	//   ....[0]....
.L_57:
        /*0978*/ 	.word	0x00060fd0


	//----- nvinfo : EIATTR_REQNTID
	.align		4
.L_58:
        /*097c*/ 	.byte	0x04, 0x10
        /*097e*/ 	.short	(.L_60 - .L_59)
.L_59:
        /*0980*/ 	.word	0x00000080
        /*0984*/ 	.word	0x00000001
        /*0988*/ 	.word	0x00000001


	//----- nvinfo : EIATTR_CRS_STACK_SIZE
	.align		4
.L_60:
        /*098c*/ 	.byte	0x04, 0x1e
        /*098e*/ 	.short	(.L_62 - .L_61)
.L_61:
        /*0990*/ 	.word	0x00000000


	//----- nvinfo : EIATTR_CBANK_PARAM_SIZE
	.align		4
.L_62:
        /*0994*/ 	.byte	0x03, 0x19
        /*0996*/ 	.short	0x0050


	//----- nvinfo : EIATTR_PARAM_CBANK
	.align		4
        /*0998*/ 	.byte	0x04, 0x0a
        /*099a*/ 	.short	(.L_64 - .L_63)
	.align		4
.L_63:
        /*099c*/ 	.word	index@(.nv.constant0.matmul_kernel)
        /*09a0*/ 	.short	0x0380
        /*09a2*/ 	.short	0x0050


	//----- nvinfo : EIATTR_SW_WAR
	.align		4
.L_64:
        /*09a4*/ 	.byte	0x04, 0x36
        /*09a6*/ 	.short	(.L_66 - .L_65)
.L_65:
        /*09a8*/ 	.word	0x00000008
.L_66:


//--------------------- .nv.compat                --------------------------
	.section	.nv.compat,"",@"SHT_CUDA_COMPAT_INFO"
	.align	4
        /*0000*/ 	.byte	0x02, 0x02, 0x02, 0x00, 0x02, 0x05, 0x05, 0x00, 0x02, 0x03, 0x00, 0x00, 0x02, 0x06, 0x01, 0x00


//--------------------- .nv.callgraph             --------------------------
	.section	.nv.callgraph,"",@"SHT_CUDA_CALLGRAPH"
	.align	4
	.sectionentsize	8
	.align		4
        /*0000*/ 	.word	0x00000000
	.align		4
        /*0004*/ 	.word	0xffffffff
	.align		4
        /*0008*/ 	.word	0x00000000
	.align		4
        /*000c*/ 	.word	0xfffffffe
	.align		4
        /*0010*/ 	.word	0x00000000
	.align		4
        /*0014*/ 	.word	0xfffffffd
	.align		4
        /*0018*/ 	.word	0x00000000
	.align		4
        /*001c*/ 	.word	0xfffffffc


//--------------------- .text.matmul_kernel       --------------------------
	.section	.text.matmul_kernel,"ax",@progbits
	.align	128
        .global         matmul_kernel
        .type           matmul_kernel,@function
        .size           matmul_kernel,(.L_x_20 - matmul_kernel)
        .other          matmul_kernel,@"STO_CUDA_ENTRY STV_DEFAULT"
matmul_kernel:
.text.matmul_kernel:
[----:B------:R-:W0:Y:S01]  /*0000*/  LDC R1, c[0x0][0x37c] ;  /* 0x0000df00ff017b82 */ /* 0x000e220000000800 */
[----:B------:R-:W1:Y:S01]  /*0010*/  S2R R44, SR_TID.X ;  /* 0x00000000002c7919 */ /* 0x000e620000002100 */
[----:B0-----:R-:W-:Y:S01]  /*0020*/  VIADD R1, R1, 0xffffe328 ;  /* 0xffffe32801017836 */ /* 0x001fe20000000000 */
[----:B-1----:R-:W-:-:S13]  /*0030*/  ISETP.GE.U32.AND P0, PT, R44, 0x20, PT ;  /* 0x000000202c00780c */ /* 0x002fda0003f06070 */
[----:B------:R-:W-:Y:S02]  /*0040*/  VOTEU.ANY UP0, P0 ;  /* 0x0000000000ff7886 */ /* 0x000fe40000000100 */
[----:B------:R-:W-:Y:S05]  /*0050*/  BRA.U UP0, `(.L_x_0) ;  /* 0x0000000100b87547 */ /* 0x000fea000b800000 */
[----:B------:R-:W0:Y:S01]  /*0060*/  S2UR UR6, SR_CgaCtaId ;  /* 0x00000000000679c3 */ /* 0x000e220000008800 */
[----:B------:R-:W-:Y:S01]  /*0070*/  NOP ;  /* 0x0000000000007918 */ /* 0x000fe20000000000 */
[----:B------:R-:W-:Y:S02]  /*0080*/  UMOV UR4, 0x40 ;  /* 0x0000004000047882 */ /* 0x000fe40000000000 */
[----:B0-----:R-:W-:-:S09]  /*0090*/  ULEA UR4, UR6, UR4, 0x18 ;  /* 0x0000000406047291 */ /* 0x001fd2000f8ec0ff */
[----:B------:R-:W0:Y:S01]  /*00a0*/  LDS.U8 R0, [UR4] ;  /* 0x00000004ff007984 */ /* 0x000e220008000000 */
[----:B------:R-:W-:Y:S02]  /*00b0*/  UMOV UR4, 0x400 ;  /* 0x0000040000047882 */ /* 0x000fe40000000000 */
[----:B------:R-:W-:Y:S01]  /*00c0*/  ULEA UR4, UR6, UR4, 0x18 ;  /* 0x0000000406047291 */ /* 0x000fe2000f8ec0ff */
[----:B0-----:R-:W-:-:S13]  /*00d0*/  ISETP.NE.AND P0, PT, R0, RZ, PT ;  /* 0x000000ff0000720c */ /* 0x001fda0003f05270 */
[----:B------:R-:W-:Y:S05]  /*00e0*/  @P0 BRA `(.L_x_1) ;  /* 0x00000000007c0947 */ /* 0x000fea0003800000 */
[----:B------:R-:W-:-:S13]  /*00f0*/  ELECT P0, URZ, PT ;  /* 0x0000000000ff782f */ /* 0x000fda0003800000 */
[----:B------:R-:W-:Y:S05]  /*0100*/  @!P0 BRA `(.L_x_2) ;  /* 0x0000000000848947 */ /* 0x000fea0003800000 */
[----:B------:R-:W-:Y:S01]  /*0110*/  UMOV UR5, 0x10 ;  /* 0x0000001000057882 */ /* 0x000fe20000000000 */
[----:B------:R-:W-:Y:S02]  /*0120*/  IMAD.MOV.U32 R4, RZ, RZ, 0x1 ;  /* 0x00000001ff047424 */ /* 0x000fe400078e00ff */
[----:B------:R-:W-:Y:S02]  /*0130*/  IMAD.MOV.U32 R5, RZ, RZ, 0xffff ;  /* 0x0000ffffff057424 */ /* 0x000fe400078e00ff */
[----:B------:R-:W-:Y:S04]  /*0140*/  DEPBAR.LE SB0, 0x36 ;  /* 0x00008d800000791a */ /* 0x000fe80000000000 */
[----:B------:R-:W0:Y:S02]  /*0150*/  UTCATOMSWS.FIND_AND_SET.ALIGN UP1, UR5, UR5 ;  /* 0x00000005000575e3 */ /* 0x000e240008020800 */
[----:B0-----:R-:W-:-:S04]  /*0160*/  PLOP3.LUT P0, PT, PT, PT, UP1, 0x80, 0x8 ;  /* 0x000000000008781c */ /* 0x001fc80003f0f018 */
[----:B------:R-:W-:-:S04]  /*0170*/  SEL R0, RZ, 0xffffffff, !P0 ;  /* 0xffffffffff007807 */ /* 0x000fc80004000000 */
[----:B------:R-:W-:Y:S01]  /*0180*/  ISETP.NE.AND P0, PT, R0, RZ, PT ;  /* 0x000000ff0000720c */ /* 0x000fe20003f05270 */
[----:B------:R-:W-:-:S12]  /*0190*/  IMAD.U32 R0, RZ, RZ, UR5 ;  /* 0x00000005ff007e24 */ /* 0x000fd8000f8e00ff */
[----:B------:R-:W-:Y:S05]  /*01a0*/  @P0 BRA `(.L_x_3) ;  /* 0x0000000000240947 */ /* 0x000fea0003800000 */
.L_x_4:
[----:B------:R-:W-:Y:S05]  /*01b0*/  NANOSLEEP 0x64 ;  /* 0x000000640000795d */ /* 0x000fea0003800000 */
[----:B------:R-:W-:-:S05]  /*01c0*/  UMOV UR5, 0x10 ;  /* 0x0000001000057882 */ /* 0x000fca0000000000 */
[----:B------:R-:W-:Y:S04]  /*01d0*/  DEPBAR.LE SB0, 0x36 ;  /* 0x00008d800000791a */ /* 0x000fe80000000000 */
[----:B------:R-:W0:Y:S02]  /*01e0*/  UTCATOMSWS.FIND_AND_SET.ALIGN UP1, UR5, UR5 ;  /* 0x00000005000575e3 */ /* 0x000e240008020800 */
[----:B0-----:R-:W-:-:S04]  /*01f0*/  PLOP3.LUT P0, PT, PT, PT, UP1, 0x80, 0x8 ;  /* 0x000000000008781c */ /* 0x001fc80003f0f018 */
[----:B------:R-:W-:-:S04]  /*0200*/  SEL R0, RZ, 0xffffffff, !P0 ;  /* 0xffffffffff007807 */ /* 0x000fc80004000000 */
[----:B------:R-:W-:Y:S01]  /*0210*/  ISETP.NE.AND P0, PT, R0, RZ, PT ;  /* 0x000000ff0000720c */ /* 0x000fe20003f05270 */
[----:B------:R-:W-:-:S12]  /*0220*/  IMAD.U32 R0, RZ, RZ, UR5 ;  /* 0x00000005ff007e24 */ /* 0x000fd8000f8e00ff */
[----:B------:R-:W-:Y:S05]  /*0230*/  @!P0 BRA `(.L_x_4) ;  /* 0xfffffffc00dc8947 */ /* 0x000fea000383ffff */
.L_x_3:
[C---:B------:R-:W-:Y:S01]  /*0240*/  VIADD R3, R0.reuse, 0x10 ;  /* 0x0000001000037836 */ /* 0x040fe20000000000 */
[----:B------:R-:W-:Y:S01]  /*0250*/  UMOV UR5, 0x50 ;  /* 0x0000005000057882 */ /* 0x000fe20000000000 */
[----:B------:R-:W-:Y:S01]  /*0260*/  SHF.L.U32 R2, R5, R0, RZ ;  /* 0x0000000005027219 */ /* 0x000fe200000006ff */
[----:B------:R-:W-:Y:S01]  /*0270*/  ULEA UR5, UR6, UR5, 0x18 ;  /* 0x0000000506057291 */ /* 0x000fe2000f8ec0ff */
[----:B------:R-:W-:Y:S01]  /*0280*/  IMAD.SHL.U32 R0, R0, 0x20, RZ ;  /* 0x0000002000007824 */ /* 0x000fe200078e00ff */
[----:B------:R-:W-:-:S04]  /*0290*/  SHF.L.U32 R3, R4, R3, RZ ;  /* 0x0000000304037219 */ /* 0x000fc800000006ff */
[----:B------:R-:W-:-:S05]  /*02a0*/  LOP3.LUT R2, R3, R2, RZ, 0xfc, !PT ;  /* 0x0000000203027212 */ /* 0x000fca00078efcff */
[----:B------:R0:W-:Y:S04]  /*02b0*/  ATOMS.OR RZ, [UR5], R2 ;  /* 0x00000002ffff798c */ /* 0x0001e8000b000005 */
[----:B------:R0:W-:Y:S01]  /*02c0*/  STS [UR4], R0 ;  /* 0x00000000ff007988 */ /* 0x0001e20008000804 */
[----:B------:R-:W-:Y:S05]  /*02d0*/  BRA `(.L_x_2) ;  /* 0x0000000000107947 */ /* 0x000fea0003800000 */
.L_x_1:
[----:B------:R-:W-:Y:S01]  /*02e0*/  IMAD.MOV.U32 R0, RZ, RZ, -0x1 ;  /* 0xffffffffff007424 */ /* 0x000fe200078e00ff */
[----:B------:R-:W-:-:S04]  /*02f0*/  MOV R2, 0x320 ;  /* 0x0000032000027802 */ /* 0x000fc80000000f00 */
[----:B------:R0:W-:Y:S03]  /*0300*/  STS [UR4], R0 ;  /* 0x00000000ff007988 */ /* 0x0001e60008000804 */
[----:B0-----:R-:W-:Y:S05]  /*0310*/  CALL.REL.NOINC `($__internal_1_$__cuda_sm10x_tcgen05_guardrail_trap_phase_invalid_during_alloc) ;  /* 0x0000060c00547944 */ /* 0x001fea0003c00000 */
.L_x_2:
[----:B------:R-:W-:Y:S05]  /*0320*/  WARPSYNC.ALL ;  /* 0x0000000000007948 */ /* 0x000fea0003800000 */
[----:B------:R-:W-:Y:S01]  /*0330*/  NOP ;  /* 0x0000000000007918 */ /* 0x000fe20000000000 */
.L_x_0:
[----:B------:R-:W1:Y:S01]  /*0340*/  LDC.64 R4, c[0x0][0x398] ;  /* 0x0000e600ff047b82 */ /* 0x000e620000000a00 */
[----:B------:R-:W2:Y:S01]  /*0350*/  S2R R7, SR_CTAID.X ;  /* 0x0000000000077919 */ /* 0x000ea20000002500 */
[----:B------:R-:W-:Y:S01]  /*0360*/  UMOV UR9, 0x400 ;  /* 0x0000040000097882 */ /* 0x000fe20000000000 */
[----:B------:R-:W-:Y:S01]  /*0370*/  LOP3.LUT R47, R44, 0x7f, RZ, 0xc0, !PT ;  /* 0x0000007f2c2f7812 */ /* 0x000fe200078ec0ff */
[----:B------:R-:W3:Y:S04]  /*0380*/  LDCU UR6, c[0x0][0x3a4] ;  /* 0x00007480ff0677ac */ /* 0x000ee80008000800 */
[----:B------:R-:W-:Y:S01]  /*0390*/  BAR.SYNC.DEFER_BLOCKING 0x0 ;  /* 0x0000000000007b1d */ /* 0x000fe20000010000 */
[----:B------:R-:W-:-:S07]  /*03a0*/  ISETP.NE.U32.AND P4, PT, R47, RZ, PT ;  /* 0x000000ff2f00720c */ /* 0x000fce0003f85070 */
[----:B------:R-:W4:Y:S01]  /*03b0*/  S2UR UR5, SR_CgaCtaId ;  /* 0x00000000000579c3 */ /* 0x000f220000008800 */
[----:B------:R-:W5:Y:S01]  /*03c0*/  LDCU.128 UR16, c[0x0][0x380] ;  /* 0x00007000ff1077ac */ /* 0x000f620008000c00 */
[----:B------:R-:W-:Y:S01]  /*03d0*/  UMOV UR7, 0x1 ;  /* 0x0000000100077882 */ /* 0x000fe20000000000 */
[----:B01----:R-:W-:-:S05]  /*03e0*/  VIADD R0, R5, 0xff ;  /* 0x000000ff05007836 */ /* 0x003fca0000000000 */
[----:B------:R-:W-:-:S04]  /*03f0*/  SHF.R.S32.HI R3, RZ, 0x1f, R0 ;  /* 0x0000001fff037819 */ /* 0x000fc80000011400 */
[----:B------:R-:W-:Y:S02]  /*0400*/  LEA.HI R3, R3, R0, RZ, 0x8 ;  /* 0x0000000003037211 */ /* 0x000fe400078f40ff */
[----:B--2---:R-:W-:Y:S01]  /*0410*/  IABS R10, R7 ;  /* 0x00000007000a7213 */ /* 0x004fe20000000000 */
[----:B----4-:R-:W-:Y:S01]  /*0420*/  ULEA UR9, UR5, UR9, 0x18 ;  /* 0x0000000905097291 */ /* 0x010fe2000f8ec0ff */
[----:B------:R-:W-:-:S03]  /*0430*/  SHF.R.S32.HI R6, RZ, 0x8, R3 ;  /* 0x00000008ff067819 */ /* 0x000fc60000011403 */
[----:B------:R-:W-:Y:S01]  /*0440*/  UIADD3 UR11, UPT, UPT, UR9, 0x20000, URZ ;  /* 0x00020000090b7890 */ /* 0x000fe2000fffe0ff */
[-C--:B------:R-:W-:Y:S02]  /*0450*/  IABS R9, R6.reuse ;  /* 0x0000000600097213 */ /* 0x080fe40000000000 */
[----:B------:R-:W-:Y:S02]  /*0460*/  IABS R12, R6 ;  /* 0x00000006000c7213 */ /* 0x000fe40000000000 */
[----:B------:R-:W0:Y:S08]  /*0470*/  I2F.RP R0, R9 ;  /* 0x0000000900007306 */ /* 0x000e300000209400 */
[----:B0-----:R-:W0:Y:S02]  /*0480*/  MUFU.RCP R0, R0 ;  /* 0x0000000000007308 */ /* 0x001e240000001000 */
[----:B0-----:R-:W-:-:S02]  /*0490*/  VIADD R2, R0, 0xffffffe ;  /* 0x0ffffffe00027836 */ /* 0x001fc40000000000 */
[----:B------:R-:W-:-:S04]  /*04a0*/  IMAD.MOV R0, RZ, RZ, -R12 ;  /* 0x000000ffff007224 */ /* 0x000fc800078e0a0c */
[----:B------:R0:W1:Y:S02]  /*04b0*/  F2I.FTZ.U32.TRUNC.NTZ R3, R2 ;  /* 0x0000000200037305 */ /* 0x000064000021f000 */
[----:B0-----:R-:W-:Y:S02]  /*04c0*/  IMAD.MOV.U32 R2, RZ, RZ, RZ ;  /* 0x000000ffff027224 */ /* 0x001fe400078e00ff */
[----:B-1----:R-:W-:-:S04]  /*04d0*/  IMAD.MOV R8, RZ, RZ, -R3 ;  /* 0x000000ffff087224 */ /* 0x002fc800078e0a03 */
[----:B------:R-:W-:Y:S02]  /*04e0*/  IMAD R11, R8, R9, RZ ;  /* 0x00000009080b7224 */ /* 0x000fe400078e02ff */
[----:B------:R-:W-:Y:S02]  /*04f0*/  IMAD.MOV.U32 R8, RZ, RZ, R10 ;  /* 0x000000ffff087224 */ /* 0x000fe400078e000a */
[----:B------:R-:W-:-:S06]  /*0500*/  IMAD.HI.U32 R3, R3, R11, R2 ;  /* 0x0000000b03037227 */ /* 0x000fcc00078e0002 */
[----:B------:R-:W-:-:S04]  /*0510*/  IMAD.HI.U32 R3, R3, R8, RZ ;  /* 0x0000000803037227 */ /* 0x000fc800078e00ff */
[----:B------:R-:W-:-:S05]  /*0520*/  IMAD R0, R3, R0, R8 ;  /* 0x0000000003007224 */ /* 0x000fca00078e0208 */
[----:B------:R-:W-:-:S13]  /*0530*/  ISETP.GT.U32.AND P1, PT, R9, R0, PT ;  /* 0x000000000900720c */ /* 0x000fda0003f24070 */
[----:B------:R-:W-:Y:S02]  /*0540*/  @!P1 IMAD.IADD R0, R0, 0x1, -R9 ;  /* 0x0000000100009824 */ /* 0x000fe400078e0a09 */
[----:B------:R-:W-:Y:S01]  /*0550*/  @!P1 VIADD R3, R3, 0x1 ;  /* 0x0000000103039836 */ /* 0x000fe20000000000 */
[----:B------:R-:W-:Y:S02]  /*0560*/  ISETP.NE.AND P1, PT, R6, RZ, PT ;  /* 0x000000ff0600720c */ /* 0x000fe40003f25270 */
[----:B------:R-:W-:Y:S02]  /*0570*/  ISETP.GE.U32.AND P0, PT, R0, R9, PT ;  /* 0x000000090000720c */ /* 0x000fe40003f06070 */
[----:B------:R-:W-:Y:S02]  /*0580*/  LOP3.LUT R0, R7, R6, RZ, 0x3c, !PT ;  /* 0x0000000607007212 */ /* 0x000fe400078e3cff */
[----:B------:R-:W-:Y:S02]  /*0590*/  IABS R9, R5 ;  /* 0x0000000500097213 */ /* 0x000fe40000000000 */
[----:B------:R-:W-:Y:S01]  /*05a0*/  ISETP.GE.AND P2, PT, R0, RZ, PT ;  /* 0x000000ff0000720c */ /* 0x000fe20003f46270 */
[----:B------:R-:W-:-:S06]  /*05b0*/  VIADD R0, R4, 0xff ;  /* 0x000000ff04007836 */ /* 0x000fcc0000000000 */
[----:B------:R-:W-:-:S04]  /*05c0*/  @P0 VIADD R3, R3, 0x1 ;  /* 0x0000000103030836 */ /* 0x000fc80000000000 */
[----:B------:R-:W-:Y:S01]  /*05d0*/  IMAD.MOV.U32 R13, RZ, RZ, R3 ;  /* 0x000000ffff0d7224 */ /* 0x000fe200078e0003 */
[----:B------:R-:W-:-:S03]  /*05e0*/  SHF.R.S32.HI R3, RZ, 0x1f, R0 ;  /* 0x0000001fff037819 */ /* 0x000fc60000011400 */
[----:B------:R-:W-:Y:S01]  /*05f0*/  @!P2 IMAD.MOV R13, RZ, RZ, -R13 ;  /* 0x000000ffff0da224 */ /* 0x000fe200078e0a0d */
[----:B------:R-:W-:Y:S02]  /*0600*/  LEA.HI R3, R3, R0, RZ, 0x8 ;  /* 0x0000000003037211 */ /* 0x000fe400078f40ff */
[----:B------:R-:W-:-:S04]  /*0610*/  @!P1 LOP3.LUT R13, RZ, R6, RZ, 0x33, !PT ;  /* 0x00000006ff0d9212 */ /* 0x000fc800078e33ff */
[----:B------:R-:W-:Y:S01]  /*0620*/  LEA.HI.SX32 R3, R3, -R13, 0x18 ;  /* 0x8000000d03037211 */ /* 0x000fe200078fc2ff */
[----:B------:R-:W-:-:S03]  /*0630*/  IMAD.MOV R8, RZ, RZ, -R13 ;  /* 0x000000ffff087224 */ /* 0x000fc600078e0a0d */
[----:B------:R-:W-:Y:S01]  /*0640*/  VIMNMX R17, PT, PT, R3, 0x1, PT ;  /* 0x0000000103117848 */ /* 0x000fe20003fe0100 */
[----:B------:R-:W-:Y:S02]  /*0650*/  IMAD R14, R6, R8, R7 ;  /* 0x00000008060e7224 */ /* 0x000fe400078e0207 */
[----:B------:R-:W0:Y:S01]  /*0660*/  I2F.RP R7, R9 ;  /* 0x0000000900077306 */ /* 0x000e220000209400 */
[-C--:B------:R-:W-:Y:S02]  /*0670*/  IABS R12, R17.reuse ;  /* 0x00000011000c7213 */ /* 0x080fe40000000000 */
[----:B------:R-:W-:Y:S02]  /*0680*/  IABS R6, R14 ;  /* 0x0000000e00067213 */ /* 0x000fe40000000000 */
[----:B------:R-:W-:-:S03]  /*0690*/  IABS R8, R17 ;  /* 0x0000001100087213 */ /* 0x000fc60000000000 */
[----:B------:R-:W1:Y:S02]  /*06a0*/  I2F.RP R0, R12 ;  /* 0x0000000c00007306 */ /* 0x000e640000209400 */
[----:B------:R-:W-:-:S06]  /*06b0*/  IMAD.MOV R8, RZ, RZ, -R8 ;  /* 0x000000ffff087224 */ /* 0x000fcc00078e0a08 */
[----:B0-----:R-:W0:Y:S08]  /*06c0*/  MUFU.RCP R7, R7 ;  /* 0x0000000700077308 */ /* 0x001e300000001000 */
[----:B-1----:R-:W1:Y:S01]  /*06d0*/  MUFU.RCP R0, R0 ;  /* 0x0000000000007308 */ /* 0x002e620000001000 */
[----:B0-----:R-:W-:Y:S01]  /*06e0*/  VIADD R10, R7, 0xffffffe ;  /* 0x0ffffffe070a7836 */ /* 0x001fe20000000000 */
[----:B------:R-:W-:-:S04]  /*06f0*/  SHF.R.U32.HI R7, RZ, 0x5, R44 ;  /* 0x00000005ff077819 */ /* 0x000fc8000001162c */
[----:B------:R-:W-:Y:S01]  /*0700*/  R2UR UR12, R7 ;  /* 0x00000000070c72ca */ /* 0x000fe200000e0000 */
[----:B-1----:R-:W-:Y:S01]  /*0710*/  VIADD R2, R0, 0xffffffe ;  /* 0x0ffffffe00027836 */ /* 0x002fe20000000000 */
[----:B------:R-:W-:-:S03]  /*0720*/  IABS R0, R4 ;  /* 0x0000000400007213 */ /* 0x000fc60000000000 */
[----:B------:R0:W1:Y:S08]  /*0730*/  F2I.FTZ.U32.TRUNC.NTZ R3, R2 ;  /* 0x0000000200037305 */ /* 0x000070000021f000 */
[----:B------:R-:W-:Y:S01]  /*0740*/  USHF.L.U32 UR4, UR12, 0x15, URZ ;  /* 0x000000150c047899 */ /* 0x000fe200080006ff */
[----:B0-----:R-:W-:Y:S02]  /*0750*/  IMAD.MOV.U32 R2, RZ, RZ, RZ ;  /* 0x000000ffff027224 */ /* 0x001fe400078e00ff */
[----:B-1----:R-:W-:-:S04]  /*0760*/  IMAD.MOV R11, RZ, RZ, -R3 ;  /* 0x000000ffff0b7224 */ /* 0x002fc800078e0a03 */
[----:B------:R-:W-:-:S04]  /*0770*/  IMAD R11, R11, R12, RZ ;  /* 0x0000000c0b0b7224 */ /* 0x000fc800078e02ff */
[----:B------:R-:W-:Y:S02]  /*0780*/  IMAD.HI.U32 R2, R3, R11, R2 ;  /* 0x0000000b03027227 */ /* 0x000fe400078e0002 */
[----:B------:R-:W0:Y:S02]  /*0790*/  F2I.FTZ.U32.TRUNC.NTZ R11, R10 ;  /* 0x0000000a000b7305 */ /* 0x000e24000021f000 */
[----:B------:R-:W-:-:S04]  /*07a0*/  IMAD.MOV.U32 R3, RZ, RZ, R6 ;  /* 0x000000ffff037224 */ /* 0x000fc800078e0006 */
[----:B------:R-:W-:Y:S02]  /*07b0*/  IMAD.HI.U32 R2, R2, R3, RZ ;  /* 0x0000000302027227 */ /* 0x000fe400078e00ff */
[----:B------:R-:W1:Y:S02]  /*07c0*/  I2F.RP R6, R0 ;  /* 0x0000000000067306 */ /* 0x000e640000209400 */
[----:B------:R-:W-:Y:S02]  /*07d0*/  IMAD R3, R2, R8, R3 ;  /* 0x0000000802037224 */ /* 0x000fe400078e0203 */
[----:B------:R-:W2:Y:S01]  /*07e0*/  LDS R8, [UR9] ;  /* 0x00000009ff087984 */ /* 0x000ea20008000800 */
[----:B------:R-:W-:Y:S02]  /*07f0*/  BAR.SYNC.DEFER_BLOCKING 0x0 ;  /* 0x0000000000007b1d */ /* 0x000fe40000010000 */
[----:B------:R-:W-:Y:S01]  /*0800*/  ISETP.GT.U32.AND P1, PT, R12, R3, PT ;  /* 0x000000030c00720c */ /* 0x000fe20003f24070 */
[----:B0-----:R-:W-:-:S04]  /*0810*/  IMAD.MOV R10, RZ, RZ, -R11 ;  /* 0x000000ffff0a7224 */ /* 0x001fc800078e0a0b */
[----:B------:R-:W-:Y:S01]  /*0820*/  IMAD R7, R10, R9, RZ ;  /* 0x000000090a077224 */ /* 0x000fe200078e02ff */
[----:B-1----:R-:W0:Y:S01]  /*0830*/  MUFU.RCP R6, R6 ;  /* 0x0000000600067308 */ /* 0x002e220000001000 */
[----:B------:R-:W-:-:S04]  /*0840*/  IMAD.MOV.U32 R10, RZ, RZ, RZ ;  /* 0x000000ffff0a7224 */ /* 0x000fc800078e00ff */
[----:B------:R-:W-:-:S04]  /*0850*/  IMAD.HI.U32 R10, R11, R7, R10 ;  /* 0x000000070b0a7227 */ /* 0x000fc800078e000a */
[----:B------:R-:W-:Y:S02]  /*0860*/  @!P1 IMAD.IADD R3, R3, 0x1, -R12 ;  /* 0x0000000103039824 */ /* 0x000fe400078e0a0c */
[----:B------:R-:W-:Y:S01]  /*0870*/  @!P1 VIADD R2, R2, 0x1 ;  /* 0x0000000102029836 */ /* 0x000fe20000000000 */
[----:B------:R-:W-:Y:S02]  /*0880*/  ISETP.NE.AND P1, PT, R17, RZ, PT ;  /* 0x000000ff1100720c */ /* 0x000fe40003f25270 */
[----:B------:R-:W-:Y:S02]  /*0890*/  ISETP.GE.U32.AND P0, PT, R3, R12, PT ;  /* 0x0000000c0300720c */ /* 0x000fe40003f06070 */
[----:B------:R-:W-:Y:S01]  /*08a0*/  LOP3.LUT R3, R14, R17, RZ, 0x3c, !PT ;  /* 0x000000110e037212 */ /* 0x000fe200078e3cff */
[----:B0-----:R-:W-:-:S03]  /*08b0*/  VIADD R6, R6, 0xffffffe ;  /* 0x0ffffffe06067836 */ /* 0x001fc60000000000 */
[----:B------:R-:W-:Y:S02]  /*08c0*/  ISETP.GE.AND P2, PT, R3, RZ, PT ;  /* 0x000000ff0300720c */ /* 0x000fe40003f46270 */
[----:B------:R-:W0:Y:S05]  /*08d0*/  F2I.FTZ.U32.TRUNC.NTZ R3, R6 ;  /* 0x0000000600037305 */ /* 0x000e2a000021f000 */
[----:B------:R-:W-:Y:S01]  /*08e0*/  @P0 VIADD R2, R2, 0x1 ;  /* 0x0000000102020836 */ /* 0x000fe20000000000 */
[----:B--2---:R-:W-:-:S05]  /*08f0*/  R2UR UR8, R8 ;  /* 0x00000000080872ca */ /* 0x004fca00000e0000 */
[----:B------:R-:W-:Y:S01]  /*0900*/  @!P2 IMAD.MOV R2, RZ, RZ, -R2 ;  /* 0x000000ffff02a224 */ /* 0x000fe200078e0a02 */
[----:B------:R-:W-:Y:S01]  /*0910*/  @!P1 LOP3.LUT R2, RZ, R17, RZ, 0x33, !PT ;  /* 0x00000011ff029212 */ /* 0x000fe200078e33ff */
[----:B0-----:R-:W-:-:S04]  /*0920*/  IMAD.MOV R11, RZ, RZ, -R3 ;  /* 0x000000ffff0b7224 */ /* 0x001fc800078e0a03 */
[----:B------:R-:W-:Y:S02]  /*0930*/  IMAD.SHL.U32 R64, R2, 0x100, RZ ;  /* 0x0000010002407824 */ /* 0x000fe400078e00ff */
[----:B------:R-:W-:Y:S02]  /*0940*/  IMAD.MOV R42, RZ, RZ, -R2 ;  /* 0x000000ffff2a7224 */ /* 0x000fe400078e0a02 */
[C---:B------:R-:W-:Y:S01]  /*0950*/  VIADD R18, R64.reuse, 0x1 ;  /* 0x0000000140127836 */ /* 0x040fe20000000000 */
[----:B------:R-:W-:Y:S01]  /*0960*/  IABS R15, R64 ;  /* 0x00000040000f7213 */ /* 0x000fe20000000000 */
[C---:B------:R-:W-:Y:S02]  /*0970*/  VIADD R16, R64.reuse, 0x2 ;  /* 0x0000000240107836 */ /* 0x040fe40000000000 */
[C---:B------:R-:W-:Y:S01]  /*0980*/  VIADD R21, R64.reuse, 0x3 ;  /* 0x0000000340157836 */ /* 0x040fe20000000000 */
[----:B------:R-:W-:Y:S01]  /*0990*/  IABS R48, R18 ;  /* 0x0000001200307213 */ /* 0x000fe20000000000 */
[----:B------:R-:W-:Y:S01]  /*09a0*/  IMAD R42, R17, R42, R14 ;  /* 0x0000002a112a7224 */ /* 0x000fe200078e020e */
[----:B------:R-:W-:Y:S01]  /*09b0*/  STL [R1+0x1334], R18 ;  /* 0x0013341201007387 */ /* 0x000fe20000100800 */
[----:B------:R-:W-:Y:S01]  /*09c0*/  VIADD R20, R64, 0x4 ;  /* 0x0000000440147836 */ /* 0x000fe20000000000 */
[----:B------:R-:W-:Y:S01]  /*09d0*/  IABS R83, R16 ;  /* 0x0000001000537213 */ /* 0x000fe20000000000 */
[----:B------:R-:W-:Y:S01]  /*09e0*/  IMAD.HI.U32 R7, R10, R48, RZ ;  /* 0x000000300a077227 */ /* 0x000fe200078e00ff */
[----:B------:R0:W-:Y:S03]  /*09f0*/  STL [R1+0x133c], R16 ;  /* 0x00133c1001007387 */ /* 0x0001e60000100800 */
[----:B------:R-:W-:Y:S01]  /*0a00*/  IMAD.MOV R12, RZ, RZ, -R7 ;  /* 0x000000ffff0c7224 */ /* 0x000fe200078e0a07 */
[----:B------:R-:W-:Y:S01]  /*0a10*/  STL [R1+0x1338], R21 ;  /* 0x0013381501007387 */ /* 0x000fe20000100800 */
[----:B------:R-:W-:-:S02]  /*0a20*/  IMAD.MOV.U32 R2, RZ, RZ, RZ ;  /* 0x000000ffff027224 */ /* 0x000fc400078e00ff */
[----:B------:R-:W-:Y:S01]  /*0a30*/  IMAD R48, R9, R12, R48 ;  /* 0x0000000c09307224 */ /* 0x000fe200078e0230 */
[----:B------:R-:W-:Y:S01]  /*0a40*/  IABS R12, R21 ;  /* 0x00000015000c7213 */ /* 0x000fe20000000000 */
[----:B------:R-:W-:Y:S01]  /*0a50*/  IMAD R11, R11, R0, RZ ;  /* 0x000000000b0b7224 */ /* 0x000fe200078e02ff */
[----:B------:R-:W-:Y:S01]  /*0a60*/  STL [R1+0x1374], R20 ;  /* 0x0013741401007387 */ /* 0x000fe20000100800 */
[C---:B0-----:R-:W-:Y:S02]  /*0a70*/  VIADD R16, R64.reuse, 0x5 ;  /* 0x0000000540107836 */ /* 0x041fe40000000000 */
[----:B------:R-:W-:Y:S01]  /*0a80*/  IMAD.IADD R42, R13, 0x1, R42 ;  /* 0x000000010d2a7824 */ /* 0x000fe200078e022a */
[----:B------:R-:W-:Y:S01]  /*0a90*/  IABS R13, R20 ;  /* 0x00000014000d7213 */ /* 0x000fe20000000000 */
[----:B------:R-:W-:Y:S01]  /*0aa0*/  VIADD R19, R64, 0x6 ;  /* 0x0000000640137836 */ /* 0x000fe20000000000 */
[----:B------:R0:W-:Y:S01]  /*0ab0*/  STL [R1+0x1378], R16 ;  /* 0x0013781001007387 */ /* 0x0001e20000100800 */
[----:B------:R-:W-:-:S03]  /*0ac0*/  IMAD.HI.U32 R6, R10, R15, RZ ;  /* 0x0000000f0a067227 */ /* 0x000fc600078e00ff */
[----:B------:R-:W-:Y:S01]  /*0ad0*/  STL [R1+0x137c], R19 ;  /* 0x00137c1301007387 */ /* 0x000fe20000100800 */
[----:B------:R-:W-:Y:S01]  /*0ae0*/  VIADD R18, R64, 0x7 ;  /* 0x0000000740127836 */ /* 0x000fe20000000000 */
[----:B------:R-:W-:Y:S01]  /*0af0*/  IABS R17, R19 ;  /* 0x0000001300117213 */ /* 0x000fe20000000000 */
[----:B------:R-:W-:Y:S01]  /*0b00*/  IMAD.HI.U32 R8, R10, R83, RZ ;  /* 0x000000530a087227 */ /* 0x000fe200078e00ff */
[----:B0-----:R-:W-:-:S03]  /*0b10*/  IABS R16, R16 ;  /* 0x0000001000107213 */ /* 0x001fc60000000000 */
[----:B------:R-:W-:Y:S01]  /*0b20*/  IMAD.HI.U32 R7, R3, R11, R2 ;  /* 0x0000000b03077227 */ /* 0x000fe200078e0002 */
[----:B------:R0:W-:Y:S03]  /*0b30*/  STL [R1+0x1380], R18 ;  /* 0x0013801201007387 */ /* 0x0001e60000100800 */
[----:B------:R-:W-:Y:S02]  /*0b40*/  IMAD.MOV R6, RZ, RZ, -R6 ;  /* 0x000000ffff067224 */ /* 0x000fe400078e0a06 */
[----:B------:R-:W-:-:S04]  /*0b50*/  IMAD.HI.U32 R2, R10, R12, RZ ;  /* 0x0000000c0a027227 */ /* 0x000fc800078e00ff */
[----:B------:R-:W-:Y:S01]  /*0b60*/  IMAD.MOV R8, RZ, RZ, -R8 ;  /* 0x000000ffff087224 */ /* 0x000fe200078e0a08 */
[----:B0-----:R-:W-:Y:S01]  /*0b70*/  IABS R18, R18 ;  /* 0x0000001200127213 */ /* 0x001fe20000000000 */
[----:B------:R-:W-:-:S04]  /*0b80*/  IMAD.HI.U32 R3, R10, R13, RZ ;  /* 0x0000000d0a037227 */ /* 0x000fc800078e00ff */
[C---:B------:R-:W-:Y:S02]  /*0b90*/  IMAD R15, R9.reuse, R6, R15 ;  /* 0x00000006090f7224 */ /* 0x040fe400078e020f */
[----:B------:R-:W-:Y:S02]  /*0ba0*/  IMAD.MOV R2, RZ, RZ, -R2 ;  /* 0x000000ffff027224 */ /* 0x000fe400078e0a02 */
[----:B------:R-:W-:Y:S02]  /*0bb0*/  IMAD R83, R9, R8, R83 ;  /* 0x0000000809537224 */ /* 0x000fe400078e0253 */
[----:B------:R-:W-:-:S04]  /*0bc0*/  IMAD.HI.U32 R6, R10, R16, RZ ;  /* 0x000000100a067227 */ /* 0x000fc800078e00ff */
[----:B------:R-:W-:Y:S02]  /*0bd0*/  IMAD.MOV R14, RZ, RZ, -R3 ;  /* 0x000000ffff0e7224 */ /* 0x000fe400078e0a03 */
[----:B------:R-:W-:-:S04]  /*0be0*/  IMAD.HI.U32 R8, R10, R17, RZ ;  /* 0x000000110a087227 */ /* 0x000fc800078e00ff */
[----:B------:R-:W-:-:S04]  /*0bf0*/  IMAD.HI.U32 R11, R10, R18, RZ ;  /* 0x000000120a0b7227 */ /* 0x000fc800078e00ff */
[C---:B------:R-:W-:Y:S02]  /*0c00*/  IMAD R3, R9.reuse, R2, R12 ;  /* 0x0000000209037224 */ /* 0x040fe400078e020c */
[----:B------:R-:W-:Y:S02]  /*0c10*/  IMAD.MOV R6, RZ, RZ, -R6 ;  /* 0x000000ffff067224 */ /* 0x000fe400078e0a06 */
[C---:B------:R-:W-:Y:S01]  /*0c20*/  IMAD R2, R9.reuse, R14, R13 ;  /* 0x0000000e09027224 */ /* 0x040fe200078e020d */
[----:B------:R0:W-:Y:S01]  /*0c30*/  STL [R1+0x58], R3 ;  /* 0x0000580301007387 */ /* 0x0001e20000100800 */
[----:B------:R-:W-:Y:S02]  /*0c40*/  IMAD.MOV R8, RZ, RZ, -R8 ;  /* 0x000000ffff087224 */ /* 0x000fe400078e0a08 */
[----:B------:R-:W-:Y:S01]  /*0c50*/  IMAD.MOV R11, RZ, RZ, -R11 ;  /* 0x000000ffff0b7224 */ /* 0x000fe200078e0a0b */
[----:B------:R1:W-:Y:S01]  /*0c60*/  STL [R1+0x1b0], R2 ;  /* 0x0001b00201007387 */ /* 0x0003e20000100800 */
[----:B------:R-:W-:-:S02]  /*0c70*/  IMAD R6, R9, R6, R16 ;  /* 0x0000000609067224 */ /* 0x000fc400078e0210 */
[C---:B------:R-:W-:Y:S02]  /*0c80*/  VIADD R12, R64.reuse, 0x8 ;  /* 0x00000008400c7836 */ /* 0x040fe40000000000 */
[C---:B------:R-:W-:Y:S01]  /*0c90*/  VIADD R23, R64.reuse, 0x3a ;  /* 0x0000003a40177836 */ /* 0x040fe20000000000 */
[----:B------:R2:W-:Y:S01]  /*0ca0*/  STL [R1+0x248], R6 ;  /* 0x0002480601007387 */ /* 0x0005e20000100800 */
[C---:B0-----:R-:W-:Y:S01]  /*0cb0*/  IMAD R3, R9.reuse, R8, R17 ;  /* 0x0000000809037224 */ /* 0x041fe200078e0211 */
[----:B------:R-:W-:Y:S01]  /*0cc0*/  IABS R16, R12 ;  /* 0x0000000c00107213 */ /* 0x000fe20000000000 */
[C---:B------:R-:W-:Y:S01]  /*0cd0*/  VIADD R8, R64.reuse, 0x9 ;  /* 0x0000000940087836 */ /* 0x040fe20000000000 */
[----:B------:R-:W-:Y:S01]  /*0ce0*/  IABS R92, R23 ;  /* 0x00000017005c7213 */ /* 0x000fe20000000000 */
[----:B-1----:R-:W-:Y:S01]  /*0cf0*/  IMAD R2, R9, R11, R18 ;  /* 0x0000000b09027224 */ /* 0x002fe200078e0212 */
[----:B------:R0:W-:Y:S01]  /*0d00*/  STL [R1+0x25c], R3 ;  /* 0x00025c0301007387 */ /* 0x0001e20000100800 */
[C---:B------:R-:W-:Y:S01]  /*0d10*/  VIADD R27, R64.reuse, 0x55 ;  /* 0x00000055401b7836 */ /* 0x040fe20000000000 */
[----:B------:R-:W-:Y:S01]  /*0d20*/  IABS R49, R8 ;  /* 0x0000000800317213 */ /* 0x000fe20000000000 */
[C---:B------:R-:W-:Y:S01]  /*0d30*/  VIADD R28, R64.reuse, 0x62 ;  /* 0x00000062401c7836 */ /* 0x040fe20000000000 */
[----:B------:R1:W-:Y:S01]  /*0d40*/  STL [R1+0x260], R2 ;  /* 0x0002600201007387 */ /* 0x0003e20000100800 */
[----:B--2---:R-:W-:-:S02]  /*0d50*/  VIADD R6, R64, 0xa ;  /* 0x0000000a40067836 */ /* 0x004fc40000000000 */
[C---:B------:R-:W-:Y:S01]  /*0d60*/  VIADD R33, R64.reuse, 0x8a ;  /* 0x0000008a40217836 */ /* 0x040fe20000000000 */
[----:B------:R-:W-:Y:S01]  /*0d70*/  STL [R1+0x1384], R12 ;  /* 0x0013840c01007387 */ /* 0x000fe20000100800 */
[C---:B------:R-:W-:Y:S01]  /*0d80*/  VIADD R38, R64.reuse, 0xb2 ;  /* 0x000000b240267836 */ /* 0x040fe20000000000 */
[----:B------:R-:W-:Y:S01]  /*0d90*/  IABS R85, R6 ;  /* 0x0000000600557213 */ /* 0x000fe20000000000 */
[----:B0-----:R-:W-:Y:S01]  /*0da0*/  VIADD R3, R64, 0xb ;  /* 0x0000000b40037836 */ /* 0x001fe20000000000 */
[----:B------:R0:W-:Y:S01]  /*0db0*/  STL [R1+0x1388], R8 ;  /* 0x0013880801007387 */ /* 0x0001e20000100800 */
[----:B------:R-:W-:Y:S02]  /*0dc0*/  IMAD R75, R42, 0x100, R47 ;  /* 0x000001002a4b7824 */ /* 0x000fe400078e022f */
[----:B-1----:R-:W-:Y:S01]  /*0dd0*/  VIADD R2, R64, 0xc ;  /* 0x0000000c40027836 */ /* 0x002fe20000000000 */
[----:B------:R-:W-:Y:S01]  /*0de0*/  IABS R13, R3 ;  /* 0x00000003000d7213 */ /* 0x000fe20000000000 */
[----:B------:R1:W-:Y:S01]  /*0df0*/  STL [R1+0x138c], R6 ;  /* 0x00138c0601007387 */ /* 0x0003e20000100800 */
[----:B------:R-:W-:Y:S01]  /*0e00*/  VIADD R72, R75, 0x80 ;  /* 0x000000804b487836 */ /* 0x000fe20000000000 */
[----:B------:R-:W2:Y:S01]  /*0e10*/  LDC R42, c[0x0][0x3a0] ;  /* 0x0000e800ff2a7b82 */ /* 0x000ea20000000800 */
[----:B------:R-:W-:Y:S01]  /*0e20*/  IABS R14, R2 ;  /* 0x00000002000e7213 */ /* 0x000fe20000000000 */
[----:B------:R4:W-:Y:S01]  /*0e30*/  STL [R1+0x1390], R3 ;  /* 0x0013900301007387 */ /* 0x0009e20000100800 */
[----:B0-----:R-:W-:Y:S01]  /*0e40*/  IMAD.HI.U32 R8, R10, R13, RZ ;  /* 0x0000000d0a087227 */ /* 0x001fe200078e00ff */
[----:B------:R-:W-:-:S02]  /*0e50*/  ISETP.GE.AND P3, PT, R72, RZ, PT ;  /* 0x000000ff4800720c */ /* 0x000fc40003f66270 */
[----:B------:R0:W-:Y:S01]  /*0e60*/  STL [R1+0x1394], R2 ;  /* 0x0013940201007387 */ /* 0x0001e20000100800 */
[----:B------:R-:W-:-:S04]  /*0e70*/  IMAD.HI.U32 R11, R10, R14, RZ ;  /* 0x0000000e0a0b7227 */ /* 0x000fc800078e00ff */
[----:B-1----:R-:W-:-:S04]  /*0e80*/  IMAD.HI.U32 R6, R10, R85, RZ ;  /* 0x000000550a067227 */ /* 0x002fc800078e00ff */
[----:B----4-:R-:W-:-:S04]  /*0e90*/  IMAD.HI.U32 R3, R10, R49, RZ ;  /* 0x000000310a037227 */ /* 0x010fc800078e00ff */
[----:B0-----:R-:W-:-:S04]  /*0ea0*/  IMAD.HI.U32 R2, R10, R16, RZ ;  /* 0x000000100a027227 */ /* 0x001fc800078e00ff */
[----:B------:R-:W-:Y:S02]  /*0eb0*/  IMAD.MOV R2, RZ, RZ, -R2 ;  /* 0x000000ffff027224 */ /* 0x000fe400078e0a02 */
[----:B------:R-:W-:Y:S02]  /*0ec0*/  IMAD.MOV R8, RZ, RZ, -R8 ;  /* 0x000000ffff087224 */ /* 0x000fe400078e0a08 */
[----:B------:R-:W-:Y:S02]  /*0ed0*/  IMAD.MOV R12, RZ, RZ, -R3 ;  /* 0x000000ffff0c7224 */ /* 0x000fe400078e0a03 */
[----:B------:R-:W-:Y:S02]  /*0ee0*/  IMAD.MOV R11, RZ, RZ, -R11 ;  /* 0x000000ffff0b7224 */ /* 0x000fe400078e0a0b */
[----:B------:R-:W-:Y:S02]  /*0ef0*/  IMAD.MOV R6, RZ, RZ, -R6 ;  /* 0x000000ffff067224 */ /* 0x000fe400078e0a06 */
[----:B------:R-:W-:-:S02]  /*0f00*/  IMAD R16, R9, R2, R16 ;  /* 0x0000000209107224 */ /* 0x000fc400078e0210 */
[C---:B------:R-:W-:Y:S02]  /*0f10*/  IMAD R3, R9.reuse, R8, R13 ;  /* 0x0000000809037224 */ /* 0x040fe400078e020d */
[C---:B------:R-:W-:Y:S02]  /*0f20*/  IMAD R49, R9.reuse, R12, R49 ;  /* 0x0000000c09317224 */ /* 0x040fe400078e0231 */
[C---:B------:R-:W-:Y:S01]  /*0f30*/  IMAD R2, R9.reuse, R11, R14 ;  /* 0x0000000b09027224 */ /* 0x040fe200078e020e */
[----:B------:R0:W-:Y:S01]  /*0f40*/  STL [R1+0x60], R3 ;  /* 0x0000600301007387 */ /* 0x0001e20000100800 */
[C---:B------:R-:W-:Y:S02]  /*0f50*/  VIADD R12, R64.reuse, 0xd ;  /* 0x0000000d400c7836 */ /* 0x040fe40000000000 */
[----:B------:R-:W-:Y:S01]  /*0f60*/  IMAD R85, R9, R6, R85 ;  /* 0x0000000609557224 */ /* 0x000fe200078e0255 */
[----:B------:R1:W-:Y:S01]  /*0f70*/  STL [R1+0x1b8], R2 ;  /* 0x0001b80201007387 */ /* 0x0003e20000100800 */
[----:B------:R-:W-:-:S02]  /*0f80*/  VIADD R8, R64, 0xe ;  /* 0x0000000e40087836 */ /* 0x000fc40000000000 */
[C---:B------:R-:W-:Y:S01]  /*0f90*/  VIADD R6, R64.reuse, 0xf ;  /* 0x0000000f40067836 */ /* 0x040fe20000000000 */
[----:B------:R4:W-:Y:S01]  /*0fa0*/  STL [R1+0x1398], R12 ;  /* 0x0013980c01007387 */ /* 0x0009e20000100800 */
[C---:B------:R-:W-:Y:S01]  /*0fb0*/  VIADD R44, R64.reuse, 0xe9 ;  /* 0x000000e9402c7836 */ /* 0x040fe20000000000 */
[----:B------:R-:W-:Y:S01]  /*0fc0*/  IABS R13, R8 ;  /* 0x00000008000d7213 */ /* 0x000fe20000000000 */
[C---:B0-----:R-:W-:Y:S01]  /*0fd0*/  VIADD R3, R64.reuse, 0x10 ;  /* 0x0000001040037836 */ /* 0x041fe20000000000 */
[----:B------:R0:W-:Y:S01]  /*0fe0*/  STL [R1+0x139c], R8 ;  /* 0x00139c0801007387 */ /* 0x0001e20000100800 */
[----:B------:R-:W-:Y:S01]  /*0ff0*/  IABS R17, R6 ;  /* 0x0000000600117213 */ /* 0x000fe20000000000 */
[----:B-1----:R-:W-:Y:S01]  /*1000*/  VIADD R2, R64, 0x11 ;  /* 0x0000001140027836 */ /* 0x002fe20000000000 */
[----:B------:R-:W-:Y:S01]  /*1010*/  IABS R82, R44 ;  /* 0x0000002c00527213 */ /* 0x000fe20000000000 */
[----:B------:R1:W-:Y:S01]  /*1020*/  STL [R1+0x13a0], R6 ;  /* 0x0013a00601007387 */ /* 0x0003e20000100800 */
[----:B------:R-:W-:-:S02]  /*1030*/  IABS R18, R3 ;  /* 0x0000000300127213 */ /* 0x000fc40000000000 */
[----:B----4-:R-:W-:Y:S01]  /*1040*/  IABS R12, R12 ;  /* 0x0000000c000c7213 */ /* 0x010fe20000000000 */
[----:B------:R4:W-:Y:S01]  /*1050*/  STL [R1+0x13a4], R3 ;  /* 0x0013a40301007387 */ /* 0x0009e20000100800 */
[----:B------:R-:W-:Y:S01]  /*1060*/  IABS R50, R2 ;  /* 0x0000000200327213 */ /* 0x000fe20000000000 */
[C---:B0-----:R-:W-:Y:S02]  /*1070*/  IMAD.HI.U32 R8, R10.reuse, R18, RZ ;  /* 0x000000120a087227 */ /* 0x041fe400078e00ff */
[----:B------:R0:W-:Y:S02]  /*1080*/  STL [R1+0x13a8], R2 ;  /* 0x0013a80201007387 */ /* 0x0001e40000100800 */
[----:B-1----:R-:W-:-:S04]  /*1090*/  IMAD.HI.U32 R6, R10, R17, RZ ;  /* 0x000000110a067227 */ /* 0x002fc800078e00ff */
[----:B----4-:R-:W-:-:S04]  /*10a0*/  IMAD.HI.U32 R3, R10, R13, RZ ;  /* 0x0000000d0a037227 */ /* 0x010fc800078e00ff */
[----:B0-----:R-:W-:-:S04]  /*10b0*/  IMAD.HI.U32 R2, R10, R12, RZ ;  /* 0x0000000c0a027227 */ /* 0x001fc800078e00ff */
[----:B------:R-:W-:Y:S02]  /*10c0*/  IMAD.MOV R2, RZ, RZ, -R2 ;  /* 0x000000ffff027224 */ /* 0x000fe400078e0a02 */
[----:B------:R-:W-:Y:S02]  /*10d0*/  IMAD.MOV R14, RZ, RZ, -R3 ;  /* 0x000000ffff0e7224 */ /* 0x000fe400078e0a03 */
[----:B------:R-:W-:Y:S02]  /*10e0*/  IMAD.MOV R6, RZ, RZ, -R6 ;  /* 0x000000ffff067224 */ /* 0x000fe400078e0a06 */
[C---:B------:R-:W-:Y:S02]  /*10f0*/  IMAD R12, R9.reuse, R2, R12 ;  /* 0x00000002090c7224 */ /* 0x040fe400078e020c */
[C---:B------:R-:W-:Y:S02]  /*1100*/  IMAD R3, R9.reuse, R14, R13 ;  /* 0x0000000e09037224 */ /* 0x040fe400078e020d */
[----:B------:R-:W-:Y:S01]  /*1110*/  IMAD R2, R9, R6, R17 ;  /* 0x0000000609027224 */ /* 0x000fe200078e0211 */
[----:B------:R0:W-:Y:S01]  /*1120*/  STL [R1+0x27c], R12 ;  /* 0x00027c0c01007387 */ /* 0x0001e20000100800 */
[----:B------:R-:W-:-:S02]  /*1130*/  VIADD R14, R64, 0x12 ;  /* 0x00000012400e7836 */ /* 0x000fc40000000000 */
[----:B------:R-:W-:Y:S01]  /*1140*/  VIADD R13, R64, 0x14 ;  /* 0x00000014400d7836 */ /* 0x000fe20000000000 */
[----:B------:R1:W-:Y:S01]  /*1150*/  STL [R1+0x284], R3 ;  /* 0x0002840301007387 */ /* 0x0003e20000100800 */
[----:B------:R-:W-:Y:S01]  /*1160*/  IMAD.HI.U32 R11, R10, R50, RZ ;  /* 0x000000320a0b7227 */ /* 0x000fe200078e00ff */
[----:B------:R-:W-:Y:S02]  /*1170*/  IABS R86, R14 ;  /* 0x0000000e00567213 */ /* 0x000fe40000000000 */
[----:B------:R4:W-:Y:S01]  /*1180*/  STL [R1+0x29c], R2 ;  /* 0x00029c0201007387 */ /* 0x0009e20000100800 */
[----:B------:R-:W-:Y:S02]  /*1190*/  IMAD.MOV R8, RZ, RZ, -R8 ;  /* 0x000000ffff087224 */ /* 0x000fe400078e0a08 */
[----:B0-----:R-:W-:Y:S01]  /*11a0*/  VIADD R12, R64, 0x13 ;  /* 0x00000013400c7836 */ /* 0x001fe20000000000 */
[----:B------:R0:W-:Y:S01]  /*11b0*/  STL [R1+0x13ac], R14 ;  /* 0x0013ac0e01007387 */ /* 0x0001e20000100800 */
[----:B------:R-:W-:-:S02]  /*11c0*/  IMAD.MOV R11, RZ, RZ, -R11 ;  /* 0x000000ffff0b7224 */ /* 0x000fc400078e0a0b */
[C---:B-1----:R-:W-:Y:S01]  /*11d0*/  VIADD R3, R64.reuse, 0x15 ;  /* 0x0000001540037836 */ /* 0x042fe20000000000 */
[----:B------:R1:W-:Y:S01]  /*11e0*/  STL [R1+0x13b0], R12 ;  /* 0x0013b00c01007387 */ /* 0x0003e20000100800 */
[C---:B------:R-:W-:Y:S02]  /*11f0*/  IMAD R18, R9.reuse, R8, R18 ;  /* 0x0000000809127224 */ /* 0x040fe400078e0212 */
[----:B----4-:R-:W-:Y:S01]  /*1200*/  VIADD R2, R64, 0x16 ;  /* 0x0000001640027836 */ /* 0x010fe20000000000 */
[----:B------:R4:W-:Y:S01]  /*1210*/  STL [R1+0x13b4], R13 ;  /* 0x0013b40d01007387 */ /* 0x0009e20000100800 */
[----:B------:R-:W-:Y:S01]  /*1220*/  IMAD R50, R9, R11, R50 ;  /* 0x0000000b09327224 */ /* 0x000fe200078e0232 */
[----:B0-----:R-:W-:Y:S02]  /*1230*/  IABS R14, R3 ;  /* 0x00000003000e7213 */ /* 0x001fe40000000000 */
[----:B------:R0:W-:Y:S01]  /*1240*/  STL [R1+0x13b8], R3 ;  /* 0x0013b80301007387 */ /* 0x0001e20000100800 */
[----:B------:R-:W-:-:S02]  /*1250*/  IABS R17, R2 ;  /* 0x0000000200117213 */ /* 0x000fc40000000000 */
[----:B-1----:R-:W-:Y:S01]  /*1260*/  IABS R12, R12 ;  /* 0x0000000c000c7213 */ /* 0x002fe20000000000 */
[----:B------:R1:W-:Y:S01]  /*1270*/  STL [R1+0x13bc], R2 ;  /* 0x0013bc0201007387 */ /* 0x0003e20000100800 */
[----:B------:R-:W-:Y:S01]  /*1280*/  IMAD.HI.U32 R8, R10, R14, RZ ;  /* 0x0000000e0a087227 */ /* 0x000fe200078e00ff */
[----:B----4-:R-:W-:-:S03]  /*1290*/  IABS R13, R13 ;  /* 0x0000000d000d7213 */ /* 0x010fc60000000000 */
[----:B------:R-:W-:-:S04]  /*12a0*/  IMAD.HI.U32 R11, R10, R17, RZ ;  /* 0x000000110a0b7227 */ /* 0x000fc800078e00ff */
[----:B0-----:R-:W-:-:S04]  /*12b0*/  IMAD.HI.U32 R3, R10, R12, RZ ;  /* 0x0000000c0a037227 */ /* 0x001fc800078e00ff */
[----:B-1----:R-:W-:-:S04]  /*12c0*/  IMAD.HI.U32 R2, R10, R86, RZ ;  /* 0x000000560a027227 */ /* 0x002fc800078e00ff */
[----:B------:R-:W-:Y:S02]  /*12d0*/  IMAD.MOV R2, RZ, RZ, -R2 ;  /* 0x000000ffff027224 */ /* 0x000fe400078e0a02 */
[----:B------:R-:W-:-:S04]  /*12e0*/  IMAD.HI.U32 R6, R10, R13, RZ ;  /* 0x0000000d0a067227 */ /* 0x000fc800078e00ff */
[----:B------:R-:W-:Y:S02]  /*12f0*/  IMAD.MOV R3, RZ, RZ, -R3 ;  /* 0x000000ffff037224 */ /* 0x000fe400078e0a03 */
[C---:B------:R-:W-:Y:S02]  /*1300*/  IMAD R86, R9.reuse, R2, R86 ;  /* 0x0000000209567224 */ /* 0x040fe400078e0256 */
[----:B------:R-:W-:Y:S02]  /*1310*/  IMAD.MOV R6, RZ, RZ, -R6 ;  /* 0x000000ffff067224 */ /* 0x000fe400078e0a06 */
[C---:B------:R-:W-:Y:S02]  /*1320*/  IMAD R2, R9.reuse, R3, R12 ;  /* 0x0000000309027224 */ /* 0x040fe400078e020c */
[----:B------:R-:W-:Y:S02]  /*1330*/  IMAD.MOV R8, RZ, RZ, -R8 ;  /* 0x000000ffff087224 */ /* 0x000fe400078e0a08 */
[----:B------:R-:W-:Y:S01]  /*1340*/  IMAD.MOV R20, RZ, RZ, -R11 ;  /* 0x000000ffff147224 */ /* 0x000fe200078e0a0b */
[----:B------:R0:W-:Y:S01]  /*1350*/  STL [R1+0x6c], R2 ;  /* 0x00006c0201007387 */ /* 0x0001e20000100800 */
[----:B------:R-:W-:-:S02]  /*1360*/  IMAD R6, R9, R6, R13 ;  /* 0x0000000609067224 */ /* 0x000fc400078e020d */
[C---:B------:R-:W-:Y:S02]  /*1370*/  IMAD R3, R9.reuse, R8, R14 ;  /* 0x0000000809037224 */ /* 0x040fe400078e020e */
[C---:B------:R-:W-:Y:S01]  /*1380*/  VIADD R11, R64.reuse, 0x17 ;  /* 0x00000017400b7836 */ /* 0x040fe20000000000 */
[----:B------:R1:W-:Y:S01]  /*1390*/  STL [R1+0x1bc], R6 ;  /* 0x0001bc0601007387 */ /* 0x0003e20000100800 */
[C---:B------:R-:W-:Y:S02]  /*13a0*/  VIADD R8, R64.reuse, 0x18 ;  /* 0x0000001840087836 */ /* 0x040fe40000000000 */
[----:B0-----:R-:W-:Y:S01]  /*13b0*/  IMAD R2, R9, R20, R17 ;  /* 0x0000001409027224 */ /* 0x001fe200078e0211 */
[----:B------:R0:W-:Y:S01]  /*13c0*/  STL [R1+0x2a0], R3 ;  /* 0x0002a00301007387 */ /* 0x0001e20000100800 */
[----:B------:R-:W-:Y:S02]  /*13d0*/  IABS R12, R11 ;  /* 0x0000000b000c7213 */ /* 0x000fe40000000000 */
[----:B------:R-:W-:Y:S01]  /*13e0*/  IABS R17, R8 ;  /* 0x0000000800117213 */ /* 0x000fe20000000000 */
[----:B------:R4:W-:Y:S01]  /*13f0*/  STL [R1+0x2b8], R2 ;  /* 0x0002b80201007387 */ /* 0x0009e20000100800 */
[----:B-1----:R-:W-:-:S03]  /*1400*/  VIADD R6, R64, 0x19 ;  /* 0x0000001940067836 */ /* 0x002fc60000000000 */
[----:B------:R-:W-:Y:S01]  /*1410*/  STL [R1+0x13c0], R11 ;  /* 0x0013c00b01007387 */ /* 0x000fe20000100800 */
[C---:B0-----:R-:W-:Y:S01]  /*1420*/  VIADD R3, R64.reuse, 0x1a ;  /* 0x0000001a40037836 */ /* 0x041fe20000000000 */
[----:B------:R-:W-:Y:S02]  /*1430*/  IABS R51, R6 ;  /* 0x0000000600337213 */ /* 0x000fe40000000000 */
[----:B------:R0:W-:Y:S01]  /*1440*/  STL [R1+0x13c4], R8 ;  /* 0x0013c40801007387 */ /* 0x0001e20000100800 */
[----:B----4-:R-:W-:Y:S01]  /*1450*/  VIADD R2, R64, 0x1b ;  /* 0x0000001b40027836 */ /* 0x010fe20000000000 */
[----:B------:R-:W-:Y:S02]  /*1460*/  IABS R88, R3 ;  /* 0x0000000300587213 */ /* 0x000fe40000000000 */
[----:B------:R1:W-:Y:S02]  /*1470*/  STL [R1+0x13c8], R6 ;  /* 0x0013c80601007387 */ /* 0x0003e40000100800 */
[----:B------:R-:W-:-:S02]  /*1480*/  IABS R13, R2 ;  /* 0x00000002000d7213 */ /* 0x000fc40000000000 */
[----:B------:R-:W-:Y:S01]  /*1490*/  STL [R1+0x13cc], R3 ;  /* 0x0013cc0301007387 */ /* 0x000fe20000100800 */
[----:B0-----:R-:W-:-:S03]  /*14a0*/  IMAD.HI.U32 R8, R10, R88, RZ ;  /* 0x000000580a087227 */ /* 0x001fc600078e00ff */
[----:B------:R0:W-:Y:S01]  /*14b0*/  STL [R1+0x13d0], R2 ;  /* 0x0013d00201007387 */ /* 0x0001e20000100800 */
[----:B------:R-:W-:-:S04]  /*14c0*/  IMAD.HI.U32 R11, R10, R13, RZ ;  /* 0x0000000d0a0b7227 */ /* 0x000fc800078e00ff */
[----:B-1----:R-:W-:-:S04]  /*14d0*/  IMAD.HI.U32 R6, R10, R51, RZ ;  /* 0x000000330a067227 */ /* 0x002fc800078e00ff */
[----:B0-----:R-:W-:-:S04]  /*14e0*/  IMAD.HI.U32 R2, R10, R12, RZ ;  /* 0x0000000c0a027227 */ /* 0x001fc800078e00ff */
[----:B------:R-:W-:Y:S02]  /*14f0*/  IMAD.MOV R2, RZ, RZ, -R2 ;  /* 0x000000ffff027224 */ /* 0x000fe400078e0a02 */
[----:B------:R-:W-:Y:S02]  /*1500*/  IMAD.MOV R20, RZ, RZ, -R11 ;  /* 0x000000ffff147224 */ /* 0x000fe400078e0a0b */
[----:B------:R-:W-:Y:S02]  /*1510*/  IMAD R2, R9, R2, R12 ;  /* 0x0000000209027224 */ /* 0x000fe400078e020c */
[----:B------:R-:W-:Y:S02]  /*1520*/  IMAD.MOV R8, RZ, RZ, -R8 ;  /* 0x000000ffff087224 */ /* 0x000fe400078e0a08 */
[----:B------:R-:W-:Y:S01]  /*1530*/  IMAD.MOV R6, RZ, RZ, -R6 ;  /* 0x000000ffff067224 */ /* 0x000fe200078e0a06 */
[----:B------:R0:W-:Y:S01]  /*1540*/  STL [R1+0x2c0], R2 ;  /* 0x0002c00201007387 */ /* 0x0001e20000100800 */
[----:B------:R-:W-:-:S04]  /*1550*/  IMAD.HI.U32 R3, R10, R17, RZ ;  /* 0x000000110a037227 */ /* 0x000fc800078e00ff */
[C---:B------:R-:W-:Y:S02]  /*1560*/  IMAD R88, R9.reuse, R8, R88 ;  /* 0x0000000809587224 */ /* 0x040fe400078e0258 */
[C---:B------:R-:W-:Y:S02]  /*1570*/  VIADD R11, R64.reuse, 0x1c ;  /* 0x0000001c400b7836 */ /* 0x040fe40000000000 */
[C---:B------:R-:W-:Y:S02]  /*1580*/  IMAD R51, R9.reuse, R6, R51 ;  /* 0x0000000609337224 */ /* 0x040fe400078e0233 */
[C---:B0-----:R-:W-:Y:S01]  /*1590*/  IMAD R2, R9.reuse, R20, R13 ;  /* 0x0000001409027224 */ /* 0x041fe200078e020d */
[----:B------:R-:W-:Y:S01]  /*15a0*/  IABS R12, R11 ;  /* 0x0000000b000c7213 */ /* 0x000fe20000000000 */
[C---:B------:R-:W-:Y:S02]  /*15b0*/  VIADD R8, R64.reuse, 0x1d ;  /* 0x0000001d40087836 */ /* 0x040fe40000000000 */
[----:B------:R-:W-:Y:S01]  /*15c0*/  IMAD.MOV R14, RZ, RZ, -R3 ;  /* 0x000000ffff0e7224 */ /* 0x000fe200078e0a03 */
[----:B------:R0:W-:Y:S01]  /*15d0*/  STL [R1+0x64], R2 ;  /* 0x0000640201007387 */ /* 0x0001e20000100800 */
[C---:B------:R-:W-:Y:S01]  /*15e0*/  VIADD R6, R64.reuse, 0x1e ;  /* 0x0000001e40067836 */ /* 0x040fe20000000000 */
[----:B------:R-:W-:Y:S01]  /*15f0*/  IABS R13, R8 ;  /* 0x00000008000d7213 */ /* 0x000fe20000000000 */
[----:B------:R-:W-:Y:S01]  /*1600*/  VIADD R3, R64, 0x1f ;  /* 0x0000001f40037836 */ /* 0x000fe20000000000 */
[----:B------:R-:W-:Y:S01]  /*1610*/  STL [R1+0x13d4], R11 ;  /* 0x0013d40b01007387 */ /* 0x000fe20000100800 */
[----:B------:R-:W-:Y:S01]  /*1620*/  IMAD R17, R9, R14, R17 ;  /* 0x0000000e09117224 */ /* 0x000fe200078e0211 */
[----:B------:R-:W-:-:S02]  /*1630*/  IABS R19, R6 ;  /* 0x0000000600137213 */ /* 0x000fc40000000000 */
[----:B------:R1:W-:Y:S01]  /*1640*/  STL [R1+0x13d8], R8 ;  /* 0x0013d80801007387 */ /* 0x0003e20000100800 */
[----:B------:R-:W-:Y:S01]  /*1650*/  IABS R20, R3 ;  /* 0x0000000300147213 */ /* 0x000fe20000000000 */
[----:B0-----:R-:W-:Y:S02]  /*1660*/  VIADD R2, R64, 0x20 ;  /* 0x0000002040027836 */ /* 0x001fe40000000000 */
[----:B------:R0:W-:Y:S03]  /*1670*/  STL [R1+0x13dc], R6 ;  /* 0x0013dc0601007387 */ /* 0x0001e60000100800 */
[----:B------:R-:W-:Y:S01]  /*1680*/  IABS R21, R2 ;  /* 0x0000000200157213 */ /* 0x000fe20000000000 */
[----:B------:R4:W-:Y:S01]  /*1690*/  STL [R1+0x13e0], R3 ;  /* 0x0013e00301007387 */ /* 0x0009e20000100800 */
[----:B-1----:R-:W-:-:S03]  /*16a0*/  IMAD.HI.U32 R8, R10, R20, RZ ;  /* 0x000000140a087227 */ /* 0x002fc600078e00ff */
[----:B------:R1:W-:Y:S01]  /*16b0*/  STL [R1+0x13e4], R2 ;  /* 0x0013e40201007387 */ /* 0x0003e20000100800 */
[----:B0-----:R-:W-:-:S04]  /*16c0*/  IMAD.HI.U32 R6, R10, R19, RZ ;  /* 0x000000130a067227 */ /* 0x001fc800078e00ff */
[----:B----4-:R-:W-:-:S04]  /*16d0*/  IMAD.HI.U32 R3, R10, R13, RZ ;  /* 0x0000000d0a037227 */ /* 0x010fc800078e00ff */
[----:B-1----:R-:W-:-:S04]  /*16e0*/  IMAD.HI.U32 R2, R10, R12, RZ ;  /* 0x0000000c0a027227 */ /* 0x002fc800078e00ff */
[----:B------:R-:W-:Y:S02]  /*16f0*/  IMAD.MOV R2, RZ, RZ, -R2 ;  /* 0x000000ffff027224 */ /* 0x000fe400078e0a02 */
[----:B------:R-:W-:-:S04]  /*1700*/  IMAD.HI.U32 R11, R10, R21, RZ ;  /* 0x000000150a0b7227 */ /* 0x000fc800078e00ff */
[----:B------:R-:W-:Y:S02]  /*1710*/  IMAD.MOV R14, RZ, RZ, -R3 ;  /* 0x000000ffff0e7224 */ /* 0x000fe400078e0a03 */
[C---:B------:R-:W-:Y:S02]  /*1720*/  IMAD R2, R9.reuse, R2, R12 ;  /* 0x0000000209027224 */ /* 0x040fe400078e020c */
[----:B------:R-:W-:Y:S02]  /*1730*/  IMAD.MOV R6, RZ, RZ, -R6 ;  /* 0x000000ffff067224 */ /* 0x000fe400078e0a06 */
[----:B------:R-:W-:Y:S01]  /*1740*/  IMAD.MOV R8, RZ, RZ, -R8 ;  /* 0x000000ffff087224 */ /* 0x000fe200078e0a08 */
[----:B------:R0:W-:Y:S01]  /*1750*/  STL [R1+0x1c4], R2 ;  /* 0x0001c40201007387 */ /* 0x0001e20000100800 */
[----:B------:R-:W-:Y:S02]  /*1760*/  IMAD.MOV R22, RZ, RZ, -R11 ;  /* 0x000000ffff167224 */ /* 0x000fe400078e0a0b */
[----:B------:R-:W-:-:S02]  /*1770*/  IMAD R11, R9, R14, R13 ;  /* 0x0000000e090b7224 */ /* 0x000fc400078e020d */
[C---:B------:R-:W-:Y:S02]  /*1780*/  IMAD R3, R9.reuse, R6, R19 ;  /* 0x0000000609037224 */ /* 0x040fe400078e0213 */
[C---:B------:R-:W-:Y:S01]  /*1790*/  VIADD R12, R64.reuse, 0x21 ;  /* 0x00000021400c7836 */ /* 0x040fe20000000000 */
[----:B------:R1:W-:Y:S01]  /*17a0*/  STL [R1+0x2c4], R11 ;  /* 0x0002c40b01007387 */ /* 0x0003e20000100800 */
[C---:B------:R-:W-:Y:S02]  /*17b0*/  VIADD R6, R64.reuse, 0x23 ;  /* 0x0000002340067836 */ /* 0x040fe40000000000 */
[C---:B0-----:R-:W-:Y:S01]  /*17c0*/  IMAD R2, R9.reuse, R8, R20 ;  /* 0x0000000809027224 */ /* 0x041fe200078e0214 */
[----:B------:R0:W-:Y:S01]  /*17d0*/  STL [R1+0x2d4], R3 ;  /* 0x0002d40301007387 */ /* 0x0001e20000100800 */
[----:B------:R-:W-:Y:S01]  /*17e0*/  IABS R52, R12 ;  /* 0x0000000c00347213 */ /* 0x000fe20000000000 */
[----:B------:R-:W-:Y:S02]  /*17f0*/  IMAD R19, R9, R22, R21 ;  /* 0x0000001609137224 */ /* 0x000fe400078e0215 */
[----:B------:R4:W-:Y:S01]  /*1800*/  STL [R1+0x404], R2 ;  /* 0x0004040201007387 */ /* 0x0009e20000100800 */
[----:B------:R-:W-:-:S02]  /*1810*/  VIADD R21, R64, 0x2b ;  /* 0x0000002b40157836 */ /* 0x000fc40000000000 */
[----:B-1----:R-:W-:Y:S01]  /*1820*/  VIADD R11, R64, 0x22 ;  /* 0x00000022400b7836 */ /* 0x002fe20000000000 */
[----:B------:R-:W-:Y:S01]  /*1830*/  STL [R1+0x13e8], R12 ;  /* 0x0013e80c01007387 */ /* 0x000fe20000100800 */
[----:B------:R-:W-:-:S03]  /*1840*/  IMAD.HI.U32 R8, R10, R52, RZ ;  /* 0x000000340a087227 */ /* 0x000fc600078e00ff */
[----:B------:R1:W-:Y:S01]  /*1850*/  STL [R1+0x13ec], R11 ;  /* 0x0013ec0b01007387 */ /* 0x0003e20000100800 */
[C---:B0-----:R-:W-:Y:S01]  /*1860*/  VIADD R3, R64.reuse, 0x24 ;  /* 0x0000002440037836 */ /* 0x041fe20000000000 */
[----:B------:R-:W-:Y:S01]  /*1870*/  IABS R89, R11 ;  /* 0x0000000b00597213 */ /* 0x000fe20000000000 */
[----:B----4-:R-:W-:Y:S01]  /*1880*/  VIADD R2, R64, 0x25 ;  /* 0x0000002540027836 */ /* 0x010fe20000000000 */
[----:B------:R0:W-:Y:S01]  /*1890*/  STL [R1+0x13f0], R6 ;  /* 0x0013f00601007387 */ /* 0x0001e20000100800 */
[----:B------:R-:W-:-:S03]  /*18a0*/  IMAD.MOV R8, RZ, RZ, -R8 ;  /* 0x000000ffff087224 */ /* 0x000fc600078e0a08 */
[----:B------:R4:W-:Y:S01]  /*18b0*/  STL [R1+0x13f4], R3 ;  /* 0x0013f40301007387 */ /* 0x0009e20000100800 */
[----:B------:R-:W-:Y:S02]  /*18c0*/  IMAD R52, R9, R8, R52 ;  /* 0x0000000809347224 */ /* 0x000fe400078e0234 */
[----:B-1----:R-:W-:Y:S01]  /*18d0*/  IMAD.HI.U32 R11, R10, R89, RZ ;  /* 0x000000590a0b7227 */ /* 0x002fe200078e00ff */
[----:B------:R1:W-:Y:S01]  /*18e0*/  STL [R1+0x13f8], R2 ;  /* 0x0013f80201007387 */ /* 0x0003e20000100800 */
[----:B0-----:R-:W-:Y:S02]  /*18f0*/  IABS R6, R6 ;  /* 0x0000000600067213 */ /* 0x001fe40000000000 */
[----:B------:R-:W-:Y:S02]  /*1900*/  VIADD R8, R64, 0x27 ;  /* 0x0000002740087836 */ /* 0x000fe40000000000 */
[----:B------:R-:W-:Y:S01]  /*1910*/  IMAD.MOV R20, RZ, RZ, -R11 ;  /* 0x000000ffff147224 */ /* 0x000fe200078e0a0b */
[----:B----4-:R-:W-:Y:S01]  /*1920*/  IABS R3, R3 ;  /* 0x0000000300037213 */ /* 0x010fe20000000000 */
[----:B------:R-:W-:Y:S01]  /*1930*/  IMAD.HI.U32 R12, R10, R6, RZ ;  /* 0x000000060a0c7227 */ /* 0x000fe200078e00ff */
[----:B-1----:R-:W-:-:S03]  /*1940*/  IABS R2, R2 ;  /* 0x0000000200027213 */ /* 0x002fc60000000000 */
[----:B------:R-:W-:-:S04]  /*1950*/  IMAD.HI.U32 R13, R10, R3, RZ ;  /* 0x000000030a0d7227 */ /* 0x000fc800078e00ff */
[----:B------:R-:W-:-:S04]  /*1960*/  IMAD.HI.U32 R14, R10, R2, RZ ;  /* 0x000000020a0e7227 */ /* 0x000fc800078e00ff */
        /* <DEDUP_REMOVED lines=8> */
[C---:B------:R-:W-:Y:S01]  /*19f0*/  VIADD R11, R64.reuse, 0x28 ;  /* 0x00000028400b7836 */ /* 0x040fe20000000000 */
[----:B------:R1:W-:Y:S01]  /*1a00*/  STL [R1+0x1d0], R3 ;  /* 0x0001d00301007387 */ /* 0x0003e20000100800 */
[----:B------:R-:W-:Y:S02]  /*1a10*/  IMAD R89, R9, R20, R89 ;  /* 0x0000001409597224 */ /* 0x000fe400078e0259 */
[C---:B------:R-:W-:Y:S01]  /*1a20*/  VIADD R22, R64.reuse, 0x2d ;  /* 0x0000002d40167836 */ /* 0x040fe20000000000 */
[----:B------:R-:W-:Y:S01]  /*1a30*/  STL [R1+0x40c], R2 ;  /* 0x00040c0201007387 */ /* 0x000fe20000100800 */
[----:B------:R-:W-:Y:S01]  /*1a40*/  IABS R20, R11 ;  /* 0x0000000b00147213 */ /* 0x000fe20000000000 */
[C---:B0-----:R-:W-:Y:S02]  /*1a50*/  VIADD R6, R64.reuse, 0x29 ;  /* 0x0000002940067836 */ /* 0x041fe40000000000 */
[----:B------:R0:W-:Y:S01]  /*1a60*/  STL [R1+0x1400], R12 ;  /* 0x0014000c01007387 */ /* 0x0001e20000100800 */
[----:B------:R-:W-:-:S02]  /*1a70*/  VIADD R14, R64, 0x2e ;  /* 0x0000002e400e7836 */ /* 0x000fc40000000000 */
[----:B-1----:R-:W-:Y:S01]  /*1a80*/  VIADD R3, R64, 0x2a ;  /* 0x0000002a40037836 */ /* 0x002fe20000000000 */
[----:B------:R1:W-:Y:S01]  /*1a90*/  STL [R1+0x13fc], R8 ;  /* 0x0013fc0801007387 */ /* 0x0003e20000100800 */
[----:B------:R-:W-:-:S03]  /*1aa0*/  IABS R54, R6 ;  /* 0x0000000600367213 */ /* 0x000fc60000000000 */
[----:B------:R4:W-:Y:S01]  /*1ab0*/  STL [R1+0x1404], R11 ;  /* 0x0014040b01007387 */ /* 0x0009e20000100800 */
[----:B------:R-:W-:Y:S02]  /*1ac0*/  IABS R90, R3 ;  /* 0x00000003005a7213 */ /* 0x000fe40000000000 */
[----:B0-----:R-:W-:Y:S01]  /*1ad0*/  IABS R12, R12 ;  /* 0x0000000c000c7213 */ /* 0x001fe20000000000 */
[----:B------:R0:W-:Y:S01]  /*1ae0*/  STL [R1+0x1408], R6 ;  /* 0x0014080601007387 */ /* 0x0001e20000100800 */
[----:B-1----:R-:W-:Y:S01]  /*1af0*/  IABS R8, R8 ;  /* 0x0000000800087213 */ /* 0x002fe20000000000 */
[C---:B------:R-:W-:Y:S02]  /*1b00*/  IMAD.HI.U32 R2, R10.reuse, R90, RZ ;  /* 0x0000005a0a027227 */ /* 0x040fe400078e00ff */
[----:B------:R1:W-:Y:S02]  /*1b10*/  STL [R1+0x1410], R3 ;  /* 0x0014100301007387 */ /* 0x0003e40000100800 */
[----:B------:R-:W-:-:S04]  /*1b20*/  IMAD.HI.U32 R13, R10, R12, RZ ;  /* 0x0000000c0a0d7227 */ /* 0x000fc800078e00ff */
[----:B----4-:R-:W-:-:S04]  /*1b30*/  IMAD.HI.U32 R11, R10, R8, RZ ;  /* 0x000000080a0b7227 */ /* 0x010fc800078e00ff */
[----:B------:R-:W-:Y:S02]  /*1b40*/  IMAD.MOV R13, RZ, RZ, -R13 ;  /* 0x000000ffff0d7224 */ /* 0x000fe400078e0a0d */
[----:B------:R-:W-:Y:S02]  /*1b50*/  IMAD.MOV R11, RZ, RZ, -R11 ;  /* 0x000000ffff0b7224 */ /* 0x000fe400078e0a0b */
[C---:B------:R-:W-:Y:S02]  /*1b60*/  IMAD R12, R9.reuse, R13, R12 ;  /* 0x0000000d090c7224 */ /* 0x040fe400078e020c */
[----:B------:R-:W-:Y:S01]  /*1b70*/  IMAD R8, R9, R11, R8 ;  /* 0x0000000b09087224 */ /* 0x000fe200078e0208 */
[----:B------:R-:W-:Y:S01]  /*1b80*/  IABS R11, R22 ;  /* 0x00000016000b7213 */ /* 0x000fe20000000000 */
[----:B0-----:R-:W-:Y:S01]  /*1b90*/  IMAD.HI.U32 R6, R10, R20, RZ ;  /* 0x000000140a067227 */ /* 0x001fe200078e00ff */
[----:B------:R0:W-:Y:S03]  /*1ba0*/  STL [R1+0x410], R12 ;  /* 0x0004100c01007387 */ /* 0x0001e60000100800 */
[----:B------:R-:W-:Y:S01]  /*1bb0*/  VIADD R13, R64, 0x2c ;  /* 0x0000002c400d7836 */ /* 0x000fe20000000000 */
[----:B------:R-:W-:Y:S01]  /*1bc0*/  STL [R1+0x49c], R8 ;  /* 0x00049c0801007387 */ /* 0x000fe20000100800 */
[----:B------:R-:W-:-:S02]  /*1bd0*/  IMAD.MOV R6, RZ, RZ, -R6 ;  /* 0x000000ffff067224 */ /* 0x000fc400078e0a06 */
[----:B------:R-:W-:Y:S01]  /*1be0*/  IMAD.MOV R2, RZ, RZ, -R2 ;  /* 0x000000ffff027224 */ /* 0x000fe200078e0a02 */
[----:B------:R4:W-:Y:S01]  /*1bf0*/  STL [R1+0x140c], R21 ;  /* 0x00140c1501007387 */ /* 0x0009e20000100800 */
[----:B-1----:R-:W-:-:S03]  /*1c00*/  IMAD.HI.U32 R3, R10, R54, RZ ;  /* 0x000000360a037227 */ /* 0x002fc600078e00ff */
[----:B------:R1:W-:Y:S01]  /*1c10*/  STL [R1+0x1414], R13 ;  /* 0x0014140d01007387 */ /* 0x0003e20000100800 */
[----:B0-----:R-:W-:Y:S02]  /*1c20*/  VIADD R12, R64, 0x2f ;  /* 0x0000002f400c7836 */ /* 0x001fe40000000000 */
[C---:B------:R-:W-:Y:S01]  /*1c30*/  IMAD R20, R9.reuse, R6, R20 ;  /* 0x0000000609147224 */ /* 0x040fe200078e0214 */
[----:B------:R0:W-:Y:S01]  /*1c40*/  STL [R1+0x1418], R22 ;  /* 0x0014181601007387 */ /* 0x0001e20000100800 */
[----:B------:R-:W-:Y:S01]  /*1c50*/  IABS R6, R14 ;  /* 0x0000000e00067213 */ /* 0x000fe20000000000 */
[----:B------:R-:W-:Y:S01]  /*1c60*/  IMAD R90, R9, R2, R90 ;  /* 0x00000002095a7224 */ /* 0x000fe200078e025a */
[----:B----4-:R-:W-:Y:S01]  /*1c70*/  IABS R21, R21 ;  /* 0x0000001500157213 */ /* 0x010fe20000000000 */
[----:B------:R4:W-:Y:S01]  /*1c80*/  STL [R1+0x1420], R14 ;  /* 0x0014200e01007387 */ /* 0x0009e20000100800 */
[----:B------:R-:W-:Y:S01]  /*1c90*/  IMAD.MOV R3, RZ, RZ, -R3 ;  /* 0x000000ffff037224 */ /* 0x000fe200078e0a03 */
[----:B-1----:R-:W-:Y:S01]  /*1ca0*/  IABS R13, R13 ;  /* 0x0000000d000d7213 */ /* 0x002fe20000000000 */
[C---:B------:R-:W-:Y:S01]  /*1cb0*/  IMAD.HI.U32 R8, R10.reuse, R6, RZ ;  /* 0x000000060a087227 */ /* 0x040fe200078e00ff */
[----:B------:R-:W-:Y:S01]  /*1cc0*/  IABS R2, R12 ;  /* 0x0000000c00027213 */ /* 0x000fe20000000000 */
[----:B------:R1:W-:Y:S02]  /*1cd0*/  STL [R1+0x1428], R12 ;  /* 0x0014280c01007387 */ /* 0x0003e40000100800 */
[----:B0-----:R-:W-:-:S04]  /*1ce0*/  IMAD.HI.U32 R22, R10, R21, RZ ;  /* 0x000000150a167227 */ /* 0x001fc800078e00ff */
[----:B----4-:R-:W-:-:S04]  /*1cf0*/  IMAD.HI.U32 R14, R10, R13, RZ ;  /* 0x0000000d0a0e7227 */ /* 0x010fc800078e00ff */
[----:B-1----:R-:W-:-:S04]  /*1d00*/  IMAD.HI.U32 R12, R10, R11, RZ ;  /* 0x0000000b0a0c7227 */ /* 0x002fc800078e00ff */
[----:B------:R-:W-:Y:S02]  /*1d10*/  IMAD.MOV R22, RZ, RZ, -R22 ;  /* 0x000000ffff167224 */ /* 0x000fe400078e0a16 */
[----:B------:R-:W-:Y:S02]  /*1d20*/  IMAD R54, R9, R3, R54 ;  /* 0x0000000309367224 */ /* 0x000fe400078e0236 */
[----:B------:R-:W-:Y:S02]  /*1d30*/  IMAD.MOV R14, RZ, RZ, -R14 ;  /* 0x000000ffff0e7224 */ /* 0x000fe400078e0a0e */
[----:B------:R-:W-:-:S04]  /*1d40*/  IMAD.HI.U32 R3, R10, R2, RZ ;  /* 0x000000020a037227 */ /* 0x000fc800078e00ff */
[----:B------:R-:W-:Y:S02]  /*1d50*/  IMAD.MOV R12, RZ, RZ, -R12 ;  /* 0x000000ffff0c7224 */ /* 0x000fe400078e0a0c */
[----:B------:R-:W-:Y:S02]  /*1d60*/  IMAD.MOV R8, RZ, RZ, -R8 ;  /* 0x000000ffff087224 */ /* 0x000fe400078e0a08 */
[C---:B------:R-:W-:Y:S02]  /*1d70*/  IMAD R21, R9.reuse, R22, R21 ;  /* 0x0000001609157224 */ /* 0x040fe400078e0215 */
[C---:B------:R-:W-:Y:S02]  /*1d80*/  IMAD R13, R9.reuse, R14, R13 ;  /* 0x0000000e090d7224 */ /* 0x040fe400078e020d */
[----:B------:R-:W-:Y:S01]  /*1d90*/  IMAD.MOV R3, RZ, RZ, -R3 ;  /* 0x000000ffff037224 */ /* 0x000fe200078e0a03 */
[----:B------:R-:W-:Y:S01]  /*1da0*/  STL [R1+0x78], R21 ;  /* 0x0000781501007387 */ /* 0x000fe20000100800 */
[----:B------:R-:W-:-:S02]  /*1db0*/  IMAD R11, R9, R12, R11 ;  /* 0x0000000c090b7224 */ /* 0x000fc400078e020b */
[C---:B------:R-:W-:Y:S01]  /*1dc0*/  IMAD R6, R9.reuse, R8, R6 ;  /* 0x0000000809067224 */ /* 0x040fe200078e0206 */
[----:B------:R0:W-:Y:S01]  /*1dd0*/  STL [R1+0x1d8], R13 ;  /* 0x0001d80d01007387 */ /* 0x0001e20000100800 */
[----:B------:R-:W-:Y:S02]  /*1de0*/  IMAD R2, R9, R3, R2 ;  /* 0x0000000309027224 */ /* 0x000fe400078e0202 */
[C---:B------:R-:W-:Y:S01]  /*1df0*/  VIADD R12, R64.reuse, 0x31 ;  /* 0x00000031400c7836 */ /* 0x040fe20000000000 */
[----:B------:R1:W-:Y:S01]  /*1e00*/  STL [R1+0x4a4], R11 ;  /* 0x0004a40b01007387 */ /* 0x0003e20000100800 */
[----:B------:R-:W-:-:S03]  /*1e10*/  VIADD R8, R64, 0x34 ;  /* 0x0000003440087836 */ /* 0x000fc60000000000 */
[----:B------:R4:W-:Y:S01]  /*1e20*/  STL [R1+0x4d4], R6 ;  /* 0x0004d40601007387 */ /* 0x0009e20000100800 */
[----:B------:R-:W-:Y:S01]  /*1e30*/  IABS R53, R12 ;  /* 0x0000000c00357213 */ /* 0x000fe20000000000 */
[C---:B0-----:R-:W-:Y:S02]  /*1e40*/  VIADD R13, R64.reuse, 0x30 ;  /* 0x00000030400d7836 */ /* 0x041fe40000000000 */
[----:B------:R0:W-:Y:S01]  /*1e50*/  STL [R1+0x4d8], R2 ;  /* 0x0004d80201007387 */ /* 0x0001e20000100800 */
[C---:B-1----:R-:W-:Y:S02]  /*1e60*/  VIADD R11, R64.reuse, 0x32 ;  /* 0x00000032400b7836 */ /* 0x042fe40000000000 */
[----:B------:R-:W-:Y:S01]  /*1e70*/  IABS R21, R13 ;  /* 0x0000000d00157213 */ /* 0x000fe20000000000 */
[----:B------:R1:W-:Y:S01]  /*1e80*/  STL [R1+0x141c], R13 ;  /* 0x00141c0d01007387 */ /* 0x0003e20000100800 */
[----:B----4-:R-:W-:Y:S01]  /*1e90*/  VIADD R6, R64, 0x33 ;  /* 0x0000003340067836 */ /* 0x010fe20000000000 */
[----:B------:R-:W-:-:S02]  /*1ea0*/  IABS R91, R11 ;  /* 0x0000000b005b7213 */ /* 0x000fc40000000000 */
[----:B------:R-:W-:Y:S01]  /*1eb0*/  STL [R1+0x1424], R12 ;  /* 0x0014240c01007387 */ /* 0x000fe20000100800 */
[----:B0-----:R-:W-:-:S03]  /*1ec0*/  IABS R2, R8 ;  /* 0x0000000800027213 */ /* 0x001fc60000000000 */
[----:B------:R0:W-:Y:S01]  /*1ed0*/  STL [R1+0x142c], R11 ;  /* 0x00142c0b01007387 */ /* 0x0001e20000100800 */
[----:B-1----:R-:W-:-:S03]  /*1ee0*/  IMAD.HI.U32 R13, R10, R21, RZ ;  /* 0x000000150a0d7227 */ /* 0x002fc600078e00ff */
[----:B------:R1:W-:Y:S01]  /*1ef0*/  STL [R1+0x1434], R6 ;  /* 0x0014340601007387 */ /* 0x0003e20000100800 */
[----:B------:R-:W-:-:S03]  /*1f00*/  IMAD.HI.U32 R3, R10, R2, RZ ;  /* 0x000000020a037227 */ /* 0x000fc600078e00ff */
[----:B------:R4:W-:Y:S01]  /*1f10*/  STL [R1+0x143c], R8 ;  /* 0x00143c0801007387 */ /* 0x0009e20000100800 */
[----:B0-----:R-:W-:Y:S01]  /*1f20*/  IMAD.HI.U32 R11, R10, R91, RZ ;  /* 0x0000005b0a0b7227 */ /* 0x001fe200078e00ff */
[----:B-1----:R-:W-:-:S03]  /*1f30*/  IABS R6, R6 ;  /* 0x0000000600067213 */ /* 0x002fc60000000000 */
[----:B------:R-:W-:Y:S02]  /*1f40*/  IMAD.MOV R13, RZ, RZ, -R13 ;  /* 0x000000ffff0d7224 */ /* 0x000fe400078e0a0d */
[----:B------:R-:W-:Y:S02]  /*1f50*/  IMAD.MOV R3, RZ, RZ, -R3 ;  /* 0x000000ffff037224 */ /* 0x000fe400078e0a03 */
[----:B----4-:R-:W-:-:S04]  /*1f60*/  IMAD.HI.U32 R8, R10, R6, RZ ;  /* 0x000000060a087227 */ /* 0x010fc800078e00ff */
[----:B------:R-:W-:Y:S02]  /*1f70*/  IMAD.MOV R8, RZ, RZ, -R8 ;  /* 0x000000ffff087224 */ /* 0x000fe400078e0a08 */
[----:B------:R-:W-:Y:S02]  /*1f80*/  IMAD.MOV R11, RZ, RZ, -R11 ;  /* 0x000000ffff0b7224 */ /* 0x000fe400078e0a0b */
[----:B------:R-:W-:Y:S02]  /*1f90*/  IMAD R6, R9, R8, R6 ;  /* 0x0000000809067224 */ /* 0x000fe400078e0206 */
[----:B------:R-:W-:-:S03]  /*1fa0*/  IMAD.HI.U32 R12, R10, R53, RZ ;  /* 0x000000350a0c7227 */ /* 0x000fc600078e00ff */
[----:B------:R0:W-:Y:S01]  /*1fb0*/  STL [R1+0x7c], R6 ;  /* 0x00007c0601007387 */ /* 0x0001e20000100800 */
[C---:B------:R-:W-:Y:S02]  /*1fc0*/  IMAD R21, R9.reuse, R13, R21 ;  /* 0x0000000d09157224 */ /* 0x040fe400078e0215 */
[C---:B------:R-:W-:Y:S02]  /*1fd0*/  IMAD R2, R9.reuse, R3, R2 ;  /* 0x0000000309027224 */ /* 0x040fe400078e0202 */
[C---:B------:R-:W-:Y:S02]  /*1fe0*/  VIADD R13, R64.reuse, 0x35 ;  /* 0x00000035400d7836 */ /* 0x040fe40000000000 */
[----:B------:R-:W-:Y:S01]  /*1ff0*/  IMAD R91, R9, R11, R91 ;  /* 0x0000000b095b7224 */ /* 0x000fe200078e025b */
[----:B------:R-:W-:Y:S01]  /*2000*/  STL [R1+0x1e4], R2 ;  /* 0x0001e40201007387 */ /* 0x000fe20000100800 */
[----:B------:R-:W-:Y:S02]  /*2010*/  IMAD.MOV R12, RZ, RZ, -R12 ;  /* 0x000000ffff0c7224 */ /* 0x000fe400078e0a0c */
[C---:B------:R-:W-:Y:S01]  /*2020*/  VIADD R11, R64.reuse, 0x36 ;  /* 0x00000036400b7836 */ /* 0x040fe20000000000 */
[----:B------:R1:W-:Y:S01]  /*2030*/  STL [R1+0x1430], R13 ;  /* 0x0014300d01007387 */ /* 0x0003e20000100800 */
[----:B0-----:R-:W-:-:S02]  /*2040*/  VIADD R6, R64, 0x37 ;  /* 0x0000003740067836 */ /* 0x001fc40000000000 */
[----:B------:R-:W-:Y:S01]  /*2050*/  IMAD R53, R9, R12, R53 ;  /* 0x0000000c09357224 */ /* 0x000fe200078e0235 */
[----:B------:R0:W-:Y:S01]  /*2060*/  STL [R1+0x1438], R11 ;  /* 0x0014380b01007387 */ /* 0x0001e20000100800 */
[C---:B------:R-:W-:Y:S02]  /*2070*/  VIADD R12, R64.reuse, 0x38 ;  /* 0x00000038400c7836 */ /* 0x040fe40000000000 */
[----:B------:R-:W-:Y:S01]  /*2080*/  VIADD R8, R64, 0x39 ;  /* 0x0000003940087836 */ /* 0x000fe20000000000 */
[----:B------:R4:W-:Y:S01]  /*2090*/  STL [R1+0x1440], R6 ;  /* 0x0014400601007387 */ /* 0x0009e20000100800 */
[----:B-1----:R-:W-:-:S03]  /*20a0*/  IABS R13, R13 ;  /* 0x0000000d000d7213 */ /* 0x002fc60000000000 */
[----:B------:R1:W-:Y:S01]  /*20b0*/  STL [R1+0x1448], R12 ;  /* 0x0014480c01007387 */ /* 0x0003e20000100800 */
[----:B------:R-:W-:Y:S02]  /*20c0*/  IABS R22, R12 ;  /* 0x0000000c00167213 */ /* 0x000fe40000000000 */
[----:B0-----:R-:W-:Y:S01]  /*20d0*/  IABS R11, R11 ;  /* 0x0000000b000b7213 */ /* 0x001fe20000000000 */
[C---:B------:R-:W-:Y:S01]  /*20e0*/  IMAD.HI.U32 R14, R10.reuse, R13, RZ ;  /* 0x0000000d0a0e7227 */ /* 0x040fe200078e00ff */
[----:B------:R0:W-:Y:S01]  /*20f0*/  STL [R1+0x1450], R8 ;  /* 0x0014500801007387 */ /* 0x0001e20000100800 */
[----:B----4-:R-:W-:Y:S02]  /*2100*/  IABS R6, R6 ;  /* 0x0000000600067213 */ /* 0x010fe40000000000 */
[----:B------:R-:W-:Y:S01]  /*2110*/  IABS R55, R8 ;  /* 0x0000000800377213 */ /* 0x000fe20000000000 */
[----:B------:R-:W-:Y:S02]  /*2120*/  IMAD.MOV R14, RZ, RZ, -R14 ;  /* 0x000000ffff0e7224 */ /* 0x000fe400078e0a0e */
[----:B-1----:R-:W-:-:S04]  /*2130*/  IMAD.HI.U32 R12, R10, R11, RZ ;  /* 0x0000000b0a0c7227 */ /* 0x002fc800078e00ff */
[----:B0-----:R-:W-:-:S04]  /*2140*/  IMAD.HI.U32 R8, R10, R6, RZ ;  /* 0x000000060a087227 */ /* 0x001fc800078e00ff */
[----:B------:R-:W-:Y:S02]  /*2150*/  IMAD.MOV R12, RZ, RZ, -R12 ;  /* 0x000000ffff0c7224 */ /* 0x000fe400078e0a0c */
[----:B------:R-:W-:Y:S02]  /*2160*/  IMAD.MOV R8, RZ, RZ, -R8 ;  /* 0x000000ffff087224 */ /* 0x000fe400078e0a08 */
[C---:B------:R-:W-:Y:S02]  /*2170*/  IMAD R13, R9.reuse, R14, R13 ;  /* 0x0000000e090d7224 */ /* 0x040fe400078e020d */
[C---:B------:R-:W-:Y:S02]  /*2180*/  IMAD R11, R9.reuse, R12, R11 ;  /* 0x0000000c090b7224 */ /* 0x040fe400078e020b */
[----:B------:R-:W-:Y:S01]  /*2190*/  IMAD R6, R9, R8, R6 ;  /* 0x0000000809067224 */ /* 0x000fe200078e0206 */
[----:B------:R0:W-:Y:S01]  /*21a0*/  STL [R1+0x4e4], R13 ;  /* 0x0004e40d01007387 */ /* 0x0001e20000100800 */
[----:B------:R-:W-:-:S03]  /*21b0*/  IMAD.HI.U32 R2, R10, R55, RZ ;  /* 0x000000370a027227 */ /* 0x000fc600078e00ff */
[----:B------:R1:W-:Y:S01]  /*21c0*/  STL [R1+0x514], R11 ;  /* 0x0005140b01007387 */ /* 0x0003e20000100800 */
[C---:B------:R-:W-:Y:S02]  /*21d0*/  VIADD R14, R64.reuse, 0x3d ;  /* 0x0000003d400e7836 */ /* 0x040fe40000000000 */
[----:B------:R-:W-:Y:S01]  /*21e0*/  IMAD.MOV R2, RZ, RZ, -R2 ;  /* 0x000000ffff027224 */ /* 0x000fe200078e0a02 */
[----:B------:R4:W-:Y:S01]  /*21f0*/  STL [R1+0x51c], R6 ;  /* 0x00051c0601007387 */ /* 0x0009e20000100800 */
[C---:B------:R-:W-:Y:S02]  /*2200*/  VIADD R12, R64.reuse, 0x3e ;  /* 0x0000003e400c7836 */ /* 0x040fe40000000000 */
[----:B0-----:R-:W-:Y:S01]  /*2210*/  VIADD R13, R64, 0x3b ;  /* 0x0000003b400d7836 */ /* 0x001fe20000000000 */
[----:B------:R-:W-:Y:S01]  /*2220*/  STL [R1+0x1444], R23 ;  /* 0x0014441701007387 */ /* 0x000fe20000100800 */
[----:B------:R-:W-:-:S03]  /*2230*/  IMAD.HI.U32 R3, R10, R22, RZ ;  /* 0x000000160a037227 */ /* 0x000fc600078e00ff */
[----:B------:R0:W-:Y:S01]  /*2240*/  STL [R1+0x144c], R13 ;  /* 0x00144c0d01007387 */ /* 0x0001e20000100800 */
[----:B-1----:R-:W-:Y:S01]  /*2250*/  VIADD R11, R64, 0x3c ;  /* 0x0000003c400b7836 */ /* 0x002fe20000000000 */
[----:B----4-:R-:W-:Y:S01]  /*2260*/  IABS R6, R14 ;  /* 0x0000000e00067213 */ /* 0x010fe20000000000 */
[C---:B------:R-:W-:Y:S01]  /*2270*/  IMAD R55, R9.reuse, R2, R55 ;  /* 0x0000000209377224 */ /* 0x040fe200078e0237 */
[----:B------:R-:W-:Y:S01]  /*2280*/  IABS R2, R12 ;  /* 0x0000000c00027213 */ /* 0x000fe20000000000 */
[----:B------:R-:W-:Y:S01]  /*2290*/  IMAD.MOV R3, RZ, RZ, -R3 ;  /* 0x000000ffff037224 */ /* 0x000fe200078e0a03 */
[----:B------:R1:W-:Y:S01]  /*22a0*/  STL [R1+0x1454], R11 ;  /* 0x0014540b01007387 */ /* 0x0003e20000100800 */
[----:B------:R-:W-:Y:S01]  /*22b0*/  IMAD.HI.U32 R8, R10, R6, RZ ;  /* 0x000000060a087227 */ /* 0x000fe200078e00ff */
[----:B0-----:R-:W-:Y:S02]  /*22c0*/  IABS R13, R13 ;  /* 0x0000000d000d7213 */ /* 0x001fe40000000000 */
[----:B------:R0:W-:Y:S01]  /*22d0*/  STL [R1+0x145c], R14 ;  /* 0x00145c0e01007387 */ /* 0x0001e20000100800 */
[----:B------:R-:W-:-:S02]  /*22e0*/  IMAD R22, R9, R3, R22 ;  /* 0x0000000309167224 */ /* 0x000fc400078e0216 */
[C---:B------:R-:W-:Y:S01]  /*22f0*/  IMAD.HI.U32 R3, R10.reuse, R2, RZ ;  /* 0x000000020a037227 */ /* 0x040fe200078e00ff */
[----:B------:R4:W-:Y:S01]  /*2300*/  STL [R1+0x1464], R12 ;  /* 0x0014640c01007387 */ /* 0x0009e20000100800 */
[----:B-1----:R-:W-:Y:S02]  /*2310*/  IABS R11, R11 ;  /* 0x0000000b000b7213 */ /* 0x002fe40000000000 */
[----:B------:R-:W-:Y:S02]  /*2320*/  IMAD.MOV R8, RZ, RZ, -R8 ;  /* 0x000000ffff087224 */ /* 0x000fe400078e0a08 */
[----:B------:R-:W-:Y:S02]  /*2330*/  IMAD.MOV R3, RZ, RZ, -R3 ;  /* 0x000000ffff037224 */ /* 0x000fe400078e0a03 */
[----:B0-----:R-:W-:-:S04]  /*2340*/  IMAD.HI.U32 R14, R10, R13, RZ ;  /* 0x0000000d0a0e7227 */ /* 0x001fc800078e00ff */
[----:B----4-:R-:W-:-:S04]  /*2350*/  IMAD.HI.U32 R12, R10, R11, RZ ;  /* 0x0000000b0a0c7227 */ /* 0x010fc800078e00ff */
[----:B------:R-:W-:Y:S02]  /*2360*/  IMAD.MOV R14, RZ, RZ, -R14 ;  /* 0x000000ffff0e7224 */ /* 0x000fe400078e0a0e */
[----:B------:R-:W-:Y:S02]  /*2370*/  IMAD.MOV R12, RZ, RZ, -R12 ;  /* 0x000000ffff0c7224 */ /* 0x000fe400078e0a0c */
[C---:B------:R-:W-:Y:S02]  /*2380*/  IMAD R13, R9.reuse, R14, R13 ;  /* 0x0000000e090d7224 */ /* 0x040fe400078e020d */
[C---:B------:R-:W-:Y:S02]  /*2390*/  IMAD R11, R9.reuse, R12, R11 ;  /* 0x0000000c090b7224 */ /* 0x040fe400078e020b */
[C---:B------:R-:W-:Y:S01]  /*23a0*/  IMAD R6, R9.reuse, R8, R6 ;  /* 0x0000000809067224 */ /* 0x040fe200078e0206 */
[----:B------:R0:W-:Y:S01]  /*23b0*/  STL [R1+0x88], R13 ;  /* 0x0000880d01007387 */ /* 0x0001e20000100800 */
[----:B------:R-:W-:-:S02]  /*23c0*/  IMAD R2, R9, R3, R2 ;  /* 0x0000000309027224 */ /* 0x000fc400078e0202 */
[----:B------:R-:W-:Y:S01]  /*23d0*/  VIADD R12, R64, 0x40 ;  /* 0x00000040400c7836 */ /* 0x000fe20000000000 */
[----:B------:R1:W-:Y:S01]  /*23e0*/  STL [R1+0x1ec], R11 ;  /* 0x0001ec0b01007387 */ /* 0x0003e20000100800 */
[----:B------:R-:W-:-:S03]  /*23f0*/  IMAD.HI.U32 R23, R10, R92, RZ ;  /* 0x0000005c0a177227 */ /* 0x000fc600078e00ff */
[----:B------:R4:W-:Y:S01]  /*2400*/  STL [R1+0x524], R6 ;  /* 0x0005240601007387 */ /* 0x0009e20000100800 */
[C---:B------:R-:W-:Y:S02]  /*2410*/  VIADD R8, R64.reuse, 0x43 ;  /* 0x0000004340087836 */ /* 0x040fe40000000000 */
[C---:B0-----:R-:W-:Y:S01]  /*2420*/  VIADD R13, R64.reuse, 0x3f ;  /* 0x0000003f400d7836 */ /* 0x041fe20000000000 */
[----:B------:R0:W-:Y:S01]  /*2430*/  STL [R1+0x554], R2 ;  /* 0x0005540201007387 */ /* 0x0001e20000100800 */
[----:B------:R-:W-:Y:S02]  /*2440*/  IMAD.MOV R23, RZ, RZ, -R23 ;  /* 0x000000ffff177224 */ /* 0x000fe400078e0a17 */
[C---:B-1----:R-:W-:Y:S01]  /*2450*/  VIADD R11, R64.reuse, 0x41 ;  /* 0x00000041400b7836 */ /* 0x042fe20000000000 */
[----:B------:R1:W-:Y:S01]  /*2460*/  STL [R1+0x1458], R13 ;  /* 0x0014580d01007387 */ /* 0x0003e20000100800 */
[----:B------:R-:W-:Y:S01]  /*2470*/  IMAD R92, R9, R23, R92 ;  /* 0x00000017095c7224 */ /* 0x000fe200078e025c */
[----:B------:R-:W-:Y:S01]  /*2480*/  IABS R23, R12 ;  /* 0x0000000c00177213 */ /* 0x000fe20000000000 */
[----:B----4-:R-:W-:Y:S01]  /*2490*/  VIADD R6, R64, 0x42 ;  /* 0x0000004240067836 */ /* 0x010fe20000000000 */
[----:B------:R-:W-:Y:S01]  /*24a0*/  STL [R1+0x1460], R12 ;  /* 0x0014600c01007387 */ /* 0x000fe20000100800 */
[----:B------:R-:W-:-:S02]  /*24b0*/  IABS R56, R11 ;  /* 0x0000000b00387213 */ /* 0x000fc40000000000 */
[----:B0-----:R-:W-:Y:S01]  /*24c0*/  IABS R2, R8 ;  /* 0x0000000800027213 */ /* 0x001fe20000000000 */
[----:B------:R-:W-:Y:S01]  /*24d0*/  STL [R1+0x1468], R11 ;  /* 0x0014680b01007387 */ /* 0x000fe20000100800 */
[----:B-1----:R-:W-:-:S03]  /*24e0*/  IABS R13, R13 ;  /* 0x0000000d000d7213 */ /* 0x002fc60000000000 */
[----:B------:R0:W-:Y:S01]  /*24f0*/  STL [R1+0x1470], R6 ;  /* 0x0014700601007387 */ /* 0x0001e20000100800 */
[----:B------:R-:W-:-:S03]  /*2500*/  IMAD.HI.U32 R3, R10, R2, RZ ;  /* 0x000000020a037227 */ /* 0x000fc600078e00ff */
[----:B------:R1:W-:Y:S01]  /*2510*/  STL [R1+0x1478], R8 ;  /* 0x0014780801007387 */ /* 0x0003e20000100800 */
[----:B------:R-:W-:-:S04]  /*2520*/  IMAD.HI.U32 R14, R10, R13, RZ ;  /* 0x0000000d0a0e7227 */ /* 0x000fc800078e00ff */
[----:B------:R-:W-:Y:S01]  /*2530*/  IMAD.MOV R14, RZ, RZ, -R14 ;  /* 0x000000ffff0e7224 */ /* 0x000fe200078e0a0e */
[----:B0-----:R-:W-:Y:S01]  /*2540*/  IABS R6, R6 ;  /* 0x0000000600067213 */ /* 0x001fe20000000000 */
[----:B------:R-:W-:-:S04]  /*2550*/  IMAD.HI.U32 R12, R10, R23, RZ ;  /* 0x000000170a0c7227 */ /* 0x000fc800078e00ff */
[----:B-1----:R-:W-:-:S04]  /*2560*/  IMAD.HI.U32 R8, R10, R6, RZ ;  /* 0x000000060a087227 */ /* 0x002fc800078e00ff */
[----:B------:R-:W-:Y:S02]  /*2570*/  IMAD R13, R9, R14, R13 ;  /* 0x0000000e090d7224 */ /* 0x000fe400078e020d */
[----:B------:R-:W-:Y:S02]  /*2580*/  IMAD.MOV R8, RZ, RZ, -R8 ;  /* 0x000000ffff087224 */ /* 0x000fe400078e0a08 */
[----:B------:R-:W-:Y:S01]  /*2590*/  IMAD.HI.U32 R11, R10, R56, RZ ;  /* 0x000000380a0b7227 */ /* 0x000fe200078e00ff */
[----:B------:R0:W-:Y:S03]  /*25a0*/  STL [R1+0x55c], R13 ;  /* 0x00055c0d01007387 */ /* 0x0001e60000100800 */
[----:B------:R-:W-:Y:S02]  /*25b0*/  IMAD.MOV R3, RZ, RZ, -R3 ;  /* 0x000000ffff037224 */ /* 0x000fe400078e0a03 */
[----:B------:R-:W-:-:S02]  /*25c0*/  IMAD.MOV R12, RZ, RZ, -R12 ;  /* 0x000000ffff0c7224 */ /* 0x000fc400078e0a0c */
[C---:B------:R-:W-:Y:S02]  /*25d0*/  IMAD R6, R9.reuse, R8, R6 ;  /* 0x0000000809067224 */ /* 0x040fe400078e0206 */
[----:B------:R-:W-:Y:S02]  /*25e0*/  IMAD.MOV R11, RZ, RZ, -R11 ;  /* 0x000000ffff0b7224 */ /* 0x000fe400078e0a0b */
[C---:B------:R-:W-:Y:S01]  /*25f0*/  IMAD R2, R9.reuse, R3, R2 ;  /* 0x0000000309027224 */ /* 0x040fe200078e0202 */
[----:B------:R1:W-:Y:S01]  /*2600*/  STL [R1+0x4], R6 ;  /* 0x0000040601007387 */ /* 0x0003e20000100800 */
[C---:B0-----:R-:W-:Y:S02]  /*2610*/  VIADD R13, R64.reuse, 0x44 ;  /* 0x00000044400d7836 */ /* 0x041fe40000000000 */
[C---:B------:R-:W-:Y:S01]  /*2620*/  IMAD R23, R9.reuse, R12, R23 ;  /* 0x0000000c09177224 */ /* 0x040fe200078e0217 */
[----:B------:R-:W-:Y:S01]  /*2630*/  STL [R1+0x8c], R2 ;  /* 0x00008c0201007387 */ /* 0x000fe20000100800 */
[C---:B------:R-:W-:Y:S01]  /*2640*/  VIADD R12, R64.reuse, 0x45 ;  /* 0x00000045400c7836 */ /* 0x040fe20000000000 */
[----:B------:R-:W-:Y:S01]  /*2650*/  IABS R14, R13 ;  /* 0x0000000d000e7213 */ /* 0x000fe20000000000 */
[----:B------:R-:W-:Y:S01]  /*2660*/  VIADD R8, R64, 0x46 ;  /* 0x0000004640087836 */ /* 0x000fe20000000000 */
[----:B------:R-:W-:Y:S01]  /*2670*/  STL [R1+0x146c], R13 ;  /* 0x00146c0d01007387 */ /* 0x000fe20000100800 */
[----:B------:R-:W-:-:S02]  /*2680*/  IMAD R56, R9, R11, R56 ;  /* 0x0000000b09387224 */ /* 0x000fc400078e0238 */
[C---:B------:R-:W-:Y:S01]  /*2690*/  VIADD R11, R64.reuse, 0x47 ;  /* 0x00000047400b7836 */ /* 0x040fe20000000000 */
[----:B------:R0:W-:Y:S01]  /*26a0*/  STL [R1+0x1474], R12 ;  /* 0x0014740c01007387 */ /* 0x0001e20000100800 */
[----:B-1----:R-:W-:Y:S02]  /*26b0*/  VIADD R6, R64, 0x48 ;  /* 0x0000004840067836 */ /* 0x002fe40000000000 */
[----:B------:R-:W-:Y:S01]  /*26c0*/  IMAD.HI.U32 R25, R10, R14, RZ ;  /* 0x0000000e0a197227 */ /* 0x000fe200078e00ff */
[----:B------:R1:W-:Y:S01]  /*26d0*/  STL [R1+0x147c], R8 ;  /* 0x00147c0801007387 */ /* 0x0003e20000100800 */
[----:B------:R-:W-:Y:S02]  /*26e0*/  IABS R3, R11 ;  /* 0x0000000b00037213 */ /* 0x000fe40000000000 */
[----:B------:R-:W-:Y:S01]  /*26f0*/  IABS R24, R6 ;  /* 0x0000000600187213 */ /* 0x000fe20000000000 */
[----:B------:R4:W-:Y:S01]  /*2700*/  STL [R1+0x1484], R11 ;  /* 0x0014840b01007387 */ /* 0x0009e20000100800 */
[----:B------:R-:W-:Y:S01]  /*2710*/  IMAD.MOV R25, RZ, RZ, -R25 ;  /* 0x000000ffff197224 */ /* 0x000fe200078e0a19 */
[----:B0-----:R-:W-:-:S02]  /*2720*/  IABS R12, R12 ;  /* 0x0000000c000c7213 */ /* 0x001fc40000000000 */
[----:B------:R0:W-:Y:S01]  /*2730*/  STL [R1+0x148c], R6 ;  /* 0x00148c0601007387 */ /* 0x0001e20000100800 */
[----:B------:R-:W-:Y:S01]  /*2740*/  IMAD R14, R9, R25, R14 ;  /* 0x00000019090e7224 */ /* 0x000fe200078e020e */
[----:B-1----:R-:W-:Y:S01]  /*2750*/  IABS R8, R8 ;  /* 0x0000000800087213 */ /* 0x002fe20000000000 */
[----:B------:R-:W-:-:S03]  /*2760*/  IMAD.HI.U32 R13, R10, R12, RZ ;  /* 0x0000000c0a0d7227 */ /* 0x000fc600078e00ff */
[----:B------:R1:W-:Y:S01]  /*2770*/  STL [R1+0x1f4], R14 ;  /* 0x0001f40e01007387 */ /* 0x0003e20000100800 */
        /* <DEDUP_REMOVED lines=9> */
[----:B-1----:R-:W-:-:S02]  /*2810*/  VIADD R14, R64, 0x49 ;  /* 0x00000049400e7836 */ /* 0x002fc40000000000 */
[C---:B------:R-:W-:Y:S01]  /*2820*/  VIADD R13, R64.reuse, 0x4a ;  /* 0x0000004a400d7836 */ /* 0x040fe20000000000 */
[----:B------:R1:W-:Y:S01]  /*2830*/  STL [R1+0x568], R8 ;  /* 0x0005680801007387 */ /* 0x0003e20000100800 */
[----:B------:R-:W-:Y:S01]  /*2840*/  VIADD R11, R64, 0x4b ;  /* 0x0000004b400b7836 */ /* 0x000fe20000000000 */
[----:B------:R-:W-:Y:S01]  /*2850*/  IABS R57, R14 ;  /* 0x0000000e00397213 */ /* 0x000fe20000000000 */
[----:B------:R-:W-:Y:S01]  /*2860*/  IMAD.HI.U32 R2, R10, R24, RZ ;  /* 0x000000180a027227 */ /* 0x000fe200078e00ff */
[----:B------:R-:W-:Y:S03]  /*2870*/  STL [R1+0x59c], R3 ;  /* 0x00059c0301007387 */ /* 0x000fe60000100800 */
[----:B0-----:R-:W-:Y:S01]  /*2880*/  VIADD R12, R64, 0x4c ;  /* 0x0000004c400c7836 */ /* 0x001fe20000000000 */
[----:B------:R-:W-:Y:S01]  /*2890*/  STL [R1+0x1480], R14 ;  /* 0x0014800e01007387 */ /* 0x000fe20000100800 */
[----:B------:R-:W-:-:S02]  /*28a0*/  IMAD.MOV R2, RZ, RZ, -R2 ;  /* 0x000000ffff027224 */ /* 0x000fc400078e0a02 */
[----:B-1----:R-:W-:Y:S01]  /*28b0*/  VIADD R8, R64, 0x4d ;  /* 0x0000004d40087836 */ /* 0x002fe20000000000 */
[----:B------:R0:W-:Y:S01]  /*28c0*/  STL [R1+0x1488], R13 ;  /* 0x0014880d01007387 */ /* 0x0001e20000100800 */
[----:B------:R-:W-:Y:S01]  /*28d0*/  IABS R6, R12 ;  /* 0x0000000c00067213 */ /* 0x000fe20000000000 */
[----:B------:R-:W-:Y:S02]  /*28e0*/  IMAD R24, R9, R2, R24 ;  /* 0x0000000209187224 */ /* 0x000fe400078e0218 */
[----:B------:R1:W-:Y:S01]  /*28f0*/  STL [R1+0x1490], R11 ;  /* 0x0014900b01007387 */ /* 0x0003e20000100800 */
[----:B------:R-:W-:Y:S01]  /*2900*/  IABS R2, R8 ;  /* 0x0000000800027213 */ /* 0x000fe20000000000 */
[C---:B------:R-:W-:Y:S02]  /*2910*/  IMAD.HI.U32 R25, R10.reuse, R57, RZ ;  /* 0x000000390a197227 */ /* 0x040fe400078e00ff */
[----:B------:R4:W-:Y:S01]  /*2920*/  STL [R1+0x1498], R12 ;  /* 0x0014980c01007387 */ /* 0x0009e20000100800 */
[----:B0-----:R-:W-:Y:S01]  /*2930*/  IABS R13, R13 ;  /* 0x0000000d000d7213 */ /* 0x001fe20000000000 */
[----:B------:R-:W-:-:S02]  /*2940*/  IMAD.HI.U32 R3, R10, R2, RZ ;  /* 0x000000020a037227 */ /* 0x000fc400078e00ff */
[----:B------:R0:W-:Y:S01]  /*2950*/  STL [R1+0x14a0], R8 ;  /* 0x0014a00801007387 */ /* 0x0001e20000100800 */
[----:B-1----:R-:W-:Y:S01]  /*2960*/  IABS R11, R11 ;  /* 0x0000000b000b7213 */ /* 0x002fe20000000000 */
[----:B------:R-:W-:-:S04]  /*2970*/  IMAD.HI.U32 R14, R10, R13, RZ ;  /* 0x0000000d0a0e7227 */ /* 0x000fc800078e00ff */
[----:B----4-:R-:W-:-:S04]  /*2980*/  IMAD.HI.U32 R12, R10, R11, RZ ;  /* 0x0000000b0a0c7227 */ /* 0x010fc800078e00ff */
[----:B0-----:R-:W-:-:S04]  /*2990*/  IMAD.HI.U32 R8, R10, R6, RZ ;  /* 0x000000060a087227 */ /* 0x001fc800078e00ff */
[----:B------:R-:W-:Y:S02]  /*29a0*/  IMAD.MOV R14, RZ, RZ, -R14 ;  /* 0x000000ffff0e7224 */ /* 0x000fe400078e0a0e */
[----:B------:R-:W-:Y:S02]  /*29b0*/  IMAD.MOV R12, RZ, RZ, -R12 ;  /* 0x000000ffff0c7224 */ /* 0x000fe400078e0a0c */
[----:B------:R-:W-:Y:S02]  /*29c0*/  IMAD.MOV R8, RZ, RZ, -R8 ;  /* 0x000000ffff087224 */ /* 0x000fe400078e0a08 */
[C---:B------:R-:W-:Y:S02]  /*29d0*/  IMAD R13, R9.reuse, R14, R13 ;  /* 0x0000000e090d7224 */ /* 0x040fe400078e020d */
[C---:B------:R-:W-:Y:S02]  /*29e0*/  IMAD R11, R9.reuse, R12, R11 ;  /* 0x0000000c090b7224 */ /* 0x040fe400078e020b */
[----:B------:R-:W-:Y:S01]  /*29f0*/  IMAD.MOV R3, RZ, RZ, -R3 ;  /* 0x000000ffff037224 */ /* 0x000fe200078e0a03 */
[----:B------:R0:W-:Y:S01]  /*2a00*/  STL [R1], R13 ;  /* 0x0000000d01007387 */ /* 0x0001e20000100800 */
[----:B------:R-:W-:-:S02]  /*2a10*/  IMAD R6, R9, R8, R6 ;  /* 0x0000000809067224 */ /* 0x000fc400078e0206 */
[----:B------:R-:W-:Y:S01]  /*2a20*/  IMAD R2, R9, R3, R2 ;  /* 0x0000000309027224 */ /* 0x000fe200078e0202 */
[----:B------:R1:W-:Y:S01]  /*2a30*/  STL [R1+0x94], R11 ;  /* 0x0000940b01007387 */ /* 0x0003e20000100800 */
[C---:B------:R-:W-:Y:S02]  /*2a40*/  VIADD R12, R64.reuse, 0x4e ;  /* 0x0000004e400c7836 */ /* 0x040fe40000000000 */
[C---:B------:R-:W-:Y:S01]  /*2a50*/  VIADD R8, R64.reuse, 0x52 ;  /* 0x0000005240087836 */ /* 0x040fe20000000000 */
[----:B------:R4:W-:Y:S01]  /*2a60*/  STL [R1+0x1fc], R6 ;  /* 0x0001fc0601007387 */ /* 0x0009e20000100800 */
[----:B------:R-:W-:Y:S02]  /*2a70*/  IMAD.MOV R25, RZ, RZ, -R25 ;  /* 0x000000ffff197224 */ /* 0x000fe400078e0a19 */
[C---:B0-----:R-:W-:Y:S01]  /*2a80*/  VIADD R13, R64.reuse, 0x50 ;  /* 0x00000050400d7836 */ /* 0x041fe20000000000 */
[----:B------:R0:W-:Y:S01]  /*2a90*/  STL [R1+0x5a4], R2 ;  /* 0x0005a40201007387 */ /* 0x0001e20000100800 */
[----:B------:R-:W-:Y:S01]  /*2aa0*/  IABS R93, R8 ;  /* 0x00000008005d7213 */ /* 0x000fe20000000000 */
[----:B-1----:R-:W-:-:S02]  /*2ab0*/  VIADD R11, R64, 0x51 ;  /* 0x00000051400b7836 */ /* 0x002fc40000000000 */
[----:B------:R1:W-:Y:S01]  /*2ac0*/  STL [R1+0x1494], R12 ;  /* 0x0014940c01007387 */ /* 0x0003e20000100800 */
[----:B------:R-:W-:Y:S01]  /*2ad0*/  IABS R26, R13 ;  /* 0x0000000d001a7213 */ /* 0x000fe20000000000 */
[----:B----4-:R-:W-:Y:S01]  /*2ae0*/  VIADD R6, R64, 0x4f ;  /* 0x0000004f40067836 */ /* 0x010fe20000000000 */
[----:B------:R-:W-:Y:S01]  /*2af0*/  IABS R58, R11 ;  /* 0x0000000b003a7213 */ /* 0x000fe20000000000 */
[----:B------:R-:W-:Y:S02]  /*2b00*/  IMAD R57, R9, R25, R57 ;  /* 0x0000001909397224 */ /* 0x000fe400078e0239 */
[----:B0-----:R-:W-:Y:S01]  /*2b10*/  IMAD.HI.U32 R2, R10, R93, RZ ;  /* 0x0000005d0a027227 */ /* 0x001fe200078e00ff */
[----:B------:R0:W-:Y:S01]  /*2b20*/  STL [R1+0x149c], R6 ;  /* 0x00149c0601007387 */ /* 0x0001e20000100800 */
[----:B-1----:R-:W-:-:S03]  /*2b30*/  IABS R12, R12 ;  /* 0x0000000c000c7213 */ /* 0x002fc60000000000 */
[----:B------:R1:W-:Y:S01]  /*2b40*/  STL [R1+0x14a4], R13 ;  /* 0x0014a40d01007387 */ /* 0x0003e20000100800 */
[----:B------:R-:W-:Y:S02]  /*2b50*/  VIADD R25, R64, 0x53 ;  /* 0x0000005340197836 */ /* 0x000fe40000000000 */
[C---:B------:R-:W-:Y:S01]  /*2b60*/  IMAD.HI.U32 R3, R10.reuse, R58, RZ ;  /* 0x0000003a0a037227 */ /* 0x040fe200078e00ff */
[----:B------:R-:W-:Y:S01]  /*2b70*/  STL [R1+0x14ac], R11 ;  /* 0x0014ac0b01007387 */ /* 0x000fe20000100800 */
[----:B0-----:R-:W-:Y:S02]  /*2b80*/  IABS R6, R6 ;  /* 0x0000000600067213 */ /* 0x001fe40000000000 */
[----:B------:R-:W-:Y:S01]  /*2b90*/  IMAD.MOV R2, RZ, RZ, -R2 ;  /* 0x000000ffff027224 */ /* 0x000fe200078e0a02 */
[----:B------:R0:W-:Y:S01]  /*2ba0*/  STL [R1+0x14b4], R8 ;  /* 0x0014b40801007387 */ /* 0x0001e20000100800 */
[----:B------:R-:W-:Y:S02]  /*2bb0*/  IMAD.MOV R3, RZ, RZ, -R3 ;  /* 0x000000ffff037224 */ /* 0x000fe400078e0a03 */
[----:B-1----:R-:W-:-:S04]  /*2bc0*/  IMAD.HI.U32 R13, R10, R12, RZ ;  /* 0x0000000c0a0d7227 */ /* 0x002fc800078e00ff */
[----:B------:R-:W-:Y:S02]  /*2bd0*/  IMAD.MOV R13, RZ, RZ, -R13 ;  /* 0x000000ffff0d7224 */ /* 0x000fe400078e0a0d */
[----:B------:R-:W-:Y:S02]  /*2be0*/  VIADD R14, R64, 0x56 ;  /* 0x00000056400e7836 */ /* 0x000fe40000000000 */
[----:B0-----:R-:W-:-:S04]  /*2bf0*/  IMAD.HI.U32 R8, R10, R6, RZ ;  /* 0x000000060a087227 */ /* 0x001fc800078e00ff */
[----:B------:R-:W-:Y:S02]  /*2c00*/  IMAD.MOV R8, RZ, RZ, -R8 ;  /* 0x000000ffff087224 */ /* 0x000fe400078e0a08 */
[C---:B------:R-:W-:Y:S02]  /*2c10*/  IMAD R12, R9.reuse, R13, R12 ;  /* 0x0000000d090c7224 */ /* 0x040fe400078e020c */
[----:B------:R-:W-:Y:S02]  /*2c20*/  IMAD R6, R9, R8, R6 ;  /* 0x0000000809067224 */ /* 0x000fe400078e0206 */
[----:B------:R-:W-:Y:S01]  /*2c30*/  VIADD R13, R64, 0x54 ;  /* 0x00000054400d7836 */ /* 0x000fe20000000000 */
[----:B------:R0:W-:Y:S01]  /*2c40*/  STL [R1+0x5d4], R12 ;  /* 0x0005d40c01007387 */ /* 0x0001e20000100800 */
[----:B------:R-:W-:-:S03]  /*2c50*/  IMAD.HI.U32 R11, R10, R26, RZ ;  /* 0x0000001a0a0b7227 */ /* 0x000fc600078e00ff */
[----:B------:R1:W-:Y:S01]  /*2c60*/  STL [R1+0x5dc], R6 ;  /* 0x0005dc0601007387 */ /* 0x0003e20000100800 */
[C---:B------:R-:W-:Y:S01]  /*2c70*/  IMAD R93, R9.reuse, R2, R93 ;  /* 0x00000002095d7224 */ /* 0x040fe200078e025d */
[----:B------:R-:W-:Y:S01]  /*2c80*/  IABS R2, R27 ;  /* 0x0000001b00027213 */ /* 0x000fe20000000000 */
[C---:B------:R-:W-:Y:S01]  /*2c90*/  IMAD R58, R9.reuse, R3, R58 ;  /* 0x00000003093a7224 */ /* 0x040fe200078e023a */
[----:B------:R4:W-:Y:S01]  /*2ca0*/  STL [R1+0x14a8], R25 ;  /* 0x0014a81901007387 */ /* 0x0009e20000100800 */
[----:B------:R-:W-:Y:S01]  /*2cb0*/  IMAD.MOV R11, RZ, RZ, -R11 ;  /* 0x000000ffff0b7224 */ /* 0x000fe200078e0a0b */
[----:B------:R-:W-:Y:S01]  /*2cc0*/  IABS R3, R14 ;  /* 0x0000000e00037213 */ /* 0x000fe20000000000 */
[----:B0-----:R-:W-:Y:S01]  /*2cd0*/  VIADD R12, R64, 0x57 ;  /* 0x00000057400c7836 */ /* 0x001fe20000000000 */
[----:B------:R0:W-:Y:S01]  /*2ce0*/  STL [R1+0x14b0], R13 ;  /* 0x0014b00d01007387 */ /* 0x0001e20000100800 */
[----:B------:R-:W-:Y:S02]  /*2cf0*/  IMAD R26, R9, R11, R26 ;  /* 0x0000000b091a7224 */ /* 0x000fe400078e021a */
[----:B------:R-:W-:Y:S01]  /*2d00*/  IMAD.HI.U32 R8, R10, R2, RZ ;  /* 0x000000020a087227 */ /* 0x000fe200078e00ff */
[----:B------:R2:W-:Y:S01]  /*2d10*/  STL [R1+0x14b8], R27 ;  /* 0x0014b81b01007387 */ /* 0x0005e20000100800 */
[----:B-1----:R-:W-:-:S02]  /*2d20*/  IABS R6, R12 ;  /* 0x0000000c00067213 */ /* 0x002fc40000000000 */
[----:B----4-:R-:W-:Y:S01]  /*2d30*/  IABS R25, R25 ;  /* 0x0000001900197213 */ /* 0x010fe20000000000 */
[----:B------:R1:W-:Y:S01]  /*2d40*/  STL [R1+0x14c0], R14 ;  /* 0x0014c00e01007387 */ /* 0x0003e20000100800 */
[C---:B------:R-:W-:Y:S01]  /*2d50*/  IMAD.HI.U32 R11, R10.reuse, R3, RZ ;  /* 0x000000030a0b7227 */ /* 0x040fe200078e00ff */
[----:B0-----:R-:W-:Y:S02]  /*2d60*/  IABS R13, R13 ;  /* 0x0000000d000d7213 */ /* 0x001fe40000000000 */
[----:B------:R0:W-:Y:S01]  /*2d70*/  STL [R1+0x14c8], R12 ;  /* 0x0014c80c01007387 */ /* 0x0001e20000100800 */
[----:B------:R-:W-:Y:S02]  /*2d80*/  IMAD.MOV R8, RZ, RZ, -R8 ;  /* 0x000000ffff087224 */ /* 0x000fe400078e0a08 */
[----:B--2---:R-:W-:-:S04]  /*2d90*/  IMAD.HI.U32 R27, R10, R25, RZ ;  /* 0x000000190a1b7227 */ /* 0x004fc800078e00ff */
[----:B-1----:R-:W-:-:S04]  /*2da0*/  IMAD.HI.U32 R14, R10, R13, RZ ;  /* 0x0000000d0a0e7227 */ /* 0x002fc800078e00ff */
[----:B------:R-:W-:Y:S02]  /*2db0*/  IMAD.MOV R27, RZ, RZ, -R27 ;  /* 0x000000ffff1b7224 */ /* 0x000fe400078e0a1b */
[----:B0-----:R-:W-:-:S04]  /*2dc0*/  IMAD.HI.U32 R12, R10, R6, RZ ;  /* 0x000000060a0c7227 */ /* 0x001fc800078e00ff */
[----:B------:R-:W-:Y:S02]  /*2dd0*/  IMAD.MOV R14, RZ, RZ, -R14 ;  /* 0x000000ffff0e7224 */ /* 0x000fe400078e0a0e */
[----:B------:R-:W-:Y:S02]  /*2de0*/  IMAD.MOV R11, RZ, RZ, -R11 ;  /* 0x000000ffff0b7224 */ /* 0x000fe400078e0a0b */
[C---:B------:R-:W-:Y:S02]  /*2df0*/  IMAD R25, R9.reuse, R27, R25 ;  /* 0x0000001b09197224 */ /* 0x040fe400078e0219 */
[----:B------:R-:W-:Y:S02]  /*2e00*/  IMAD.MOV R12, RZ, RZ, -R12 ;  /* 0x000000ffff0c7224 */ /* 0x000fe400078e0a0c */
[C---:B------:R-:W-:Y:S01]  /*2e10*/  IMAD R13, R9.reuse, R14, R13 ;  /* 0x0000000e090d7224 */ /* 0x040fe200078e020d */
[----:B------:R-:W-:Y:S01]  /*2e20*/  STL [R1+0xa4], R25 ;  /* 0x0000a41901007387 */ /* 0x000fe20000100800 */
[----:B------:R-:W-:-:S02]  /*2e30*/  IMAD R8, R9, R8, R2 ;  /* 0x0000000809087224 */ /* 0x000fc400078e0202 */
[C---:B------:R-:W-:Y:S01]  /*2e40*/  IMAD R3, R9.reuse, R11, R3 ;  /* 0x0000000b09037224 */ /* 0x040fe200078e0203 */
[----:B------:R0:W-:Y:S01]  /*2e50*/  STL [R1+0x204], R13 ;  /* 0x0002040d01007387 */ /* 0x0001e20000100800 */
[----:B------:R-:W-:Y:S02]  /*2e60*/  IMAD R2, R9, R12, R6 ;  /* 0x0000000c09027224 */ /* 0x000fe400078e0206 */
[C---:B------:R-:W-:Y:S01]  /*2e70*/  VIADD R11, R64.reuse, 0x59 ;  /* 0x00000059400b7836 */ /* 0x040fe20000000000 */
[----:B------:R1:W-:Y:S04]  /*2e80*/  STL [R1+0x5e8], R8 ;  /* 0x0005e80801007387 */ /* 0x0003e80000100800 */
[----:B------:R2:W-:Y:S01]  /*2e90*/  STL [R1+0x5e4], R3 ;  /* 0x0005e40301007387 */ /* 0x0005e20000100800 */
[----:B------:R-:W-:Y:S01]  /*2ea0*/  IABS R59, R11 ;  /* 0x0000000b003b7213 */ /* 0x000fe20000000000 */
[----:B0-----:R-:W-:-:S02]  /*2eb0*/  VIADD R13, R64, 0x58 ;  /* 0x00000058400d7836 */ /* 0x001fc40000000000 */
[----:B------:R0:W-:Y:S01]  /*2ec0*/  STL [R1+0x620], R2 ;  /* 0x0006200201007387 */ /* 0x0001e20000100800 */
[C---:B-1----:R-:W-:Y:S02]  /*2ed0*/  VIADD R8, R64.reuse, 0x5a ;  /* 0x0000005a40087836 */ /* 0x042fe40000000000 */
[----:B------:R-:W-:Y:S01]  /*2ee0*/  IABS R25, R13 ;  /* 0x0000000d00197213 */ /* 0x000fe20000000000 */
[----:B------:R1:W-:Y:S01]  /*2ef0*/  STL [R1+0x14bc], R13 ;  /* 0x0014bc0d01007387 */ /* 0x0003e20000100800 */
[----:B--2---:R-:W-:-:S03]  /*2f00*/  VIADD R3, R64, 0x5b ;  /* 0x0000005b40037836 */ /* 0x004fc60000000000 */
[----:B------:R2:W-:Y:S01]  /*2f10*/  STL [R1+0x14c4], R11 ;  /* 0x0014c40b01007387 */ /* 0x0005e20000100800 */
[----:B------:R-:W-:Y:S01]  /*2f20*/  IMAD.HI.U32 R14, R10, R25, RZ ;  /* 0x000000190a0e7227 */ /* 0x000fe200078e00ff */
[----:B------:R-:W-:Y:S02]  /*2f30*/  IABS R6, R3 ;  /* 0x0000000300067213 */ /* 0x000fe40000000000 */
[----:B------:R4:W-:Y:S01]  /*2f40*/  STL [R1+0x14cc], R8 ;  /* 0x0014cc0801007387 */ /* 0x0009e20000100800 */
[----:B0-----:R-:W-:Y:S02]  /*2f50*/  VIADD R2, R64, 0x5c ;  /* 0x0000005c40027836 */ /* 0x001fe40000000000 */
[----:B-1----:R-:W-:Y:S01]  /*2f60*/  IMAD.HI.U32 R13, R10, R59, RZ ;  /* 0x0000003b0a0d7227 */ /* 0x002fe200078e00ff */
[----:B------:R-:W-:Y:S01]  /*2f70*/  STL [R1+0x14d4], R3 ;  /* 0x0014d40301007387 */ /* 0x000fe20000100800 */
[----:B--2---:R-:W-:Y:S02]  /*2f80*/  IABS R11, R8 ;  /* 0x00000008000b7213 */ /* 0x004fe40000000000 */
[----:B------:R-:W-:Y:S01]  /*2f90*/  IMAD.MOV R13, RZ, RZ, -R13 ;  /* 0x000000ffff0d7224 */ /* 0x000fe200078e0a0d */
[----:B------:R0:W-:Y:S01]  /*2fa0*/  STL [R1+0x14dc], R2 ;  /* 0x0014dc0201007387 */ /* 0x0001e20000100800 */
[----:B------:R-:W-:-:S02]  /*2fb0*/  IMAD.MOV R14, RZ, RZ, -R14 ;  /* 0x000000ffff0e7224 */ /* 0x000fc400078e0a0e */
[----:B------:R-:W-:-:S04]  /*2fc0*/  IMAD.HI.U32 R12, R10, R11, RZ ;  /* 0x0000000b0a0c7227 */ /* 0x000fc800078e00ff */
[----:B----4-:R-:W-:Y:S01]  /*2fd0*/  IMAD.HI.U32 R8, R10, R6, RZ ;  /* 0x000000060a087227 */ /* 0x010fe200078e00ff */
[----:B0-----:R-:W-:-:S03]  /*2fe0*/  IABS R2, R2 ;  /* 0x0000000200027213 */ /* 0x001fc60000000000 */
[----:B------:R-:W-:Y:S02]  /*2ff0*/  IMAD.MOV R12, RZ, RZ, -R12 ;  /* 0x000000ffff0c7224 */ /* 0x000fe400078e0a0c */
[----:B------:R-:W-:Y:S02]  /*3000*/  IMAD.MOV R8, RZ, RZ, -R8 ;  /* 0x000000ffff087224 */ /* 0x000fe400078e0a08 */
[----:B------:R-:W-:-:S04]  /*3010*/  IMAD.HI.U32 R3, R10, R2, RZ ;  /* 0x000000020a037227 */ /* 0x000fc800078e00ff */
[----:B------:R-:W-:Y:S02]  /*3020*/  IMAD.MOV R3, RZ, RZ, -R3 ;  /* 0x000000ffff037224 */ /* 0x000fe400078e0a03 */
        /* <DEDUP_REMOVED lines=9> */
[----:B------:R-:W-:Y:S01]  /*30c0*/  STL [R1+0x208], R2 ;  /* 0x0002080201007387 */ /* 0x000fe20000100800 */
[----:B------:R-:W-:Y:S01]  /*30d0*/  IMAD R25, R9, R14, R25 ;  /* 0x0000000e09197224 */ /* 0x000fe200078e0219 */
[----:B------:R-:W-:Y:S01]  /*30e0*/  IABS R3, R13 ;  /* 0x0000000d00037213 */ /* 0x000fe20000000000 */
[C---:B0-----:R-:W-:Y:S01]  /*30f0*/  VIADD R11, R64.reuse, 0x61 ;  /* 0x00000061400b7836 */ /* 0x041fe20000000000 */
[----:B------:R0:W-:Y:S01]  /*3100*/  STL [R1+0x14d0], R8 ;  /* 0x0014d00801007387 */ /* 0x0001e20000100800 */
[----:B------:R-:W-:Y:S01]  /*3110*/  IABS R27, R12 ;  /* 0x0000000c001b7213 */ /* 0x000fe20000000000 */
[----:B-1----:R-:W-:Y:S02]  /*3120*/  VIADD R6, R64, 0x5f ;  /* 0x0000005f40067836 */ /* 0x002fe40000000000 */
[----:B------:R-:W-:Y:S01]  /*3130*/  STL [R1+0x14d8], R13 ;  /* 0x0014d80d01007387 */ /* 0x000fe20000100800 */
[----:B------:R-:W-:Y:S01]  /*3140*/  IABS R60, R11 ;  /* 0x0000000b003c7213 */ /* 0x000fe20000000000 */
[----:B------:R-:W-:-:S02]  /*3150*/  IMAD.HI.U32 R14, R10, R27, RZ ;  /* 0x0000001b0a0e7227 */ /* 0x000fc400078e00ff */
[----:B------:R1:W-:Y:S01]  /*3160*/  STL [R1+0x14e0], R6 ;  /* 0x0014e00601007387 */ /* 0x0003e20000100800 */
[----:B0-----:R-:W-:Y:S01]  /*3170*/  IABS R8, R8 ;  /* 0x0000000800087213 */ /* 0x001fe20000000000 */
[----:B------:R-:W-:Y:S02]  /*3180*/  IMAD.HI.U32 R2, R10, R60, RZ ;  /* 0x0000003c0a027227 */ /* 0x000fe400078e00ff */
[----:B------:R0:W-:Y:S02]  /*3190*/  STL [R1+0x14e8], R12 ;  /* 0x0014e80c01007387 */ /* 0x0001e40000100800 */
[----:B------:R-:W-:Y:S02]  /*31a0*/  IMAD.MOV R2, RZ, RZ, -R2 ;  /* 0x000000ffff027224 */ /* 0x000fe400078e0a02 */
[----:B------:R2:W-:Y:S01]  /*31b0*/  STL [R1+0x14f0], R11 ;  /* 0x0014f00b01007387 */ /* 0x0005e20000100800 */
[----:B------:R-:W-:Y:S01]  /*31c0*/  IMAD.MOV R14, RZ, RZ, -R14 ;  /* 0x000000ffff0e7224 */ /* 0x000fe200078e0a0e */
[----:B-1----:R-:W-:Y:S01]  /*31d0*/  IABS R6, R6 ;  /* 0x0000000600067213 */ /* 0x002fe20000000000 */
[----:B------:R-:W-:-:S02]  /*31e0*/  IMAD R60, R9, R2, R60 ;  /* 0x00000002093c7224 */ /* 0x000fc400078e023c */
[----:B------:R-:W-:Y:S02]  /*31f0*/  IMAD R27, R9, R14, R27 ;  /* 0x0000000e091b7224 */ /* 0x000fe400078e021b */
[----:B0-----:R-:W-:-:S04]  /*3200*/  IMAD.HI.U32 R12, R10, R3, RZ ;  /* 0x000000030a0c7227 */ /* 0x001fc800078e00ff */
[----:B--2---:R-:W-:-:S04]  /*3210*/  IMAD.HI.U32 R11, R10, R8, RZ ;  /* 0x000000080a0b7227 */ /* 0x004fc800078e00ff */
        /* <DEDUP_REMOVED lines=8> */
[----:B------:R-:W-:-:S03]  /*32a0*/  VIADD R12, R64, 0x63 ;  /* 0x00000063400c7836 */ /* 0x000fc60000000000 */
[----:B------:R1:W-:Y:S02]  /*32b0*/  STL [R1+0x654], R8 ;  /* 0x0006540801007387 */ /* 0x0003e40000100800 */
[----:B------:R-:W-:Y:S02]  /*32c0*/  IABS R13, R12 ;  /* 0x0000000c000d7213 */ /* 0x000fe40000000000 */
[----:B------:R2:W-:Y:S01]  /*32d0*/  STL [R1+0x65c], R3 ;  /* 0x00065c0301007387 */ /* 0x0005e20000100800 */
[----:B0-----:R-:W-:-:S03]  /*32e0*/  VIADD R11, R64, 0x64 ;  /* 0x00000064400b7836 */ /* 0x001fc60000000000 */
[----:B------:R0:W-:Y:S01]  /*32f0*/  STL [R1+0x14e4], R28 ;  /* 0x0014e41c01007387 */ /* 0x0001e20000100800 */
[----:B------:R-:W-:-:S03]  /*3300*/  IMAD.HI.U32 R14, R10, R13, RZ ;  /* 0x0000000d0a0e7227 */ /* 0x000fc600078e00ff */
[----:B------:R-:W-:Y:S01]  /*3310*/  STL [R1+0x14ec], R12 ;  /* 0x0014ec0c01007387 */ /* 0x000fe20000100800 */
[C---:B-1----:R-:W-:Y:S02]  /*3320*/  VIADD R8, R64.reuse, 0x65 ;  /* 0x0000006540087836 */ /* 0x042fe40000000000 */
[----:B--2---:R-:W-:Y:S01]  /*3330*/  VIADD R3, R64, 0x66 ;  /* 0x0000006640037836 */ /* 0x004fe20000000000 */
[----:B------:R1:W-:Y:S01]  /*3340*/  STL [R1+0x14f4], R11 ;  /* 0x0014f40b01007387 */ /* 0x0003e20000100800 */
[----:B------:R-:W-:Y:S01]  /*3350*/  IMAD.MOV R14, RZ, RZ, -R14 ;  /* 0x000000ffff0e7224 */ /* 0x000fe200078e0a0e */
[----:B0-----:R-:W-:Y:S02]  /*3360*/  IABS R28, R28 ;  /* 0x0000001c001c7213 */ /* 0x001fe40000000000 */
[----:B------:R-:W-:Y:S01]  /*3370*/  STL [R1+0x14fc], R8 ;  /* 0x0014fc0801007387 */ /* 0x000fe20000100800 */
[----:B------:R-:W-:Y:S01]  /*3380*/  IABS R2, R8 ;  /* 0x0000000800027213 */ /* 0x000fe20000000000 */
[----:B------:R-:W-:-:S02]  /*3390*/  IMAD R13, R9, R14, R13 ;  /* 0x0000000e090d7224 */ /* 0x000fc400078e020d */
[----:B------:R0:W-:Y:S01]  /*33a0*/  STL [R1+0x1504], R3 ;  /* 0x0015040301007387 */ /* 0x0001e20000100800 */
[----:B------:R-:W-:Y:S01]  /*33b0*/  IMAD.HI.U32 R29, R10, R28, RZ ;  /* 0x0000001c0a1d7227 */ /* 0x000fe200078e00ff */
[----:B-1----:R-:W-:-:S03]  /*33c0*/  IABS R11, R11 ;  /* 0x0000000b000b7213 */ /* 0x002fc60000000000 */
[----:B------:R-:W-:-:S04]  /*33d0*/  IMAD.HI.U32 R6, R10, R2, RZ ;  /* 0x000000020a067227 */ /* 0x000fc800078e00ff */
[----:B------:R-:W-:Y:S01]  /*33e0*/  IMAD.HI.U32 R12, R10, R11, RZ ;  /* 0x0000000b0a0c7227 */ /* 0x000fe200078e00ff */
[----:B0-----:R-:W-:-:S03]  /*33f0*/  IABS R3, R3 ;  /* 0x0000000300037213 */ /* 0x001fc60000000000 */
[----:B------:R-:W-:Y:S02]  /*3400*/  IMAD.MOV R29, RZ, RZ, -R29 ;  /* 0x000000ffff1d7224 */ /* 0x000fe400078e0a1d */
[----:B------:R-:W-:-:S04]  /*3410*/  IMAD.HI.U32 R8, R10, R3, RZ ;  /* 0x000000030a087227 */ /* 0x000fc800078e00ff */
[----:B------:R-:W-:Y:S02]  /*3420*/  IMAD.MOV R12, RZ, RZ, -R12 ;  /* 0x000000ffff0c7224 */ /* 0x000fe400078e0a0c */
[----:B------:R-:W-:Y:S02]  /*3430*/  IMAD.MOV R6, RZ, RZ, -R6 ;  /* 0x000000ffff067224 */ /* 0x000fe400078e0a06 */
[C---:B------:R-:W-:Y:S02]  /*3440*/  IMAD R28, R9.reuse, R29, R28 ;  /* 0x0000001d091c7224 */ /* 0x040fe400078e021c */
[----:B------:R-:W-:Y:S02]  /*3450*/  IMAD.MOV R8, RZ, RZ, -R8 ;  /* 0x000000ffff087224 */ /* 0x000fe400078e0a08 */
[C---:B------:R-:W-:Y:S01]  /*3460*/  IMAD R11, R9.reuse, R12, R11 ;  /* 0x0000000c090b7224 */ /* 0x040fe200078e020b */
[----:B------:R-:W-:Y:S01]  /*3470*/  STL [R1+0xc], R28 ;  /* 0x00000c1c01007387 */ /* 0x000fe20000100800 */
[----:B------:R-:W-:-:S02]  /*3480*/  IMAD R6, R9, R6, R2 ;  /* 0x0000000609067224 */ /* 0x000fc400078e0202 */
[----:B------:R-:W-:Y:S01]  /*3490*/  IMAD R2, R9, R8, R3 ;  /* 0x0000000809027224 */ /* 0x000fe200078e0203 */
[----:B------:R0:W-:Y:S01]  /*34a0*/  STL [R1+0xa8], R13 ;  /* 0x0000a80d01007387 */ /* 0x0001e20000100800 */
[----:B------:R-:W-:-:S03]  /*34b0*/  VIADD R12, R64, 0x67 ;  /* 0x00000067400c7836 */ /* 0x000fc60000000000 */
[----:B------:R1:W-:Y:S04]  /*34c0*/  STL [R1+0x218], R11 ;  /* 0x0002180b01007387 */ /* 0x0003e80000100800 */
[----:B------:R2:W-:Y:S01]  /*34d0*/  STL [R1+0x664], R6 ;  /* 0x0006640601007387 */ /* 0x0005e20000100800 */
[----:B0-----:R-:W-:-:S03]  /*34e0*/  VIADD R13, R64, 0x68 ;  /* 0x00000068400d7836 */ /* 0x001fc60000000000 */
[----:B------:R0:W-:Y:S01]  /*34f0*/  STL [R1+0x694], R2 ;  /* 0x0006940201007387 */ /* 0x0001e20000100800 */
[C---:B-1----:R-:W-:Y:S01]  /*3500*/  VIADD R11, R64.reuse, 0x69 ;  /* 0x00000069400b7836 */ /* 0x042fe20000000000 */
[----:B------:R-:W-:Y:S02]  /*3510*/  IABS R28, R13 ;  /* 0x0000000d001c7213 */ /* 0x000fe40000000000 */
[----:B------:R1:W-:Y:S01]  /*3520*/  STL [R1+0x14f8], R12 ;  /* 0x0014f80c01007387 */ /* 0x0003e20000100800 */
[----:B--2---:R-:W-:Y:S01]  /*3530*/  VIADD R6, R64, 0x6a ;  /* 0x0000006a40067836 */ /* 0x004fe20000000000 */
[----:B------:R-:W-:Y:S02]  /*3540*/  IABS R62, R11 ;  /* 0x0000000b003e7213 */ /* 0x000fe40000000000 */
[----:B------:R2:W-:Y:S01]  /*3550*/  STL [R1+0x1500], R13 ;  /* 0x0015000d01007387 */ /* 0x0005e20000100800 */
[----:B------:R-:W-:-:S03]  /*3560*/  IMAD.HI.U32 R14, R10, R28, RZ ;  /* 0x0000001c0a0e7227 */ /* 0x000fc600078e00ff */
[----:B------:R4:W-:Y:S01]  /*3570*/  STL [R1+0x1508], R11 ;  /* 0x0015080b01007387 */ /* 0x0009e20000100800 */
[----:B0-----:R-:W-:Y:S01]  /*3580*/  VIADD R2, R64, 0x6b ;  /* 0x0000006b40027836 */ /* 0x001fe20000000000 */
[----:B-1----:R-:W-:Y:S01]  /*3590*/  IABS R12, R12 ;  /* 0x0000000c000c7213 */ /* 0x002fe20000000000 */
[----:B------:R-:W-:Y:S01]  /*35a0*/  IMAD.MOV R14, RZ, RZ, -R14 ;  /* 0x000000ffff0e7224 */ /* 0x000fe200078e0a0e */
[----:B------:R0:W-:Y:S03]  /*35b0*/  STL [R1+0x1510], R6 ;  /* 0x0015100601007387 */ /* 0x0001e60000100800 */
[----:B--2---:R-:W-:Y:S01]  /*35c0*/  IMAD.HI.U32 R13, R10, R12, RZ ;  /* 0x0000000c0a0d7227 */ /* 0x004fe200078e00ff */
[----:B------:R1:W-:Y:S03]  /*35d0*/  STL [R1+0x151c], R2 ;  /* 0x00151c0201007387 */ /* 0x0003e60000100800 */
[----:B------:R-:W-:-:S02]  /*35e0*/  IMAD.MOV R13, RZ, RZ, -R13 ;  /* 0x000000ffff0d7224 */ /* 0x000fc400078e0a0d */
[----:B----4-:R-:W-:Y:S01]  /*35f0*/  IMAD.HI.U32 R11, R10, R62, RZ ;  /* 0x0000003e0a0b7227 */ /* 0x010fe200078e00ff */
[----:B0-----:R-:W-:-:S03]  /*3600*/  IABS R6, R6 ;  /* 0x0000000600067213 */ /* 0x001fc60000000000 */
[----:B------:R-:W-:Y:S01]  /*3610*/  IMAD R12, R9, R13, R12 ;  /* 0x0000000d090c7224 */ /* 0x000fe200078e020c */
[----:B-1----:R-:W-:Y:S01]  /*3620*/  IABS R2, R2 ;  /* 0x0000000200027213 */ /* 0x002fe20000000000 */
[----:B------:R-:W-:-:S03]  /*3630*/  IMAD.HI.U32 R8, R10, R6, RZ ;  /* 0x000000060a087227 */ /* 0x000fc600078e00ff */
[----:B------:R0:W-:Y:S01]  /*3640*/  STL [R1+0x6a0], R12 ;  /* 0x0006a00c01007387 */ /* 0x0001e20000100800 */
[----:B------:R-:W-:-:S04]  /*3650*/  IMAD.HI.U32 R3, R10, R2, RZ ;  /* 0x000000020a037227 */ /* 0x000fc800078e00ff */
[----:B------:R-:W-:Y:S02]  /*3660*/  IMAD.MOV R8, RZ, RZ, -R8 ;  /* 0x000000ffff087224 */ /* 0x000fe400078e0a08 */
[----:B------:R-:W-:Y:S02]  /*3670*/  IMAD.MOV R3, RZ, RZ, -R3 ;  /* 0x000000ffff037224 */ /* 0x000fe400078e0a03 */
[----:B------:R-:W-:Y:S02]  /*3680*/  IMAD.MOV R11, RZ, RZ, -R11 ;  /* 0x000000ffff0b7224 */ /* 0x000fe400078e0a0b */
[C---:B------:R-:W-:Y:S02]  /*3690*/  IMAD R6, R9.reuse, R8, R6 ;  /* 0x0000000809067224 */ /* 0x040fe400078e0206 */
[C---:B------:R-:W-:Y:S02]  /*36a0*/  IMAD R2, R9.reuse, R3, R2 ;  /* 0x0000000309027224 */ /* 0x040fe400078e0202 */
[----:B------:R-:W-:Y:S01]  /*36b0*/  VIADD R13, R64, 0x6c ;  /* 0x0000006c400d7836 */ /* 0x000fe20000000000 */
[----:B------:R1:W-:Y:S01]  /*36c0*/  STL [R1+0x10], R6 ;  /* 0x0000100601007387 */ /* 0x0003e20000100800 */
[----:B------:R-:W-:-:S02]  /*36d0*/  IMAD R62, R9, R11, R62 ;  /* 0x0000000b093e7224 */ /* 0x000fc400078e023e */
[C---:B0-----:R-:W-:Y:S01]  /*36e0*/  VIADD R12, R64.reuse, 0x6d ;  /* 0x0000006d400c7836 */ /* 0x041fe20000000000 */
[----:B------:R0:W-:Y:S01]  /*36f0*/  STL [R1+0xb0], R2 ;  /* 0x0000b00201007387 */ /* 0x0001e20000100800 */
[C---:B------:R-:W-:Y:S02]  /*3700*/  VIADD R11, R64.reuse, 0x6e ;  /* 0x0000006e400b7836 */ /* 0x040fe40000000000 */
[----:B------:R-:W-:Y:S01]  /*3710*/  IMAD R28, R9, R14, R28 ;  /* 0x0000000e091c7224 */ /* 0x000fe200078e021c */
[----:B------:R-:W-:Y:S01]  /*3720*/  IABS R14, R13 ;  /* 0x0000000d000e7213 */ /* 0x000fe20000000000 */
[----:B------:R2:W-:Y:S01]  /*3730*/  STL [R1+0x150c], R13 ;  /* 0x00150c0d01007387 */ /* 0x0005e20000100800 */
[C---:B-1----:R-:W-:Y:S01]  /*3740*/  VIADD R6, R64.reuse, 0x6f ;  /* 0x0000006f40067836 */ /* 0x042fe20000000000 */
[----:B------:R-:W-:Y:S01]  /*3750*/  IABS R3, R11 ;  /* 0x0000000b00037213 */ /* 0x000fe20000000000 */
[----:B------:R-:W-:Y:S01]  /*3760*/  VIADD R8, R64, 0x70 ;  /* 0x0000007040087836 */ /* 0x000fe20000000000 */
[----:B------:R-:W-:Y:S01]  /*3770*/  STL [R1+0x1518], R12 ;  /* 0x0015180c01007387 */ /* 0x000fe20000100800 */
[----:B0-----:R-:W-:Y:S01]  /*3780*/  IABS R2, R12 ;  /* 0x0000000c00027213 */ /* 0x001fe20000000000 */
[----:B------:R-:W-:-:S02]  /*3790*/  IMAD.HI.U32 R30, R10, R14, RZ ;  /* 0x0000000e0a1e7227 */ /* 0x000fc400078e00ff */
[----:B------:R0:W-:Y:S01]  /*37a0*/  STL [R1+0x1520], R11 ;  /* 0x0015200b01007387 */ /* 0x0001e20000100800 */
[----:B------:R-:W-:Y:S01]  /*37b0*/  IABS R29, R8 ;  /* 0x00000008001d7213 */ /* 0x000fe20000000000 */
[----:B------:R-:W-:Y:S02]  /*37c0*/  IMAD.MOV R30, RZ, RZ, -R30 ;  /* 0x000000ffff1e7224 */ /* 0x000fe400078e0a1e */
[----:B------:R1:W-:Y:S02]  /*37d0*/  STL [R1+0x1528], R6 ;  /* 0x0015280601007387 */ /* 0x0003e40000100800 */
[----:B------:R-:W-:Y:S02]  /*37e0*/  IMAD R14, R9, R30, R14 ;  /* 0x0000001e090e7224 */ /* 0x000fe400078e020e */
[----:B------:R4:W-:Y:S01]  /*37f0*/  STL [R1+0x1530], R8 ;  /* 0x0015300801007387 */ /* 0x0009e20000100800 */
[----:B--2---:R-:W-:-:S03]  /*3800*/  IMAD.HI.U32 R13, R10, R29, RZ ;  /* 0x0000001d0a0d7227 */ /* 0x004fc600078e00ff */
[----:B------:R2:W-:Y:S01]  /*3810*/  STL [R1+0x22c], R14 ;  /* 0x00022c0e01007387 */ /* 0x0005e20000100800 */
[----:B0-----:R-:W-:Y:S01]  /*3820*/  IMAD.HI.U32 R11, R10, R3, RZ ;  /* 0x000000030a0b7227 */ /* 0x001fe200078e00ff */
[----:B-1----:R-:W-:-:S03]  /*3830*/  IABS R6, R6 ;  /* 0x0000000600067213 */ /* 0x002fc60000000000 */
[----:B------:R-:W-:Y:S02]  /*3840*/  IMAD.MOV R11, RZ, RZ, -R11 ;  /* 0x000000ffff0b7224 */ /* 0x000fe400078e0a0b */
[----:B----4-:R-:W-:-:S04]  /*3850*/  IMAD.HI.U32 R8, R10, R2, RZ ;  /* 0x000000020a087227 */ /* 0x010fc800078e00ff */
[----:B------:R-:W-:-:S04]  /*3860*/  IMAD.HI.U32 R12, R10, R6, RZ ;  /* 0x000000060a0c7227 */ /* 0x000fc800078e00ff */
[----:B------:R-:W-:Y:S02]  /*3870*/  IMAD.MOV R8, RZ, RZ, -R8 ;  /* 0x000000ffff087224 */ /* 0x000fe400078e0a08 */
[----:B------:R-:W-:Y:S02]  /*3880*/  IMAD.MOV R12, RZ, RZ, -R12 ;  /* 0x000000ffff0c7224 */ /* 0x000fe400078e0a0c */
[C---:B------:R-:W-:Y:S02]  /*3890*/  IMAD R8, R9.reuse, R8, R2 ;  /* 0x0000000809087224 */ /* 0x040fe400078e0202 */
[C---:B------:R-:W-:Y:S02]  /*38a0*/  IMAD R3, R9.reuse, R11, R3 ;  /* 0x0000000b09037224 */ /* 0x040fe400078e0203 */
[----:B------:R-:W-:Y:S01]  /*38b0*/  IMAD R2, R9, R12, R6 ;  /* 0x0000000c09027224 */ /* 0x000fe200078e0206 */
[----:B------:R0:W-:Y:S01]  /*38c0*/  STL [R1+0x69c], R8 ;  /* 0x00069c0801007387 */ /* 0x0001e20000100800 */
[----:B--2---:R-:W-:-:S02]  /*38d0*/  VIADD R14, R64, 0x71 ;  /* 0x00000071400e7836 */ /* 0x004fc40000000000 */
[----:B------:R-:W-:Y:S01]  /*38e0*/  IMAD.MOV R13, RZ, RZ, -R13 ;  /* 0x000000ffff0d7224 */ /* 0x000fe200078e0a0d */
[----:B------:R1:W-:Y:S01]  /*38f0*/  STL [R1+0x6d8], R3 ;  /* 0x0006d80301007387 */ /* 0x0003e20000100800 */
[C---:B------:R-:W-:Y:S01]  /*3900*/  VIADD R11, R64.reuse, 0x72 ;  /* 0x00000072400b7836 */ /* 0x040fe20000000000 */
[----:B------:R-:W-:Y:S01]  /*3910*/  IABS R61, R14 ;  /* 0x0000000e003d7213 */ /* 0x000fe20000000000 */
[----:B------:R-:W-:Y:S01]  /*3920*/  IMAD R29, R9, R13, R29 ;  /* 0x0000000d091d7224 */ /* 0x000fe200078e021d */
[----:B------:R2:W-:Y:S01]  /*3930*/  STL [R1+0x6d4], R2 ;  /* 0x0006d40201007387 */ /* 0x0005e20000100800 */
[----:B0-----:R-:W-:Y:S01]  /*3940*/  VIADD R8, R64, 0x73 ;  /* 0x0000007340087836 */ /* 0x001fe20000000000 */
[----:B------:R-:W-:Y:S02]  /*3950*/  IABS R13, R11 ;  /* 0x0000000b000d7213 */ /* 0x000fe40000000000 */
[----:B------:R0:W-:Y:S01]  /*3960*/  STL [R1+0x1524], R14 ;  /* 0x0015240e01007387 */ /* 0x0001e20000100800 */
[----:B------:R-:W-:-:S03]  /*3970*/  IMAD.HI.U32 R30, R10, R61, RZ ;  /* 0x0000003d0a1e7227 */ /* 0x000fc600078e00ff */
[----:B------:R4:W-:Y:S01]  /*3980*/  STL [R1+0x152c], R11 ;  /* 0x00152c0b01007387 */ /* 0x0009e20000100800 */
[C---:B-1----:R-:W-:Y:S02]  /*3990*/  VIADD R3, R64.reuse, 0x74 ;  /* 0x0000007440037836 */ /* 0x042fe40000000000 */
[----:B--2---:R-:W-:Y:S01]  /*39a0*/  VIADD R2, R64, 0x75 ;  /* 0x0000007540027836 */ /* 0x004fe20000000000 */
[----:B------:R1:W-:Y:S01]  /*39b0*/  STL [R1+0x1534], R8 ;  /* 0x0015340801007387 */ /* 0x0003e20000100800 */
[----:B------:R-:W-:Y:S01]  /*39c0*/  IMAD.MOV R30, RZ, RZ, -R30 ;  /* 0x000000ffff1e7224 */ /* 0x000fe200078e0a1e */
[----:B------:R-:W-:Y:S01]  /*39d0*/  IABS R6, R3 ;  /* 0x0000000300067213 */ /* 0x000fe20000000000 */
[----:B0-----:R-:W-:Y:S01]  /*39e0*/  IMAD.HI.U32 R14, R10, R13, RZ ;  /* 0x0000000d0a0e7227 */ /* 0x001fe200078e00ff */
[----:B------:R-:W-:Y:S01]  /*39f0*/  STL [R1+0x153c], R3 ;  /* 0x00153c0301007387 */ /* 0x000fe20000100800 */
[----:B----4-:R-:W-:Y:S02]  /*3a00*/  IABS R11, R8 ;  /* 0x00000008000b7213 */ /* 0x010fe40000000000 */
[----:B------:R-:W-:Y:S01]  /*3a10*/  IMAD.MOV R14, RZ, RZ, -R14 ;  /* 0x000000ffff0e7224 */ /* 0x000fe200078e0a0e */
[----:B------:R0:W-:Y:S01]  /*3a20*/  STL [R1+0x1544], R2 ;  /* 0x0015440201007387 */ /* 0x0001e20000100800 */
[----:B------:R-:W-:-:S02]  /*3a30*/  IMAD R61, R9, R30, R61 ;  /* 0x0000001e093d7224 */ /* 0x000fc400078e023d */
[----:B------:R-:W-:-:S04]  /*3a40*/  IMAD.HI.U32 R12, R10, R11, RZ ;  /* 0x0000000b0a0c7227 */ /* 0x000fc800078e00ff */
[----:B-1----:R-:W-:Y:S01]  /*3a50*/  IMAD.HI.U32 R8, R10, R6, RZ ;  /* 0x000000060a087227 */ /* 0x002fe200078e00ff */
[----:B0-----:R-:W-:-:S03]  /*3a60*/  IABS R2, R2 ;  /* 0x0000000200027213 */ /* 0x001fc60000000000 */
[----:B------:R-:W-:Y:S02]  /*3a70*/  IMAD.MOV R12, RZ, RZ, -R12 ;  /* 0x000000ffff0c7224 */ /* 0x000fe400078e0a0c */
[----:B------:R-:W-:Y:S02]  /*3a80*/  IMAD.MOV R8, RZ, RZ, -R8 ;  /* 0x000000ffff087224 */ /* 0x000fe400078e0a08 */
[----:B------:R-:W-:-:S04]  /*3a90*/  IMAD.HI.U32 R3, R10, R2, RZ ;  /* 0x000000020a037227 */ /* 0x000fc800078e00ff */
[C---:B------:R-:W-:Y:S02]  /*3aa0*/  IMAD R13, R9.reuse, R14, R13 ;  /* 0x0000000e090d7224 */ /* 0x040fe400078e020d */
[C---:B------:R-:W-:Y:S02]  /*3ab0*/  IMAD R11, R9.reuse, R12, R11 ;  /* 0x0000000c090b7224 */ /* 0x040fe400078e020b */
[----:B------:R-:W-:Y:S01]  /*3ac0*/  IMAD.MOV R3, RZ, RZ, -R3 ;  /* 0x000000ffff037224 */ /* 0x000fe200078e0a03 */
[----:B------:R0:W-:Y:S01]  /*3ad0*/  STL [R1+0x1c], R13 ;  /* 0x00001c0d01007387 */ /* 0x0001e20000100800 */
[C---:B------:R-:W-:Y:S02]  /*3ae0*/  IMAD R6, R9.reuse, R8, R6 ;  /* 0x0000000809067224 */ /* 0x040fe400078e0206 */
[----:B------:R-:W-:Y:S01]  /*3af0*/  IMAD R2, R9, R3, R2 ;  /* 0x0000000309027224 */ /* 0x000fe200078e0202 */
[----:B------:R1:W-:Y:S01]  /*3b00*/  STL [R1+0xb4], R11 ;  /* 0x0000b40b01007387 */ /* 0x0003e20000100800 */
[----:B------:R-:W-:-:S02]  /*3b10*/  VIADD R8, R64, 0x77 ;  /* 0x0000007740087836 */ /* 0x000fc40000000000 */
[C---:B------:R-:W-:Y:S01]  /*3b20*/  VIADD R12, R64.reuse, 0x79 ;  /* 0x00000079400c7836 */ /* 0x040fe20000000000 */
[----:B------:R2:W-:Y:S01]  /*3b30*/  STL [R1+0x230], R6 ;  /* 0x0002300601007387 */ /* 0x0005e20000100800 */
[----:B0-----:R-:W-:-:S03]  /*3b40*/  VIADD R13, R64, 0x78 ;  /* 0x00000078400d7836 */ /* 0x001fc60000000000 */
[----:B------:R0:W-:Y:S01]  /*3b50*/  STL [R1+0x6e4], R2 ;  /* 0x0006e40201007387 */ /* 0x0001e20000100800 */
[----:B------:R-:W-:Y:S01]  /*3b60*/  IABS R63, R12 ;  /* 0x0000000c003f7213 */ /* 0x000fe20000000000 */
[C---:B-1----:R-:W-:Y:S01]  /*3b70*/  VIADD R11, R64.reuse, 0x76 ;  /* 0x00000076400b7836 */ /* 0x042fe20000000000 */
[----:B------:R-:W-:Y:S01]  /*3b80*/  IABS R30, R13 ;  /* 0x0000000d001e7213 */ /* 0x000fe20000000000 */
[----:B--2---:R-:W-:-:S03]  /*3b90*/  VIADD R6, R64, 0x7a ;  /* 0x0000007a40067836 */ /* 0x004fc60000000000 */
[----:B------:R1:W-:Y:S01]  /*3ba0*/  STL [R1+0x1538], R11 ;  /* 0x0015380b01007387 */ /* 0x0003e20000100800 */
[----:B------:R-:W-:-:S03]  /*3bb0*/  IMAD.HI.U32 R14, R10, R30, RZ ;  /* 0x0000001e0a0e7227 */ /* 0x000fc600078e00ff */
[----:B------:R2:W-:Y:S01]  /*3bc0*/  STL [R1+0x1540], R8 ;  /* 0x0015400801007387 */ /* 0x0005e20000100800 */
[----:B0-----:R-:W-:Y:S01]  /*3bd0*/  IABS R2, R6 ;  /* 0x0000000600027213 */ /* 0x001fe20000000000 */
[----:B------:R-:W-:Y:S02]  /*3be0*/  IMAD.MOV R14, RZ, RZ, -R14 ;  /* 0x000000ffff0e7224 */ /* 0x000fe400078e0a0e */
[----:B------:R0:W-:Y:S01]  /*3bf0*/  STL [R1+0x1548], R13 ;  /* 0x0015480d01007387 */ /* 0x0001e20000100800 */
[----:B-1----:R-:W-:Y:S01]  /*3c00*/  IABS R11, R11 ;  /* 0x0000000b000b7213 */ /* 0x002fe20000000000 */
[----:B------:R-:W-:Y:S02]  /*3c10*/  IMAD.HI.U32 R3, R10, R2, RZ ;  /* 0x000000020a037227 */ /* 0x000fe400078e00ff */
[----:B------:R1:W-:Y:S01]  /*3c20*/  STL [R1+0x1550], R12 ;  /* 0x0015500c01007387 */ /* 0x0003e20000100800 */
[----:B--2---:R-:W-:Y:S01]  /*3c30*/  IABS R8, R8 ;  /* 0x0000000800087213 */ /* 0x004fe20000000000 */
[----:B------:R-:W-:-:S02]  /*3c40*/  IMAD.MOV R3, RZ, RZ, -R3 ;  /* 0x000000ffff037224 */ /* 0x000fc400078e0a03 */
[----:B------:R2:W-:Y:S01]  /*3c50*/  STL [R1+0x1558], R6 ;  /* 0x0015580601007387 */ /* 0x0005e20000100800 */
[----:B------:R-:W-:Y:S02]  /*3c60*/  IMAD R30, R9, R14, R30 ;  /* 0x0000000e091e7224 */ /* 0x000fe400078e021e */
[----:B0-----:R-:W-:-:S04]  /*3c70*/  IMAD.HI.U32 R13, R10, R8, RZ ;  /* 0x000000080a0d7227 */ /* 0x001fc800078e00ff */
[----:B-1----:R-:W-:-:S04]  /*3c80*/  IMAD.HI.U32 R12, R10, R11, RZ ;  /* 0x0000000b0a0c7227 */ /* 0x002fc800078e00ff */
[----:B------:R-:W-:Y:S02]  /*3c90*/  IMAD.MOV R12, RZ, RZ, -R12 ;  /* 0x000000ffff0c7224 */ /* 0x000fe400078e0a0c */
[----:B------:R-:W-:Y:S02]  /*3ca0*/  IMAD.MOV R13, RZ, RZ, -R13 ;  /* 0x000000ffff0d7224 */ /* 0x000fe400078e0a0d */
[----:B--2---:R-:W-:-:S04]  /*3cb0*/  IMAD.HI.U32 R6, R10, R63, RZ ;  /* 0x0000003f0a067227 */ /* 0x004fc800078e00ff */
[C---:B------:R-:W-:Y:S02]  /*3cc0*/  IMAD R11, R9.reuse, R12, R11 ;  /* 0x0000000c090b7224 */ /* 0x040fe400078e020b */
[C---:B------:R-:W-:Y:S02]  /*3cd0*/  IMAD R8, R9.reuse, R13, R8 ;  /* 0x0000000d09087224 */ /* 0x040fe400078e0208 */
[----:B------:R-:W-:Y:S01]  /*3ce0*/  IMAD R2, R9, R3, R2 ;  /* 0x0000000309027224 */ /* 0x000fe200078e0202 */
[----:B------:R0:W-:Y:S01]  /*3cf0*/  STL [R1+0x71c], R11 ;  /* 0x00071c0b01007387 */ /* 0x0001e20000100800 */
[----:B------:R-:W-:Y:S02]  /*3d00*/  IMAD.MOV R6, RZ, RZ, -R6 ;  /* 0x000000ffff067224 */ /* 0x000fe400078e0a06 */
[C---:B------:R-:W-:Y:S01]  /*3d10*/  VIADD R13, R64.reuse, 0x7b ;  /* 0x0000007b400d7836 */ /* 0x040fe20000000000 */
[----:B------:R1:W-:Y:S01]  /*3d20*/  STL [R1+0x724], R8 ;  /* 0x0007240801007387 */ /* 0x0003e20000100800 */
[----:B------:R-:W-:-:S02]  /*3d30*/  VIADD R12, R64, 0x7c ;  /* 0x0000007c400c7836 */ /* 0x000fc40000000000 */
[----:B------:R-:W-:Y:S01]  /*3d40*/  IMAD R63, R9, R6, R63 ;  /* 0x00000006093f7224 */ /* 0x000fe200078e023f */
[----:B------:R2:W-:Y:S01]  /*3d50*/  STL [R1+0x18], R2 ;  /* 0x0000180201007387 */ /* 0x0005e20000100800 */
[C---:B------:R-:W-:Y:S01]  /*3d60*/  VIADD R6, R64.reuse, 0x7f ;  /* 0x0000007f40067836 */ /* 0x040fe20000000000 */
[----:B------:R-:W-:Y:S01]  /*3d70*/  IABS R31, R13 ;  /* 0x0000000d001f7213 */ /* 0x000fe20000000000 */
[C---:B0-----:R-:W-:Y:S01]  /*3d80*/  VIADD R11, R64.reuse, 0x7d ;  /* 0x0000007d400b7836 */ /* 0x041fe20000000000 */
[----:B------:R0:W-:Y:S01]  /*3d90*/  STL [R1+0x154c], R13 ;  /* 0x00154c0d01007387 */ /* 0x0001e20000100800 */
[----:B-1----:R-:W-:-:S03]  /*3da0*/  VIADD R8, R64, 0x7e ;  /* 0x0000007e40087836 */ /* 0x002fc60000000000 */
[----:B------:R-:W-:Y:S01]  /*3db0*/  STL [R1+0x1554], R12 ;  /* 0x0015540c01007387 */ /* 0x000fe20000100800 */
[----:B------:R-:W-:Y:S01]  /*3dc0*/  IMAD.HI.U32 R32, R10, R31, RZ ;  /* 0x0000001f0a207227 */ /* 0x000fe200078e00ff */
[----:B--2---:R-:W-:Y:S02]  /*3dd0*/  IABS R2, R11 ;  /* 0x0000000b00027213 */ /* 0x004fe40000000000 */
[----:B------:R1:W-:Y:S01]  /*3de0*/  STL [R1+0x155c], R11 ;  /* 0x00155c0b01007387 */ /* 0x0003e20000100800 */
[----:B------:R-:W-:Y:S01]  /*3df0*/  IABS R3, R8 ;  /* 0x0000000800037213 */ /* 0x000fe20000000000 */
[----:B------:R-:W-:Y:S01]  /*3e00*/  IMAD.MOV R32, RZ, RZ, -R32 ;  /* 0x000000ffff207224 */ /* 0x000fe200078e0a20 */
[----:B0-----:R-:W-:Y:S01]  /*3e10*/  IABS R13, R12 ;  /* 0x0000000c000d7213 */ /* 0x001fe20000000000 */
[----:B------:R0:W-:Y:S02]  /*3e20*/  STL [R1+0x1564], R8 ;  /* 0x0015640801007387 */ /* 0x0001e40000100800 */
[----:B------:R-:W-:-:S02]  /*3e30*/  IMAD R31, R9, R32, R31 ;  /* 0x00000020091f7224 */ /* 0x000fc400078e021f */
[----:B------:R2:W-:Y:S01]  /*3e40*/  STL [R1+0x1568], R6 ;  /* 0x0015680601007387 */ /* 0x0005e20000100800 */
[----:B------:R-:W-:-:S03]  /*3e50*/  IMAD.HI.U32 R14, R10, R13, RZ ;  /* 0x0000000d0a0e7227 */ /* 0x000fc600078e00ff */
[----:B------:R-:W-:Y:S01]  /*3e60*/  STL [R1+0xb8], R31 ;  /* 0x0000b81f01007387 */ /* 0x000fe20000100800 */
[----:B-1----:R-:W-:-:S04]  /*3e70*/  IMAD.HI.U32 R11, R10, R3, RZ ;  /* 0x000000030a0b7227 */ /* 0x002fc800078e00ff */
[----:B0-----:R-:W-:Y:S01]  /*3e80*/  IMAD.HI.U32 R8, R10, R2, RZ ;  /* 0x000000020a087227 */ /* 0x001fe200078e00ff */
[----:B--2---:R-:W-:-:S03]  /*3e90*/  IABS R6, R6 ;  /* 0x0000000600067213 */ /* 0x004fc60000000000 */
[----:B------:R-:W-:Y:S02]  /*3ea0*/  IMAD.MOV R14, RZ, RZ, -R14 ;  /* 0x000000ffff0e7224 */ /* 0x000fe400078e0a0e */
[----:B------:R-:W-:-:S04]  /*3eb0*/  IMAD.HI.U32 R12, R10, R6, RZ ;  /* 0x000000060a0c7227 */ /* 0x000fc800078e00ff */
[----:B------:R-:W-:Y:S02]  /*3ec0*/  IMAD.MOV R8, RZ, RZ, -R8 ;  /* 0x000000ffff087224 */ /* 0x000fe400078e0a08 */
[----:B------:R-:W-:Y:S02]  /*3ed0*/  IMAD.MOV R11, RZ, RZ, -R11 ;  /* 0x000000ffff0b7224 */ /* 0x000fe400078e0a0b */
[C---:B------:R-:W-:Y:S02]  /*3ee0*/  IMAD R13, R9.reuse, R14, R13 ;  /* 0x0000000e090d7224 */ /* 0x040fe400078e020d */
[----:B------:R-:W-:Y:S02]  /*3ef0*/  IMAD.MOV R12, RZ, RZ, -R12 ;  /* 0x000000ffff0c7224 */ /* 0x000fe400078e0a0c */
[C---:B------:R-:W-:Y:S01]  /*3f00*/  IMAD R8, R9.reuse, R8, R2 ;  /* 0x0000000809087224 */ /* 0x040fe200078e0202 */
[----:B------:R0:W-:Y:S01]  /*3f10*/  STL [R1+0x220], R13 ;  /* 0x0002200d01007387 */ /* 0x0001e20000100800 */
[----:B------:R-:W-:-:S02]  /*3f20*/  IMAD R3, R9, R11, R3 ;  /* 0x0000000b09037224 */ /* 0x000fc400078e0203 */
[----:B------:R-:W-:Y:S01]  /*3f30*/  IMAD R2, R9, R12, R6 ;  /* 0x0000000c09027224 */ /* 0x000fe200078e0206 */
[----:B------:R1:W-:Y:S01]  /*3f40*/  STL [R1+0x72c], R8 ;  /* 0x00072c0801007387 */ /* 0x0003e20000100800 */
[----:B------:R-:W-:-:S03]  /*3f50*/  VIADD R11, R64, 0x81 ;  /* 0x00000081400b7836 */ /* 0x000fc60000000000 */
[----:B------:R2:W-:Y:S01]  /*3f60*/  STL [R1+0x418], R3 ;  /* 0x0004180301007387 */ /* 0x0005e20000100800 */
[C---:B0-----:R-:W-:Y:S01]  /*3f70*/  VIADD R13, R64.reuse, 0x80 ;  /* 0x00000080400d7836 */ /* 0x041fe20000000000 */
[----:B------:R-:W-:Y:S02]  /*3f80*/  IABS R65, R11 ;  /* 0x0000000b00417213 */ /* 0x000fe40000000000 */
[----:B------:R0:W-:Y:S01]  /*3f90*/  STL [R1+0x414], R2 ;  /* 0x0004140201007387 */ /* 0x0001e20000100800 */
[C---:B-1----:R-:W-:Y:S01]  /*3fa0*/  VIADD R8, R64.reuse, 0x82 ;  /* 0x0000008240087836 */ /* 0x042fe20000000000 */
[----:B------:R-:W-:Y:S02]  /*3fb0*/  IABS R31, R13 ;  /* 0x0000000d001f7213 */ /* 0x000fe40000000000 */
        /* <DEDUP_REMOVED lines=24> */
[----:B------:R-:W-:Y:S02]  /*4140*/  IMAD R65, R9, R13, R65 ;  /* 0x0000000d09417224 */ /* 0x000fe400078e0241 */
[C---:B------:R-:W-:Y:S01]  /*4150*/  VIADD R8, R64.reuse, 0x85 ;  /* 0x0000008540087836 */ /* 0x040fe20000000000 */
        /* <DEDUP_REMOVED lines=39> */
[----:B------:R-:W-:Y:S01]  /*43d0*/  IMAD.HI.U32 R14, R10, R13, RZ ;  /* 0x0000000d0a0e7227 */ /* 0x000fe200078e00ff */
[----:B------:R-:W-:Y:S02]  /*43e0*/  IABS R2, R11 ;  /* 0x0000000b00027213 */ /* 0x000fe40000000000 */
[----:B------:R-:W-:Y:S01]  /*43f0*/  STL [R1+0x15e8], R12 ;  /* 0x0015e80c01007387 */ /* 0x000fe20000100800 */
[C---:B-1----:R-:W-:Y:S02]  /*4400*/  VIADD R8, R64.reuse, 0x8e ;  /* 0x0000008e40087836 */ /* 0x042fe40000000000 */
[----:B--2---:R-:W-:Y:S01]  /*4410*/  VIADD R3, R64, 0x8d ;  /* 0x0000008d40037836 */ /* 0x004fe20000000000 */
[----:B------:R-:W-:Y:S01]  /*4420*/  STL [R1+0x15fc], R11 ;  /* 0x0015fc0b01007387 */ /* 0x000fe20000100800 */
[----:B------:R-:W-:Y:S01]  /*4430*/  IMAD.MOV R14, RZ, RZ, -R14 ;  /* 0x000000ffff0e7224 */ /* 0x000fe200078e0a0e */
[----:B0-----:R-:W-:-:S02]  /*4440*/  IABS R33, R33 ;  /* 0x0000002100217213 */ /* 0x001fc40000000000 */
[----:B------:R0:W-:Y:S01]  /*4450*/  STL [R1+0x1648], R3 ;  /* 0x0016480301007387 */ /* 0x0001e20000100800 */
[----:B------:R-:W-:Y:S01]  /*4460*/  IABS R6, R8 ;  /* 0x0000000800067213 */ /* 0x000fe20000000000 */
[----:B------:R-:W-:Y:S02]  /*4470*/  IMAD R13, R9, R14, R13 ;  /* 0x0000000e090d7224 */ /* 0x000fe400078e020d */
[C---:B------:R-:W-:Y:S01]  /*4480*/  IMAD.HI.U32 R34, R10.reuse, R33, RZ ;  /* 0x000000210a227227 */ /* 0x040fe200078e00ff */
[----:B------:R1:W-:Y:S03]  /*4490*/  STL [R1+0x1660], R8 ;  /* 0x0016600801007387 */ /* 0x0003e60000100800 */
[----:B------:R-:W-:Y:S01]  /*44a0*/  IMAD.MOV R34, RZ, RZ, -R34 ;  /* 0x000000ffff227224 */ /* 0x000fe200078e0a22 */
[----:B0-----:R-:W-:Y:S01]  /*44b0*/  IABS R3, R3 ;  /* 0x0000000300037213 */ /* 0x001fe20000000000 */
[----:B------:R-:W-:-:S04]  /*44c0*/  IMAD.HI.U32 R12, R10, R6, RZ ;  /* 0x000000060a0c7227 */ /* 0x000fc800078e00ff */
[----:B-1----:R-:W-:-:S04]  /*44d0*/  IMAD.HI.U32 R8, R10, R2, RZ ;  /* 0x000000020a087227 */ /* 0x002fc800078e00ff */
        /* <DEDUP_REMOVED lines=18> */
[----:B------:R4:W-:Y:S01]  /*4600*/  STL [R1+0x15bc], R13 ;  /* 0x0015bc0d01007387 */ /* 0x0009e20000100800 */
[C---:B-1----:R-:W-:Y:S02]  /*4610*/  VIADD R8, R64.reuse, 0x91 ;  /* 0x0000009140087836 */ /* 0x042fe40000000000 */
[C---:B--2---:R-:W-:Y:S01]  /*4620*/  VIADD R3, R64.reuse, 0x92 ;  /* 0x0000009240037836 */ /* 0x044fe20000000000 */
[----:B------:R1:W-:Y:S01]  /*4630*/  STL [R1+0x15d0], R11 ;  /* 0x0015d00b01007387 */ /* 0x0003e20000100800 */
[----:B------:R-:W-:Y:S01]  /*4640*/  IMAD.MOV R14, RZ, RZ, -R14 ;  /* 0x000000ffff0e7224 */ /* 0x000fe200078e0a0e */
[----:B------:R-:W-:Y:S01]  /*4650*/  IABS R67, R8 ;  /* 0x0000000800437213 */ /* 0x000fe20000000000 */
[----:B0-----:R-:W-:Y:S01]  /*4660*/  VIADD R2, R64, 0x93 ;  /* 0x0000009340027836 */ /* 0x001fe20000000000 */
[----:B------:R0:W-:Y:S01]  /*4670*/  STL [R1+0x161c], R8 ;  /* 0x00161c0801007387 */ /* 0x0001e20000100800 */
[----:B------:R-:W-:Y:S01]  /*4680*/  IABS R6, R3 ;  /* 0x0000000300067213 */ /* 0x000fe20000000000 */
[----:B----4-:R-:W-:-:S02]  /*4690*/  IMAD.HI.U32 R13, R10, R12, RZ ;  /* 0x0000000c0a0d7227 */ /* 0x010fc400078e00ff */
[----:B------:R-:W-:Y:S02]  /*46a0*/  STL [R1+0x1630], R3 ;  /* 0x0016300301007387 */ /* 0x000fe40000100800 */
[----:B------:R-:W-:Y:S02]  /*46b0*/  IMAD.MOV R13, RZ, RZ, -R13 ;  /* 0x000000ffff0d7224 */ /* 0x000fe400078e0a0d */
[----:B------:R2:W-:Y:S01]  /*46c0*/  STL [R1+0x1674], R2 ;  /* 0x0016740201007387 */ /* 0x0005e20000100800 */
[----:B-1----:R-:W-:-:S04]  /*46d0*/  IMAD.HI.U32 R11, R10, R67, RZ ;  /* 0x000000430a0b7227 */ /* 0x002fc800078e00ff */
[----:B0-----:R-:W-:-:S04]  /*46e0*/  IMAD.HI.U32 R8, R10, R6, RZ ;  /* 0x000000060a087227 */ /* 0x001fc800078e00ff */
[----:B------:R-:W-:Y:S01]  /*46f0*/  IMAD.MOV R8, RZ, RZ, -R8 ;  /* 0x000000ffff087224 */ /* 0x000fe200078e0a08 */
[----:B--2---:R-:W-:Y:S01]  /*4700*/  IABS R2, R2 ;  /* 0x0000000200027213 */ /* 0x004fe20000000000 */
[C---:B------:R-:W-:Y:S02]  /*4710*/  IMAD R12, R9.reuse, R13, R12 ;  /* 0x0000000d090c7224 */ /* 0x040fe400078e020c */
[----:B------:R-:W-:Y:S02]  /*4720*/  IMAD R6, R9, R8, R6 ;  /* 0x0000000809067224 */ /* 0x000fe400078e0206 */
[----:B------:R-:W-:Y:S01]  /*4730*/  IMAD.HI.U32 R3, R10, R2, RZ ;  /* 0x000000020a037227 */ /* 0x000fe200078e00ff */
[----:B------:R0:W-:Y:S03]  /*4740*/  STL [R1+0x2bc], R12 ;  /* 0x0002bc0c01007387 */ /* 0x0001e60000100800 */
[----:B------:R-:W-:Y:S01]  /*4750*/  IMAD.MOV R3, RZ, RZ, -R3 ;  /* 0x000000ffff037224 */ /* 0x000fe200078e0a03 */
[----:B------:R1:W-:Y:S01]  /*4760*/  STL [R1+0x2c], R6 ;  /* 0x00002c0601007387 */ /* 0x0003e20000100800 */
[----:B------:R-:W-:-:S02]  /*4770*/  VIADD R8, R64, 0x94 ;  /* 0x0000009440087836 */ /* 0x000fc40000000000 */
[C---:B------:R-:W-:Y:S02]  /*4780*/  IMAD R2, R9.reuse, R3, R2 ;  /* 0x0000000309027224 */ /* 0x040fe400078e0202 */
[C---:B------:R-:W-:Y:S02]  /*4790*/  VIADD R13, R64.reuse, 0x95 ;  /* 0x00000095400d7836 */ /* 0x040fe40000000000 */
[C---:B0-----:R-:W-:Y:S01]  /*47a0*/  VIADD R12, R64.reuse, 0x96 ;  /* 0x00000096400c7836 */ /* 0x041fe20000000000 */
[----:B------:R0:W-:Y:S01]  /*47b0*/  STL [R1+0x184], R2 ;  /* 0x0001840201007387 */ /* 0x0001e20000100800 */
[----:B------:R-:W-:Y:S02]  /*47c0*/  IMAD.MOV R11, RZ, RZ, -R11 ;  /* 0x000000ffff0b7224 */ /* 0x000fe400078e0a0b */
[----:B-1----:R-:W-:Y:S01]  /*47d0*/  VIADD R6, R64, 0x97 ;  /* 0x0000009740067836 */ /* 0x002fe20000000000 */
[----:B------:R1:W-:Y:S01]  /*47e0*/  STL [R1+0x15a4], R8 ;  /* 0x0015a40801007387 */ /* 0x0003e20000100800 */
[----:B------:R-:W-:Y:S01]  /*47f0*/  IABS R3, R12 ;  /* 0x0000000c00037213 */ /* 0x000fe20000000000 */
[----:B------:R-:W-:-:S02]  /*4800*/  IMAD R67, R9, R11, R67 ;  /* 0x0000000b09437224 */ /* 0x000fc400078e0243 */
[----:B------:R2:W-:Y:S01]  /*4810*/  STL [R1+0x15e4], R13 ;  /* 0x0015e40d01007387 */ /* 0x0005e20000100800 */
[----:B------:R-:W-:Y:S01]  /*4820*/  VIADD R11, R64, 0x98 ;  /* 0x00000098400b7836 */ /* 0x000fe20000000000 */
[----:B0-----:R-:W-:Y:S01]  /*4830*/  IABS R2, R13 ;  /* 0x0000000d00027213 */ /* 0x001fe20000000000 */
[----:B------:R-:W-:Y:S01]  /*4840*/  IMAD R34, R9, R14, R34 ;  /* 0x0000000e09227224 */ /* 0x000fe200078e0222 */
[----:B------:R0:W-:Y:S01]  /*4850*/  STL [R1+0x15f8], R12 ;  /* 0x0015f80c01007387 */ /* 0x0001e20000100800 */
[----:B------:R-:W-:Y:S01]  /*4860*/  IMAD.HI.U32 R35, R10, R3, RZ ;  /* 0x000000030a237227 */ /* 0x000fe200078e00ff */
[----:B-1----:R-:W-:Y:S02]  /*4870*/  IABS R8, R8 ;  /* 0x0000000800087213 */ /* 0x002fe40000000000 */
[----:B------:R1:W-:Y:S01]  /*4880*/  STL [R1+0x1644], R6 ;  /* 0x0016440601007387 */ /* 0x0003e20000100800 */
[----:B------:R-:W-:Y:S01]  /*4890*/  IABS R33, R11 ;  /* 0x0000000b00217213 */ /* 0x000fe20000000000 */
[----:B------:R-:W-:-:S02]  /*48a0*/  IMAD.MOV R35, RZ, RZ, -R35 ;  /* 0x000000ffff237224 */ /* 0x000fc400078e0a23 */
[C---:B--2---:R-:W-:Y:S01]  /*48b0*/  IMAD.HI.U32 R13, R10.reuse, R8, RZ ;  /* 0x000000080a0d7227 */ /* 0x044fe200078e00ff */
[----:B------:R2:W-:Y:S03]  /*48c0*/  STL [R1+0x165c], R11 ;  /* 0x00165c0b01007387 */ /* 0x0005e60000100800 */
[----:B0-----:R-:W-:Y:S01]  /*48d0*/  IMAD.HI.U32 R12, R10, R2, RZ ;  /* 0x000000020a0c7227 */ /* 0x001fe200078e00ff */
[----:B-1----:R-:W-:-:S03]  /*48e0*/  IABS R6, R6 ;  /* 0x0000000600067213 */ /* 0x002fc60000000000 */
[----:B------:R-:W-:Y:S02]  /*48f0*/  IMAD.MOV R13, RZ, RZ, -R13 ;  /* 0x000000ffff0d7224 */ /* 0x000fe400078e0a0d */
[----:B------:R-:W-:Y:S02]  /*4900*/  IMAD.MOV R12, RZ, RZ, -R12 ;  /* 0x000000ffff0c7224 */ /* 0x000fe400078e0a0c */
[----:B------:R-:W-:-:S04]  /*4910*/  IMAD.HI.U32 R14, R10, R6, RZ ;  /* 0x000000060a0e7227 */ /* 0x000fc800078e00ff */
[C---:B------:R-:W-:Y:S02]  /*4920*/  IMAD R13, R9.reuse, R13, R8 ;  /* 0x0000000d090d7224 */ /* 0x040fe400078e0208 */
[----:B------:R-:W-:Y:S02]  /*4930*/  IMAD.MOV R14, RZ, RZ, -R14 ;  /* 0x000000ffff0e7224 */ /* 0x000fe400078e0a0e */
[----:B------:R-:W-:Y:S01]  /*4940*/  IMAD R8, R9, R12, R2 ;  /* 0x0000000c09087224 */ /* 0x000fe200078e0202 */
[----:B------:R0:W-:Y:S01]  /*4950*/  STL [R1+0x2a8], R13 ;  /* 0x0002a80d01007387 */ /* 0x0001e20000100800 */
[----:B--2---:R-:W-:-:S03]  /*4960*/  IMAD.HI.U32 R11, R10, R33, RZ ;  /* 0x000000210a0b7227 */ /* 0x004fc600078e00ff */
[----:B------:R1:W-:Y:S01]  /*4970*/  STL [R1+0x2a4], R8 ;  /* 0x0002a40801007387 */ /* 0x0003e20000100800 */
[C---:B------:R-:W-:Y:S02]  /*4980*/  IMAD R3, R9.reuse, R35, R3 ;  /* 0x0000002309037224 */ /* 0x040fe400078e0203 */
[C---:B------:R-:W-:Y:S02]  /*4990*/  IMAD R2, R9.reuse, R14, R6 ;  /* 0x0000000e09027224 */ /* 0x040fe400078e0206 */
[C---:B------:R-:W-:Y:S01]  /*49a0*/  VIADD R12, R64.reuse, 0x9a ;  /* 0x0000009a400c7836 */ /* 0x040fe20000000000 */
[----:B------:R2:W-:Y:S01]  /*49b0*/  STL [R1+0x2ac], R3 ;  /* 0x0002ac0301007387 */ /* 0x0005e20000100800 */
[C---:B0-----:R-:W-:Y:S02]  /*49c0*/  VIADD R13, R64.reuse, 0x99 ;  /* 0x00000099400d7836 */ /* 0x041fe40000000000 */
[----:B------:R-:W-:Y:S01]  /*49d0*/  IMAD.MOV R11, RZ, RZ, -R11 ;  /* 0x000000ffff0b7224 */ /* 0x000fe200078e0a0b */
[----:B------:R0:W-:Y:S01]  /*49e0*/  STL [R1+0x2b0], R2 ;  /* 0x0002b00201007387 */ /* 0x0001e20000100800 */
[C---:B-1----:R-:W-:Y:S01]  /*49f0*/  VIADD R8, R64.reuse, 0x9b ;  /* 0x0000009b40087836 */ /* 0x042fe20000000000 */
[----:B------:R-:W-:Y:S01]  /*4a00*/  IABS R68, R13 ;  /* 0x0000000d00447213 */ /* 0x000fe20000000000 */
[----:B------:R-:W-:Y:S01]  /*4a10*/  IMAD R33, R9, R11, R33 ;  /* 0x0000000b09217224 */ /* 0x000fe200078e0221 */
[----:B------:R1:W-:Y:S01]  /*4a20*/  STL [R1+0x15b8], R13 ;  /* 0x0015b80d01007387 */ /* 0x0003e20000100800 */
[----:B--2---:R-:W-:Y:S01]  /*4a30*/  VIADD R3, R64, 0x9d ;  /* 0x0000009d40037836 */ /* 0x004fe20000000000 */
[----:B------:R-:W-:-:S02]  /*4a40*/  IABS R11, R8 ;  /* 0x00000008000b7213 */ /* 0x000fc40000000000 */
[----:B------:R2:W-:Y:S01]  /*4a50*/  STL [R1+0x15cc], R12 ;  /* 0x0015cc0c01007387 */ /* 0x0005e20000100800 */
[----:B------:R-:W-:-:S03]  /*4a60*/  IMAD.HI.U32 R35, R10, R68, RZ ;  /* 0x000000440a237227 */ /* 0x000fc600078e00ff */
[----:B------:R-:W-:Y:S01]  /*4a70*/  STL [R1+0x1618], R8 ;  /* 0x0016180801007387 */ /* 0x000fe20000100800 */
[----:B0-----:R-:W-:Y:S01]  /*4a80*/  VIADD R2, R64, 0x9c ;  /* 0x0000009c40027836 */ /* 0x001fe20000000000 */
[----:B-1----:R-:W-:Y:S01]  /*4a90*/  IABS R13, R12 ;  /* 0x0000000c000d7213 */ /* 0x002fe20000000000 */
[----:B------:R-:W-:-:S03]  /*4aa0*/  IMAD.MOV R35, RZ, RZ, -R35 ;  /* 0x000000ffff237224 */ /* 0x000fc600078e0a23 */
[----:B------:R0:W-:Y:S01]  /*4ab0*/  STL [R1+0x162c], R2 ;  /* 0x00162c0201007387 */ /* 0x0001e20000100800 */
[----:B------:R-:W-:-:S03]  /*4ac0*/  IMAD.HI.U32 R14, R10, R13, RZ ;  /* 0x0000000d0a0e7227 */ /* 0x000fc600078e00ff */
[----:B------:R1:W-:Y:S01]  /*4ad0*/  STL [R1+0x1670], R3 ;  /* 0x0016700301007387 */ /* 0x0003e20000100800 */
[----:B--2---:R-:W-:-:S04]  /*4ae0*/  IMAD.HI.U32 R12, R10, R11, RZ ;  /* 0x0000000b0a0c7227 */ /* 0x004fc800078e00ff */
[----:B------:R-:W-:Y:S01]  /*4af0*/  IMAD.MOV R14, RZ, RZ, -R14 ;  /* 0x000000ffff0e7224 */ /* 0x000fe200078e0a0e */
[----:B0-----:R-:W-:Y:S01]  /*4b00*/  IABS R2, R2 ;  /* 0x0000000200027213 */ /* 0x001fe20000000000 */
[----:B------:R-:W-:Y:S02]  /*4b10*/  IMAD.MOV R12, RZ, RZ, -R12 ;  /* 0x000000ffff0c7224 */ /* 0x000fe400078e0a0c */
[----:B------:R-:W-:Y:S01]  /*4b20*/  IMAD R13, R9, R14, R13 ;  /* 0x0000000e090d7224 */ /* 0x000fe200078e020d */
[----:B-1----:R-:W-:Y:S01]  /*4b30*/  IABS R3, R3 ;  /* 0x0000000300037213 */ /* 0x002fe20000000000 */
[----:B------:R-:W-:-:S03]  /*4b40*/  IMAD.HI.U32 R6, R10, R2, RZ ;  /* 0x000000020a067227 */ /* 0x000fc600078e00ff */
[----:B------:R0:W-:Y:S01]  /*4b50*/  STL [R1+0x28], R13 ;  /* 0x0000280d01007387 */ /* 0x0001e20000100800 */
[----:B------:R-:W-:-:S04]  /*4b60*/  IMAD.HI.U32 R8, R10, R3, RZ ;  /* 0x000000030a087227 */ /* 0x000fc800078e00ff */
[----:B------:R-:W-:Y:S02]  /*4b70*/  IMAD.MOV R6, RZ, RZ, -R6 ;  /* 0x000000ffff067224 */ /* 0x000fe400078e0a06 */
[C---:B------:R-:W-:Y:S02]  /*4b80*/  IMAD R11, R9.reuse, R12, R11 ;  /* 0x0000000c090b7224 */ /* 0x040fe400078e020b */
[----:B------:R-:W-:Y:S02]  /*4b90*/  IMAD.MOV R8, RZ, RZ, -R8 ;  /* 0x000000ffff087224 */ /* 0x000fe400078e0a08 */
[C---:B------:R-:W-:Y:S01]  /*4ba0*/  IMAD R6, R9.reuse, R6, R2 ;  /* 0x0000000609067224 */ /* 0x040fe200078e0202 */
[----:B------:R1:W-:Y:S01]  /*4bb0*/  STL [R1+0x160], R11 ;  /* 0x0001600b01007387 */ /* 0x0003e20000100800 */
[----:B------:R-:W-:Y:S02]  /*4bc0*/  IMAD R2, R9, R8, R3 ;  /* 0x0000000809027224 */ /* 0x000fe400078e0203 */
[C---:B0-----:R-:W-:Y:S01]  /*4bd0*/  VIADD R13, R64.reuse, 0x9f ;  /* 0x0000009f400d7836 */ /* 0x041fe20000000000 */
[----:B------:R0:W-:Y:S01]  /*4be0*/  STL [R1+0x294], R6 ;  /* 0x0002940601007387 */ /* 0x0001e20000100800 */
[----:B------:R-:W-:-:S02]  /*4bf0*/  VIADD R12, R64, 0xa0 ;  /* 0x000000a0400c7836 */ /* 0x000fc40000000000 */
[----:B------:R-:W-:Y:S01]  /*4c00*/  IMAD R68, R9, R35, R68 ;  /* 0x0000002309447224 */ /* 0x000fe200078e0244 */
[----:B------:R2:W-:Y:S01]  /*4c10*/  STL [R1+0x298], R2 ;  /* 0x0002980201007387 */ /* 0x0005e20000100800 */
[----:B------:R-:W-:Y:S01]  /*4c20*/  IABS R8, R13 ;  /* 0x0000000d00087213 */ /* 0x000fe20000000000 */
[C---:B-1----:R-:W-:Y:S01]  /*4c30*/  VIADD R11, R64.reuse, 0x9e ;  /* 0x0000009e400b7836 */ /* 0x042fe20000000000 */
[----:B------:R-:W-:Y:S01]  /*4c40*/  IABS R35, R12 ;  /* 0x0000000c00237213 */ /* 0x000fe20000000000 */
[----:B0-----:R-:W-:-:S03]  /*4c50*/  VIADD R6, R64, 0xa1 ;  /* 0x000000a140067836 */ /* 0x001fc60000000000 */
[----:B------:R0:W-:Y:S01]  /*4c60*/  STL [R1+0x15a0], R11 ;  /* 0x0015a00b01007387 */ /* 0x0001e20000100800 */
[----:B------:R-:W-:-:S03]  /*4c70*/  IMAD.HI.U32 R14, R10, R35, RZ ;  /* 0x000000230a0e7227 */ /* 0x000fc600078e00ff */
[----:B------:R1:W-:Y:S01]  /*4c80*/  STL [R1+0x15e0], R13 ;  /* 0x0015e00d01007387 */ /* 0x0003e20000100800 */
[----:B--2---:R-:W-:Y:S01]  /*4c90*/  VIADD R2, R64, 0xa2 ;  /* 0x000000a240027836 */ /* 0x004fe20000000000 */
[----:B------:R-:W-:Y:S01]  /*4ca0*/  IABS R69, R6 ;  /* 0x0000000600457213 */ /* 0x000fe20000000000 */
[----:B------:R-:W-:Y:S01]  /*4cb0*/  IMAD.MOV R14, RZ, RZ, -R14 ;  /* 0x000000ffff0e7224 */ /* 0x000fe200078e0a0e */
[----:B------:R2:W-:Y:S01]  /*4cc0*/  STL [R1+0x15f4], R12 ;  /* 0x0015f40c01007387 */ /* 0x0005e20000100800 */
[----:B0-----:R-:W-:Y:S02]  /*4cd0*/  IABS R11, R11 ;  /* 0x0000000b000b7213 */ /* 0x001fe40000000000 */
[----:B------:R-:W-:Y:S01]  /*4ce0*/  IMAD R35, R9, R14, R35 ;  /* 0x0000000e09237224 */ /* 0x000fe200078e0223 */
[----:B------:R-:W-:Y:S01]  /*4cf0*/  STL [R1+0x1640], R6 ;  /* 0x0016400601007387 */ /* 0x000fe20000100800 */
[----:B-1----:R-:W-:-:S03]  /*4d00*/  IMAD.HI.U32 R13, R10, R8, RZ ;  /* 0x000000080a0d7227 */ /* 0x002fc600078e00ff */
[----:B------:R0:W-:Y:S01]  /*4d10*/  STL [R1+0x1658], R2 ;  /* 0x0016580201007387 */ /* 0x0001e20000100800 */
[----:B--2---:R-:W-:-:S04]  /*4d20*/  IMAD.HI.U32 R12, R10, R11, RZ ;  /* 0x0000000b0a0c7227 */ /* 0x004fc800078e00ff */
[----:B------:R-:W-:Y:S02]  /*4d30*/  IMAD.MOV R12, RZ, RZ, -R12 ;  /* 0x000000ffff0c7224 */ /* 0x000fe400078e0a0c */
[----:B------:R-:W-:Y:S01]  /*4d40*/  IMAD.MOV R13, RZ, RZ, -R13 ;  /* 0x000000ffff0d7224 */ /* 0x000fe200078e0a0d */
[----:B0-----:R-:W-:Y:S01]  /*4d50*/  IABS R2, R2 ;  /* 0x0000000200027213 */ /* 0x001fe20000000000 */
[----:B------:R-:W-:Y:S02]  /*4d60*/  IMAD R11, R9, R12, R11 ;  /* 0x0000000c090b7224 */ /* 0x000fe400078e020b */
[----:B------:R-:W-:-:S03]  /*4d70*/  IMAD.HI.U32 R6, R10, R69, RZ ;  /* 0x000000450a067227 */ /* 0x000fc600078e00ff */
[----:B------:R0:W-:Y:S01]  /*4d80*/  STL [R1+0x28c], R11 ;  /* 0x00028c0b01007387 */ /* 0x0001e20000100800 */
[----:B------:R-:W-:-:S04]  /*4d90*/  IMAD.HI.U32 R3, R10, R2, RZ ;  /* 0x000000020a037227 */ /* 0x000fc800078e00ff */
[----:B------:R-:W-:Y:S02]  /*4da0*/  IMAD.MOV R3, RZ, RZ, -R3 ;  /* 0x000000ffff037224 */ /* 0x000fe400078e0a03 */
[C---:B------:R-:W-:Y:S02]  /*4db0*/  IMAD R8, R9.reuse, R13, R8 ;  /* 0x0000000d09087224 */ /* 0x040fe400078e0208 */
[C---:B------:R-:W-:Y:S02]  /*4dc0*/  IMAD R2, R9.reuse, R3, R2 ;  /* 0x0000000309027224 */ /* 0x040fe400078e0202 */
[----:B------:R-:W-:Y:S01]  /*4dd0*/  IMAD.MOV R6, RZ, RZ, -R6 ;  /* 0x000000ffff067224 */ /* 0x000fe200078e0a06 */
[----:B------:R1:W-:Y:S01]  /*4de0*/  STL [R1+0x288], R8 ;  /* 0x0002880801007387 */ /* 0x0003e20000100800 */
[C---:B0-----:R-:W-:Y:S02]  /*4df0*/  VIADD R11, R64.reuse, 0xa3 ;  /* 0x000000a3400b7836 */ /* 0x041fe40000000000 */
[----:B------:R-:W-:Y:S01]  /*4e00*/  VIADD R13, R64, 0xa4 ;  /* 0x000000a4400d7836 */ /* 0x000fe20000000000 */
[----:B------:R0:W-:Y:S01]  /*4e10*/  STL [R1+0x30], R2 ;  /* 0x0000300201007387 */ /* 0x0001e20000100800 */
[----:B------:R-:W-:-:S02]  /*4e20*/  IMAD R69, R9, R6, R69 ;  /* 0x0000000609457224 */ /* 0x000fc400078e0245 */
[C---:B------:R-:W-:Y:S01]  /*4e30*/  VIADD R12, R64.reuse, 0xa5 ;  /* 0x000000a5400c7836 */ /* 0x040fe20000000000 */
[----:B------:R2:W-:Y:S01]  /*4e40*/  STL [R1+0x15b4], R11 ;  /* 0x0015b40b01007387 */ /* 0x0005e20000100800 */
[C---:B------:R-:W-:Y:S02]  /*4e50*/  VIADD R6, R64.reuse, 0xa6 ;  /* 0x000000a640067836 */ /* 0x040fe40000000000 */
[----:B-1----:R-:W-:Y:S01]  /*4e60*/  VIADD R8, R64, 0xa7 ;  /* 0x000000a740087836 */ /* 0x002fe20000000000 */
[----:B------:R1:W-:Y:S01]  /*4e70*/  STL [R1+0x15c8], R13 ;  /* 0x0015c80d01007387 */ /* 0x0003e20000100800 */
[----:B------:R-:W-:Y:S02]  /*4e80*/  IABS R3, R12 ;  /* 0x0000000c00037213 */ /* 0x000fe40000000000 */
[----:B0-----:R-:W-:Y:S01]  /*4e90*/  IABS R2, R13 ;  /* 0x0000000d00027213 */ /* 0x001fe20000000000 */
[----:B------:R-:W-:Y:S01]  /*4ea0*/  STL [R1+0x1614], R12 ;  /* 0x0016140c01007387 */ /* 0x000fe20000100800 */
[----:B--2---:R-:W-:Y:S01]  /*4eb0*/  IABS R11, R11 ;  /* 0x0000000b000b7213 */ /* 0x004fe20000000000 */
[----:B------:R-:W-:-:S02]  /*4ec0*/  IMAD.HI.U32 R37, R10, R3, RZ ;  /* 0x000000030a257227 */ /* 0x000fc400078e00ff */
[----:B------:R0:W-:Y:S02]  /*4ed0*/  STL [R1+0x1628], R6 ;  /* 0x0016280601007387 */ /* 0x0001e40000100800 */
[C---:B------:R-:W-:Y:S02]  /*4ee0*/  IMAD.HI.U32 R14, R10.reuse, R11, RZ ;  /* 0x0000000b0a0e7227 */ /* 0x040fe400078e00ff */
[----:B------:R2:W-:Y:S02]  /*4ef0*/  STL [R1+0x166c], R8 ;  /* 0x00166c0801007387 */ /* 0x0005e40000100800 */
[----:B-1----:R-:W-:Y:S01]  /*4f00*/  IMAD.HI.U32 R13, R10, R2, RZ ;  /* 0x000000020a0d7227 */ /* 0x002fe200078e00ff */
[----:B0-----:R-:W-:-:S03]  /*4f10*/  IABS R6, R6 ;  /* 0x0000000600067213 */ /* 0x001fc60000000000 */
[----:B------:R-:W-:Y:S02]  /*4f20*/  IMAD.MOV R14, RZ, RZ, -R14 ;  /* 0x000000ffff0e7224 */ /* 0x000fe400078e0a0e */
[----:B------:R-:W-:Y:S01]  /*4f30*/  IMAD.MOV R13, RZ, RZ, -R13 ;  /* 0x000000ffff0d7224 */ /* 0x000fe200078e0a0d */
[----:B--2---:R-:W-:Y:S01]  /*4f40*/  IABS R8, R8 ;  /* 0x0000000800087213 */ /* 0x004fe20000000000 */
[----:B------:R-:W-:-:S04]  /*4f50*/  IMAD.HI.U32 R36, R10, R6, RZ ;  /* 0x000000060a247227 */ /* 0x000fc800078e00ff */
[----:B------:R-:W-:-:S04]  /*4f60*/  IMAD.HI.U32 R12, R10, R8, RZ ;  /* 0x000000080a0c7227 */ /* 0x000fc800078e00ff */
[----:B------:R-:W-:Y:S02]  /*4f70*/  IMAD.MOV R37, RZ, RZ, -R37 ;  /* 0x000000ffff257224 */ /* 0x000fe400078e0a25 */
[C---:B------:R-:W-:Y:S02]  /*4f80*/  IMAD R14, R9.reuse, R14, R11 ;  /* 0x0000000e090e7224 */ /* 0x040fe400078e020b */
[----:B------:R-:W-:Y:S02]  /*4f90*/  IMAD.MOV R36, RZ, RZ, -R36 ;  /* 0x000000ffff247224 */ /* 0x000fe400078e0a24 */
[C---:B------:R-:W-:Y:S01]  /*4fa0*/  IMAD R2, R9.reuse, R13, R2 ;  /* 0x0000000d09027224 */ /* 0x040fe200078e0202 */
[----:B------:R-:W-:Y:S01]  /*4fb0*/  STL [R1+0xbc], R14 ;  /* 0x0000bc0e01007387 */ /* 0x000fe20000100800 */
[----:B------:R-:W-:Y:S02]  /*4fc0*/  IMAD.MOV R12, RZ, RZ, -R12 ;  /* 0x000000ffff0c7224 */ /* 0x000fe400078e0a0c */
[C---:B------:R-:W-:Y:S01]  /*4fd0*/  IMAD R11, R9.reuse, R37, R3 ;  /* 0x00000025090b7224 */ /* 0x040fe200078e0203 */
[----:B------:R0:W-:Y:S01]  /*4fe0*/  STL [R1+0x268], R2 ;  /* 0x0002680201007387 */ /* 0x0001e20000100800 */
[----:B------:R-:W-:-:S02]  /*4ff0*/  IMAD R3, R9, R36, R6 ;  /* 0x0000002409037224 */ /* 0x000fc400078e0206 */
[C---:B------:R-:W-:Y:S01]  /*5000*/  VIADD R13, R64.reuse, 0xa8 ;  /* 0x000000a8400d7836 */ /* 0x040fe20000000000 */
[----:B------:R1:W-:Y:S01]  /*5010*/  STL [R1+0x264], R11 ;  /* 0x0002640b01007387 */ /* 0x0003e20000100800 */
[----:B------:R-:W-:-:S03]  /*5020*/  VIADD R6, R64, 0xaa ;  /* 0x000000aa40067836 */ /* 0x000fc60000000000 */
[----:B------:R2:W-:Y:S01]  /*5030*/  STL [R1+0x26c], R3 ;  /* 0x00026c0301007387 */ /* 0x0005e20000100800 */
[----:B------:R-:W-:Y:S01]  /*5040*/  IABS R36, R13 ;  /* 0x0000000d00247213 */ /* 0x000fe20000000000 */
[----:B0-----:R-:W-:Y:S02]  /*5050*/  IMAD R2, R9, R12, R8 ;  /* 0x0000000c09027224 */ /* 0x001fe400078e0208 */
[----:B-1----:R-:W-:-:S03]  /*5060*/  VIADD R11, R64, 0xa9 ;  /* 0x000000a9400b7836 */ /* 0x002fc60000000000 */
[----:B------:R0:W-:Y:S01]  /*5070*/  STL [R1+0x270], R2 ;  /* 0x0002700201007387 */ /* 0x0001e20000100800 */
[----:B------:R-:W-:-:S03]  /*5080*/  IMAD.HI.U32 R14, R10, R36, RZ ;  /* 0x000000240a0e7227 */ /* 0x000fc600078e00ff */
[----:B------:R1:W-:Y:S01]  /*5090*/  STL [R1+0x159c], R13 ;  /* 0x00159c0d01007387 */ /* 0x0003e20000100800 */
[C---:B--2---:R-:W-:Y:S01]  /*50a0*/  VIADD R3, R64.reuse, 0xab ;  /* 0x000000ab40037836 */ /* 0x044fe20000000000 */
[----:B------:R-:W-:Y:S01]  /*50b0*/  IABS R70, R11 ;  /* 0x0000000b00467213 */ /* 0x000fe20000000000 */
[----:B------:R-:W-:Y:S01]  /*50c0*/  IMAD.MOV R14, RZ, RZ, -R14 ;  /* 0x000000ffff0e7224 */ /* 0x000fe200078e0a0e */
[----:B------:R2:W-:Y:S01]  /*50d0*/  STL [R1+0x15dc], R11 ;  /* 0x0015dc0b01007387 */ /* 0x0005e20000100800 */
[----:B0-----:R-:W-:-:S03]  /*50e0*/  VIADD R2, R64, 0xac ;  /* 0x000000ac40027836 */ /* 0x001fc60000000000 */
[----:B------:R0:W-:Y:S01]  /*50f0*/  STL [R1+0x15f0], R6 ;  /* 0x0015f00601007387 */ /* 0x0001e20000100800 */
[----:B------:R-:W-:Y:S02]  /*5100*/  IMAD R36, R9, R14, R36 ;  /* 0x0000000e09247224 */ /* 0x000fe400078e0224 */
[C---:B-1----:R-:W-:Y:S01]  /*5110*/  IMAD.HI.U32 R13, R10.reuse, R70, RZ ;  /* 0x000000460a0d7227 */ /* 0x042fe200078e00ff */
[----:B------:R-:W-:Y:S01]  /*5120*/  STL [R1+0x163c], R3 ;  /* 0x00163c0301007387 */ /* 0x000fe20000100800 */
[----:B--2---:R-:W-:Y:S02]  /*5130*/  IABS R11, R6 ;  /* 0x00000006000b7213 */ /* 0x004fe40000000000 */
[----:B------:R-:W-:Y:S01]  /*5140*/  IMAD.MOV R13, RZ, RZ, -R13 ;  /* 0x000000ffff0d7224 */ /* 0x000fe200078e0a0d */
[----:B------:R1:W-:Y:S01]  /*5150*/  STL [R1+0x1654], R2 ;  /* 0x0016540201007387 */ /* 0x0003e20000100800 */
[----:B0-----:R-:W-:Y:S01]  /*5160*/  IABS R6, R3 ;  /* 0x0000000300067213 */ /* 0x001fe20000000000 */
[----:B------:R-:W-:-:S04]  /*5170*/  IMAD.HI.U32 R12, R10, R11, RZ ;  /* 0x0000000b0a0c7227 */ /* 0x000fc800078e00ff */
[----:B------:R-:W-:Y:S01]  /*5180*/  IMAD.HI.U32 R8, R10, R6, RZ ;  /* 0x000000060a087227 */ /* 0x000fe200078e00ff */
[----:B-1----:R-:W-:-:S03]  /*5190*/  IABS R2, R2 ;  /* 0x0000000200027213 */ /* 0x002fc60000000000 */
        /* <DEDUP_REMOVED lines=14> */
[C---:B0-----:R-:W-:Y:S01]  /*5280*/  VIADD R11, R64.reuse, 0xb1 ;  /* 0x000000b1400b7836 */ /* 0x041fe20000000000 */
[----:B------:R-:W-:Y:S02]  /*5290*/  IABS R3, R13 ;  /* 0x0000000d00037213 */ /* 0x000fe40000000000 */
[----:B------:R0:W-:Y:S01]  /*52a0*/  STL [R1+0x15b0], R8 ;  /* 0x0015b00801007387 */ /* 0x0001e20000100800 */
[----:B------:R-:W-:Y:S01]  /*52b0*/  IABS R37, R12 ;  /* 0x0000000c00257213 */ /* 0x000fe20000000000 */
[----:B-1----:R-:W-:Y:S01]  /*52c0*/  VIADD R6, R64, 0xaf ;  /* 0x000000af40067836 */ /* 0x002fe20000000000 */
[----:B------:R-:W-:Y:S01]  /*52d0*/  IABS R71, R11 ;  /* 0x0000000b00477213 */ /* 0x000fe20000000000 */
[----:B------:R-:W-:Y:S02]  /*52e0*/  STL [R1+0x15c4], R13 ;  /* 0x0015c40d01007387 */ /* 0x000fe40000100800 */
        /* <DEDUP_REMOVED lines=27> */
[C---:B-1----:R-:W-:Y:S01]  /*54a0*/  VIADD R8, R64.reuse, 0xb6 ;  /* 0x000000b640087836 */ /* 0x042fe20000000000 */
[----:B------:R-:W-:Y:S02]  /*54b0*/  IABS R6, R11 ;  /* 0x0000000b00067213 */ /* 0x000fe40000000000 */
[----:B------:R-:W-:Y:S01]  /*54c0*/  STL [R1+0x15d8], R12 ;  /* 0x0015d80c01007387 */ /* 0x000fe20000100800 */
[----:B--2---:R-:W-:Y:S02]  /*54d0*/  VIADD R3, R64, 0xb4 ;  /* 0x000000b440037836 */ /* 0x004fe40000000000 */
[----:B------:R-:W-:Y:S01]  /*54e0*/  IMAD.HI.U32 R13, R10, R6, RZ ;  /* 0x000000060a0d7227 */ /* 0x000fe200078e00ff */
[----:B0-----:R-:W-:Y:S02]  /*54f0*/  IABS R38, R38 ;  /* 0x0000002600267213 */ /* 0x001fe40000000000 */
[----:B------:R0:W-:Y:S01]  /*5500*/  STL [R1+0x15ec], R3 ;  /* 0x0015ec0301007387 */ /* 0x0001e20000100800 */
[----:B------:R-:W-:-:S03]  /*5510*/  IMAD.MOV R13, RZ, RZ, -R13 ;  /* 0x000000ffff0d7224 */ /* 0x000fc600078e0a0d */
[----:B------:R1:W-:Y:S01]  /*5520*/  STL [R1+0x1638], R11 ;  /* 0x0016380b01007387 */ /* 0x0003e20000100800 */
[----:B------:R-:W-:-:S03]  /*5530*/  IMAD.HI.U32 R39, R10, R38, RZ ;  /* 0x000000260a277227 */ /* 0x000fc600078e00ff */
[----:B------:R2:W-:Y:S01]  /*5540*/  STL [R1+0x1650], R8 ;  /* 0x0016500801007387 */ /* 0x0005e20000100800 */
[----:B------:R-:W-:Y:S01]  /*5550*/  IMAD.MOV R39, RZ, RZ, -R39 ;  /* 0x000000ffff277224 */ /* 0x000fe200078e0a27 */
[----:B0-----:R-:W-:-:S03]  /*5560*/  IABS R3, R3 ;  /* 0x0000000300037213 */ /* 0x001fc60000000000 */
[----:B------:R-:W-:Y:S02]  /*5570*/  IMAD R38, R9, R39, R38 ;  /* 0x0000002709267224 */ /* 0x000fe400078e0226 */
[----:B-1----:R-:W-:Y:S01]  /*5580*/  IMAD.HI.U32 R11, R10, R2, RZ ;  /* 0x000000020a0b7227 */ /* 0x002fe200078e00ff */
[----:B--2---:R-:W-:-:S03]  /*5590*/  IABS R8, R8 ;  /* 0x0000000800087213 */ /* 0x004fc60000000000 */
[C---:B------:R-:W-:Y:S01]  /*55a0*/  IMAD.HI.U32 R12, R10.reuse, R3, RZ ;  /* 0x000000030a0c7227 */ /* 0x040fe200078e00ff */
[----:B------:R-:W-:Y:S03]  /*55b0*/  STL [R1+0x3c], R38 ;  /* 0x00003c2601007387 */ /* 0x000fe60000100800 */
[----:B------:R-:W-:Y:S02]  /*55c0*/  IMAD.MOV R11, RZ, RZ, -R11 ;  /* 0x000000ffff0b7224 */ /* 0x000fe400078e0a0b */
[----:B------:R-:W-:-:S04]  /*55d0*/  IMAD.HI.U32 R14, R10, R8, RZ ;  /* 0x000000080a0e7227 */ /* 0x000fc800078e00ff */
[----:B------:R-:W-:Y:S02]  /*55e0*/  IMAD.MOV R12, RZ, RZ, -R12 ;  /* 0x000000ffff0c7224 */ /* 0x000fe400078e0a0c */
[C---:B------:R-:W-:Y:S02]  /*55f0*/  IMAD R2, R9.reuse, R11, R2 ;  /* 0x0000000b09027224 */ /* 0x040fe400078e0202 */
[----:B------:R-:W-:Y:S02]  /*5600*/  IMAD.MOV R14, RZ, RZ, -R14 ;  /* 0x000000ffff0e7224 */ /* 0x000fe400078e0a0e */
[C---:B------:R-:W-:Y:S01]  /*5610*/  IMAD R11, R9.reuse, R12, R3 ;  /* 0x0000000c090b7224 */ /* 0x040fe200078e0203 */
[----:B------:R0:W-:Y:S01]  /*5620*/  STL [R1+0x98], R2 ;  /* 0x0000980201007387 */ /* 0x0001e20000100800 */
[----:B------:R-:W-:Y:S02]  /*5630*/  IMAD R3, R9, R13, R6 ;  /* 0x0000000d09037224 */ /* 0x000fe400078e0206 */
[C---:B------:R-:W-:Y:S01]  /*5640*/  VIADD R12, R64.reuse, 0xb7 ;  /* 0x000000b7400c7836 */ /* 0x040fe20000000000 */
[----:B------:R1:W-:Y:S01]  /*5650*/  STL [R1+0x23c], R11 ;  /* 0x00023c0b01007387 */ /* 0x0003e20000100800 */
[----:B------:R-:W-:-:S03]  /*5660*/  VIADD R6, R64, 0xb9 ;  /* 0x000000b940067836 */ /* 0x000fc60000000000 */
[----:B------:R2:W-:Y:S01]  /*5670*/  STL [R1+0x238], R3 ;  /* 0x0002380301007387 */ /* 0x0005e20000100800 */
[----:B0-----:R-:W-:Y:S01]  /*5680*/  IMAD R2, R9, R14, R8 ;  /* 0x0000000e09027224 */ /* 0x001fe200078e0208 */
[----:B------:R-:W-:Y:S01]  /*5690*/  IABS R76, R6 ;  /* 0x00000006004c7213 */ /* 0x000fe20000000000 */
[----:B-1----:R-:W-:-:S03]  /*56a0*/  VIADD R11, R64, 0xb8 ;  /* 0x000000b8400b7836 */ /* 0x002fc60000000000 */
[----:B------:R0:W-:Y:S01]  /*56b0*/  STL [R1+0x240], R2 ;  /* 0x0002400201007387 */ /* 0x0001e20000100800 */
[----:B--2---:R-:W-:-:S03]  /*56c0*/  VIADD R3, R64, 0xba ;  /* 0x000000ba40037836 */ /* 0x004fc60000000000 */
[----:B------:R1:W-:Y:S01]  /*56d0*/  STL [R1+0x15ac], R12 ;  /* 0x0015ac0c01007387 */ /* 0x0003e20000100800 */
[----:B------:R-:W-:-:S03]  /*56e0*/  IABS R38, R11 ;  /* 0x0000000b00267213 */ /* 0x000fc60000000000 */
[----:B------:R-:W-:Y:S01]  /*56f0*/  STL [R1+0x15c0], R11 ;  /* 0x0015c00b01007387 */ /* 0x000fe20000100800 */
[----:B0-----:R-:W-:-:S03]  /*5700*/  VIADD R2, R64, 0xbb ;  /* 0x000000bb40027836 */ /* 0x001fc60000000000 */
[----:B------:R0:W-:Y:S01]  /*5710*/  STL [R1+0x160c], R6 ;  /* 0x00160c0601007387 */ /* 0x0001e20000100800 */
[C---:B------:R-:W-:Y:S01]  /*5720*/  IMAD.HI.U32 R14, R10.reuse, R38, RZ ;  /* 0x000000260a0e7227 */ /* 0x040fe200078e00ff */
[----:B-1----:R-:W-:Y:S02]  /*5730*/  IABS R12, R12 ;  /* 0x0000000c000c7213 */ /* 0x002fe40000000000 */
[----:B------:R-:W-:Y:S01]  /*5740*/  STL [R1+0x1620], R3 ;  /* 0x0016200301007387 */ /* 0x000fe20000100800 */
[----:B------:R-:W-:Y:S02]  /*5750*/  IMAD.MOV R14, RZ, RZ, -R14 ;  /* 0x000000ffff0e7224 */ /* 0x000fe400078e0a0e */
[C---:B------:R-:W-:Y:S01]  /*5760*/  IMAD.HI.U32 R13, R10.reuse, R12, RZ ;  /* 0x0000000c0a0d7227 */ /* 0x040fe200078e00ff */
[----:B------:R1:W-:Y:S01]  /*5770*/  STL [R1+0x1664], R2 ;  /* 0x0016640201007387 */ /* 0x0003e20000100800 */
[----:B0-----:R-:W-:Y:S02]  /*5780*/  IABS R6, R3 ;  /* 0x0000000300067213 */ /* 0x001fe40000000000 */
[----:B------:R-:W-:-:S04]  /*5790*/  IMAD.HI.U32 R11, R10, R76, RZ ;  /* 0x0000004c0a0b7227 */ /* 0x000fc800078e00ff */
[----:B------:R-:W-:Y:S01]  /*57a0*/  IMAD.HI.U32 R8, R10, R6, RZ ;  /* 0x000000060a087227 */ /* 0x000fe200078e00ff */
[----:B-1----:R-:W-:-:S03]  /*57b0*/  IABS R2, R2 ;  /* 0x0000000200027213 */ /* 0x002fc60000000000 */
[----:B------:R-:W-:Y:S02]  /*57c0*/  IMAD.MOV R13, RZ, RZ, -R13 ;  /* 0x000000ffff0d7224 */ /* 0x000fe400078e0a0d */
[----:B------:R-:W-:Y:S02]  /*57d0*/  IMAD.MOV R8, RZ, RZ, -R8 ;  /* 0x000000ffff087224 */ /* 0x000fe400078e0a08 */
[----:B------:R-:W-:-:S04]  /*57e0*/  IMAD.HI.U32 R3, R10, R2, RZ ;  /* 0x000000020a037227 */ /* 0x000fc800078e00ff */
[----:B------:R-:W-:Y:S02]  /*57f0*/  IMAD.MOV R11, RZ, RZ, -R11 ;  /* 0x000000ffff0b7224 */ /* 0x000fe400078e0a0b */
[----:B------:R-:W-:Y:S02]  /*5800*/  IMAD.MOV R3, RZ, RZ, -R3 ;  /* 0x000000ffff037224 */ /* 0x000fe400078e0a03 */
[C---:B------:R-:W-:Y:S02]  /*5810*/  IMAD R12, R9.reuse, R13, R12 ;  /* 0x0000000d090c7224 */ /* 0x040fe400078e020c */
[C---:B------:R-:W-:Y:S02]  /*5820*/  IMAD R6, R9.reuse, R8, R6 ;  /* 0x0000000809067224 */ /* 0x040fe400078e0206 */
[C---:B------:R-:W-:Y:S01]  /*5830*/  IMAD R76, R9.reuse, R11, R76 ;  /* 0x0000000b094c7224 */ /* 0x040fe200078e024c */
[----:B------:R0:W-:Y:S01]  /*5840*/  STL [R1+0x234], R12 ;  /* 0x0002340c01007387 */ /* 0x0001e20000100800 */
[----:B------:R-:W-:-:S02]  /*5850*/  IMAD R2, R9, R3, R2 ;  /* 0x0000000309027224 */ /* 0x000fc400078e0202 */
[C---:B------:R-:W-:Y:S01]  /*5860*/  VIADD R11, R64.reuse, 0xbc ;  /* 0x000000bc400b7836 */ /* 0x040fe20000000000 */
[----:B------:R1:W-:Y:S01]  /*5870*/  STL [R1+0x44], R6 ;  /* 0x0000440601007387 */ /* 0x0003e20000100800 */
[C---:B------:R-:W-:Y:S02]  /*5880*/  VIADD R8, R64.reuse, 0xbd ;  /* 0x000000bd40087836 */ /* 0x040fe40000000000 */
[C---:B------:R-:W-:Y:S01]  /*5890*/  VIADD R13, R64.reuse, 0xc0 ;  /* 0x000000c0400d7836 */ /* 0x040fe20000000000 */
[----:B------:R2:W-:Y:S01]  /*58a0*/  STL [R1+0x90], R2 ;  /* 0x0000900201007387 */ /* 0x0005e20000100800 */
[----:B------:R-:W-:Y:S02]  /*58b0*/  IMAD R38, R9, R14, R38 ;  /* 0x0000000e09267224 */ /* 0x000fe400078e0226 */
[C---:B0-----:R-:W-:Y:S01]  /*58c0*/  VIADD R12, R64.reuse, 0xc1 ;  /* 0x000000c1400c7836 */ /* 0x041fe20000000000 */
[----:B------:R0:W-:Y:S01]  /*58d0*/  STL [R1+0x1594], R11 ;  /* 0x0015940b01007387 */ /* 0x0001e20000100800 */
[----:B------:R-:W-:Y:S01]  /*58e0*/  IABS R39, R13 ;  /* 0x0000000d00277213 */ /* 0x000fe20000000000 */
[----:B-1----:R-:W-:-:S02]  /*58f0*/  VIADD R6, R64, 0xc2 ;  /* 0x000000c240067836 */ /* 0x002fc40000000000 */
[----:B------:R1:W-:Y:S01]  /*5900*/  STL [R1+0x15d4], R8 ;  /* 0x0015d40801007387 */ /* 0x0003e20000100800 */
[----:B------:R-:W-:Y:S01]  /*5910*/  IABS R74, R12 ;  /* 0x0000000c004a7213 */ /* 0x000fe20000000000 */
[C---:B------:R-:W-:Y:S01]  /*5920*/  IMAD.HI.U32 R14, R10.reuse, R39, RZ ;  /* 0x000000270a0e7227 */ /* 0x040fe200078e00ff */
[----:B--2---:R-:W-:Y:S01]  /*5930*/  IABS R2, R6 ;  /* 0x0000000600027213 */ /* 0x004fe20000000000 */
[----:B------:R2:W-:Y:S01]  /*5940*/  STL [R1+0x164c], R13 ;  /* 0x00164c0d01007387 */ /* 0x0005e20000100800 */
[----:B0-----:R-:W-:Y:S01]  /*5950*/  IABS R11, R11 ;  /* 0x0000000b000b7213 */ /* 0x001fe20000000000 */
[----:B------:R-:W-:Y:S02]  /*5960*/  IMAD.MOV R14, RZ, RZ, -R14 ;  /* 0x000000ffff0e7224 */ /* 0x000fe400078e0a0e */
[----:B------:R0:W-:Y:S01]  /*5970*/  STL [R1+0x167c], R12 ;  /* 0x00167c0c01007387 */ /* 0x0001e20000100800 */
[----:B------:R-:W-:Y:S01]  /*5980*/  IMAD.HI.U32 R3, R10, R2, RZ ;  /* 0x000000020a037227 */ /* 0x000fe200078e00ff */
[----:B-1----:R-:W-:-:S02]  /*5990*/  IABS R8, R8 ;  /* 0x0000000800087213 */ /* 0x002fc40000000000 */
[----:B------:R1:W-:Y:S01]  /*59a0*/  STL [R1+0x1680], R6 ;  /* 0x0016800601007387 */ /* 0x0003e20000100800 */
[----:B------:R-:W-:Y:S02]  /*59b0*/  IMAD.MOV R3, RZ, RZ, -R3 ;  /* 0x000000ffff037224 */ /* 0x000fe400078e0a03 */
[----:B--2---:R-:W-:-:S04]  /*59c0*/  IMAD.HI.U32 R13, R10, R8, RZ ;  /* 0x000000080a0d7227 */ /* 0x004fc800078e00ff */
[----:B0-----:R-:W-:-:S04]  /*59d0*/  IMAD.HI.U32 R12, R10, R11, RZ ;  /* 0x0000000b0a0c7227 */ /* 0x001fc800078e00ff */
[----:B------:R-:W-:Y:S02]  /*59e0*/  IMAD.MOV R12, RZ, RZ, -R12 ;  /* 0x000000ffff0c7224 */ /* 0x000fe400078e0a0c */
[----:B-1----:R-:W-:-:S04]  /*59f0*/  IMAD.HI.U32 R6, R10, R74, RZ ;  /* 0x0000004a0a067227 */ /* 0x002fc800078e00ff */
        /* <DEDUP_REMOVED lines=8> */
[----:B------:R-:W-:-:S02]  /*5a80*/  VIADD R13, R64, 0xc8 ;  /* 0x000000c8400d7836 */ /* 0x000fc40000000000 */
[C---:B------:R-:W-:Y:S01]  /*5a90*/  IMAD R74, R9.reuse, R6, R74 ;  /* 0x00000006094a7224 */ /* 0x040fe200078e024a */
[----:B------:R2:W-:Y:S01]  /*5aa0*/  STL [R1+0x4c], R2 ;  /* 0x00004c0201007387 */ /* 0x0005e20000100800 */
[C---:B------:R-:W-:Y:S01]  /*5ab0*/  VIADD R6, R64.reuse, 0xca ;  /* 0x000000ca40067836 */ /* 0x040fe20000000000 */
[----:B------:R-:W-:Y:S01]  /*5ac0*/  IABS R40, R13 ;  /* 0x0000000d00287213 */ /* 0x000fe20000000000 */
[C---:B0-----:R-:W-:Y:S01]  /*5ad0*/  VIADD R11, R64.reuse, 0xc9 ;  /* 0x000000c9400b7836 */ /* 0x041fe20000000000 */
[----:B------:R0:W-:Y:S01]  /*5ae0*/  STL [R1+0x1608], R12 ;  /* 0x0016080c01007387 */ /* 0x0001e20000100800 */
[----:B------:R-:W-:Y:S02]  /*5af0*/  IMAD R39, R9, R14, R39 ;  /* 0x0000000e09277224 */ /* 0x000fe400078e0227 */
[----:B-1----:R-:W-:Y:S01]  /*5b00*/  VIADD R8, R64, 0xcb ;  /* 0x000000cb40087836 */ /* 0x002fe20000000000 */
[----:B------:R1:W-:Y:S01]  /*5b10*/  STL [R1+0x1684], R13 ;  /* 0x0016840d01007387 */ /* 0x0003e20000100800 */
[----:B------:R-:W-:Y:S01]  /*5b20*/  IABS R73, R11 ;  /* 0x0000000b00497213 */ /* 0x000fe20000000000 */
[----:B------:R-:W-:-:S02]  /*5b30*/  IMAD.HI.U32 R14, R10, R40, RZ ;  /* 0x000000280a0e7227 */ /* 0x000fc400078e00ff */
[----:B------:R-:W-:Y:S01]  /*5b40*/  STL [R1+0x1688], R11 ;  /* 0x0016880b01007387 */ /* 0x000fe20000100800 */
[----:B--2---:R-:W-:Y:S01]  /*5b50*/  IABS R2, R8 ;  /* 0x0000000800027213 */ /* 0x004fe20000000000 */
[----:B------:R-:W-:Y:S01]  /*5b60*/  IMAD.MOV R14, RZ, RZ, -R14 ;  /* 0x000000ffff0e7224 */ /* 0x000fe200078e0a0e */
[----:B0-----:R-:W-:Y:S01]  /*5b70*/  IABS R12, R12 ;  /* 0x0000000c000c7213 */ /* 0x001fe20000000000 */
[----:B------:R0:W-:Y:S02]  /*5b80*/  STL [R1+0x168c], R6 ;  /* 0x00168c0601007387 */ /* 0x0001e40000100800 */
[C---:B------:R-:W-:Y:S02]  /*5b90*/  IMAD.HI.U32 R3, R10.reuse, R2, RZ ;  /* 0x000000020a037227 */ /* 0x040fe400078e00ff */
[----:B------:R2:W-:Y:S02]  /*5ba0*/  STL [R1+0x1694], R8 ;  /* 0x0016940801007387 */ /* 0x0005e40000100800 */
[----:B-1----:R-:W-:Y:S01]  /*5bb0*/  IMAD.HI.U32 R13, R10, R12, RZ ;  /* 0x0000000c0a0d7227 */ /* 0x002fe200078e00ff */
[----:B0-----:R-:W-:-:S03]  /*5bc0*/  IABS R6, R6 ;  /* 0x0000000600067213 */ /* 0x001fc60000000000 */
[----:B------:R-:W-:Y:S02]  /*5bd0*/  IMAD.MOV R13, RZ, RZ, -R13 ;  /* 0x000000ffff0d7224 */ /* 0x000fe400078e0a0d */
[----:B------:R-:W-:-:S04]  /*5be0*/  IMAD.HI.U32 R11, R10, R73, RZ ;  /* 0x000000490a0b7227 */ /* 0x000fc800078e00ff */
[----:B--2---:R-:W-:-:S04]  /*5bf0*/  IMAD.HI.U32 R8, R10, R6, RZ ;  /* 0x000000060a087227 */ /* 0x004fc800078e00ff */
[----:B------:R-:W-:Y:S02]  /*5c00*/  IMAD.MOV R8, RZ, RZ, -R8 ;  /* 0x000000ffff087224 */ /* 0x000fe400078e0a08 */
[----:B------:R-:W-:Y:S02]  /*5c10*/  IMAD.MOV R3, RZ, RZ, -R3 ;  /* 0x000000ffff037224 */ /* 0x000fe400078e0a03 */
[C---:B------:R-:W-:Y:S02]  /*5c20*/  IMAD R12, R9.reuse, R13, R12 ;  /* 0x0000000d090c7224 */ /* 0x040fe400078e020c */
[C---:B------:R-:W-:Y:S02]  /*5c30*/  IMAD R6, R9.reuse, R8, R6 ;  /* 0x0000000809067224 */ /* 0x040fe400078e0206 */
[----:B------:R-:W-:Y:S01]  /*5c40*/  IMAD.MOV R11, RZ, RZ, -R11 ;  /* 0x000000ffff0b7224 */ /* 0x000fe200078e0a0b */
[----:B------:R0:W-:Y:S01]  /*5c50*/  STL [R1+0x84], R12 ;  /* 0x0000840c01007387 */ /* 0x0001e20000100800 */
[----:B------:R-:W-:-:S02]  /*5c60*/  IMAD R2, R9, R3, R2 ;  /* 0x0000000309027224 */ /* 0x000fc400078e0202 */
[C---:B------:R-:W-:Y:S01]  /*5c70*/  VIADD R13, R64.reuse, 0xd0 ;  /* 0x000000d0400d7836 */ /* 0x040fe20000000000 */
[----:B------:R1:W-:Y:S01]  /*5c80*/  STL [R1+0x50], R6 ;  /* 0x0000500601007387 */ /* 0x0003e20000100800 */
[C---:B------:R-:W-:Y:S02]  /*5c90*/  VIADD R8, R64.reuse, 0xd2 ;  /* 0x000000d240087836 */ /* 0x040fe40000000000 */
[C---:B------:R-:W-:Y:S01]  /*5ca0*/  IMAD R73, R9.reuse, R11, R73 ;  /* 0x0000000b09497224 */ /* 0x040fe200078e0249 */
[----:B------:R2:W-:Y:S01]  /*5cb0*/  STL [R1+0x80], R2 ;  /* 0x0000800201007387 */ /* 0x0005e20000100800 */
[C---:B------:R-:W-:Y:S01]  /*5cc0*/  VIADD R11, R64.reuse, 0xd3 ;  /* 0x000000d3400b7836 */ /* 0x040fe20000000000 */
[----:B------:R-:W-:Y:S01]  /*5cd0*/  IABS R41, R13 ;  /* 0x0000000d00297213 */ /* 0x000fe20000000000 */
[----:B0-----:R-:W-:Y:S01]  /*5ce0*/  VIADD R12, R64, 0xd1 ;  /* 0x000000d1400c7836 */ /* 0x001fe20000000000 */
[----:B------:R0:W-:Y:S01]  /*5cf0*/  STL [R1+0x1690], R13 ;  /* 0x0016900d01007387 */ /* 0x0001e20000100800 */
[----:B------:R-:W-:-:S02]  /*5d00*/  IMAD R40, R9, R14, R40 ;  /* 0x0000000e09287224 */ /* 0x000fc400078e0228 */
[C---:B-1----:R-:W-:Y:S01]  /*5d10*/  VIADD R6, R64.reuse, 0xd8 ;  /* 0x000000d840067836 */ /* 0x042fe20000000000 */
[----:B------:R-:W-:Y:S01]  /*5d20*/  STL [R1+0x1698], R12 ;  /* 0x0016980c01007387 */ /* 0x000fe20000100800 */
[----:B------:R-:W-:Y:S01]  /*5d30*/  IABS R77, R12 ;  /* 0x0000000c004d7213 */ /* 0x000fe20000000000 */
[----:B------:R-:W-:Y:S01]  /*5d40*/  VIADD R14, R64, 0xd9 ;  /* 0x000000d9400e7836 */ /* 0x000fe20000000000 */
[----:B--2---:R-:W-:Y:S01]  /*5d50*/  IABS R2, R11 ;  /* 0x0000000b00027213 */ /* 0x004fe20000000000 */
[----:B------:R1:W-:Y:S01]  /*5d60*/  STL [R1+0x169c], R8 ;  /* 0x00169c0801007387 */ /* 0x0003e20000100800 */
[----:B------:R-:W-:Y:S01]  /*5d70*/  IABS R43, R6 ;  /* 0x00000006002b7213 */ /* 0x000fe20000000000 */
[C---:B0-----:R-:W-:Y:S01]  /*5d80*/  IMAD.HI.U32 R13, R10.reuse, R41, RZ ;  /* 0x000000290a0d7227 */ /* 0x041fe200078e00ff */
[----:B------:R-:W-:Y:S01]  /*5d90*/  IABS R79, R14 ;  /* 0x0000000e004f7213 */ /* 0x000fe20000000000 */
[----:B------:R0:W-:Y:S02]  /*5da0*/  STL [R1+0x16a0], R11 ;  /* 0x0016a00b01007387 */ /* 0x0001e40000100800 */
[----:B------:R-:W-:-:S02]  /*5db0*/  IMAD.HI.U32 R3, R10, R2, RZ ;  /* 0x000000020a037227 */ /* 0x000fc400078e00ff */
[----:B------:R2:W-:Y:S01]  /*5dc0*/  STL [R1+0x16b4], R6 ;  /* 0x0016b40601007387 */ /* 0x0005e20000100800 */
[----:B-1----:R-:W-:Y:S01]  /*5dd0*/  IABS R8, R8 ;  /* 0x0000000800087213 */ /* 0x002fe20000000000 */
[----:B------:R-:W-:-:S04]  /*5de0*/  IMAD.HI.U32 R12, R10, R77, RZ ;  /* 0x0000004d0a0c7227 */ /* 0x000fc800078e00ff */
[----:B0-----:R-:W-:-:S04]  /*5df0*/  IMAD.HI.U32 R11, R10, R8, RZ ;  /* 0x000000080a0b7227 */ /* 0x001fc800078e00ff */
[----:B------:R-:W-:Y:S02]  /*5e00*/  IMAD.MOV R11, RZ, RZ, -R11 ;  /* 0x000000ffff0b7224 */ /* 0x000fe400078e0a0b */
[----:B------:R-:W-:Y:S02]  /*5e10*/  IMAD.MOV R13, RZ, RZ, -R13 ;  /* 0x000000ffff0d7224 */ /* 0x000fe400078e0a0d */
[----:B------:R-:W-:Y:S02]  /*5e20*/  IMAD.MOV R3, RZ, RZ, -R3 ;  /* 0x000000ffff037224 */ /* 0x000fe400078e0a03 */
[----:B------:R-:W-:Y:S02]  /*5e30*/  IMAD.MOV R12, RZ, RZ, -R12 ;  /* 0x000000ffff0c7224 */ /* 0x000fe400078e0a0c */
[----:B--2---:R-:W-:-:S04]  /*5e40*/  IMAD.HI.U32 R6, R10, R43, RZ ;  /* 0x0000002b0a067227 */ /* 0x004fc800078e00ff */
[C---:B------:R-:W-:Y:S02]  /*5e50*/  IMAD R8, R9.reuse, R11, R8 ;  /* 0x0000000b09087224 */ /* 0x040fe400078e0208 */
[C---:B------:R-:W-:Y:S02]  /*5e60*/  IMAD R41, R9.reuse, R13, R41 ;  /* 0x0000000d09297224 */ /* 0x040fe400078e0229 */
[C---:B------:R-:W-:Y:S01]  /*5e70*/  IMAD R2, R9.reuse, R3, R2 ;  /* 0x0000000309027224 */ /* 0x040fe200078e0202 */
[----:B------:R0:W-:Y:S01]  /*5e80*/  STL [R1+0x48], R8 ;  /* 0x0000480801007387 */ /* 0x0001e20000100800 */
[C---:B------:R-:W-:Y:S02]  /*5e90*/  VIADD R13, R64.reuse, 0xda ;  /* 0x000000da400d7836 */ /* 0x040fe40000000000 */
[----:B------:R-:W-:Y:S01]  /*5ea0*/  IMAD R77, R9, R12, R77 ;  /* 0x0000000c094d7224 */ /* 0x000fe200078e024d */
[----:B------:R-:W-:Y:S01]  /*5eb0*/  STL [R1+0x70], R2 ;  /* 0x0000700201007387 */ /* 0x000fe20000100800 */
[----:B------:R-:W-:Y:S01]  /*5ec0*/  IMAD.MOV R6, RZ, RZ, -R6 ;  /* 0x000000ffff067224 */ /* 0x000fe200078e0a06 */
[----:B------:R-:W-:Y:S01]  /*5ed0*/  IABS R3, R13 ;  /* 0x0000000d00037213 */ /* 0x000fe20000000000 */
[C---:B------:R-:W-:Y:S01]  /*5ee0*/  VIADD R12, R64.reuse, 0xdb ;  /* 0x000000db400c7836 */ /* 0x040fe20000000000 */
[----:B------:R-:W-:Y:S01]  /*5ef0*/  STL [R1+0x16a4], R14 ;  /* 0x0016a40e01007387 */ /* 0x000fe20000100800 */
[----:B------:R-:W-:-:S02]  /*5f00*/  VIADD R11, R64, 0xe0 ;  /* 0x000000e0400b7836 */ /* 0x000fc40000000000 */
[----:B0-----:R-:W-:Y:S01]  /*5f10*/  VIADD R8, R64, 0xe1 ;  /* 0x000000e140087836 */ /* 0x001fe20000000000 */
[----:B------:R0:W-:Y:S01]  /*5f20*/  STL [R1+0x16a8], R13 ;  /* 0x0016a80d01007387 */ /* 0x0001e20000100800 */
[----:B------:R-:W-:Y:S01]  /*5f30*/  IMAD R43, R9, R6, R43 ;  /* 0x00000006092b7224 */ /* 0x000fe200078e022b */
[----:B------:R-:W-:Y:S02]  /*5f40*/  IABS R6, R12 ;  /* 0x0000000c00067213 */ /* 0x000fe40000000000 */
[----:B------:R-:W-:Y:S01]  /*5f50*/  STL [R1+0x16ac], R12 ;  /* 0x0016ac0c01007387 */ /* 0x000fe20000100800 */
[----:B------:R-:W-:Y:S02]  /*5f60*/  IABS R80, R8 ;  /* 0x0000000800507213 */ /* 0x000fe40000000000 */
[----:B------:R-:W-:Y:S01]  /*5f70*/  IABS R46, R11 ;  /* 0x0000000b002e7213 */ /* 0x000fe20000000000 */
[----:B------:R1:W-:Y:S01]  /*5f80*/  STL [R1+0x16c4], R11 ;  /* 0x0016c40b01007387 */ /* 0x0003e20000100800 */
[----:B0-----:R-:W-:-:S03]  /*5f90*/  IMAD.HI.U32 R13, R10, R79, RZ ;  /* 0x0000004f0a0d7227 */ /* 0x001fc600078e00ff */
[----:B------:R0:W-:Y:S01]  /*5fa0*/  STL [R1+0x16cc], R8 ;  /* 0x0016cc0801007387 */ /* 0x0001e20000100800 */
[----:B------:R-:W-:Y:S02]  /*5fb0*/  IMAD.MOV R13, RZ, RZ, -R13 ;  /* 0x000000ffff0d7224 */ /* 0x000fe400078e0a0d */
[----:B------:R-:W-:-:S04]  /*5fc0*/  IMAD.HI.U32 R2, R10, R80, RZ ;  /* 0x000000500a027227 */ /* 0x000fc800078e00ff */
        /* <DEDUP_REMOVED lines=8> */
[----:B------:R-:W-:-:S02]  /*6050*/  VIADD R13, R64, 0xe2 ;  /* 0x000000e2400d7836 */ /* 0x000fc40000000000 */
[----:B------:R-:W-:Y:S01]  /*6060*/  IMAD.MOV R2, RZ, RZ, -R2 ;  /* 0x000000ffff027224 */ /* 0x000fe200078e0a02 */
[----:B------:R1:W-:Y:S01]  /*6070*/  STL [R1+0x68], R3 ;  /* 0x0000680301007387 */ /* 0x0003e20000100800 */
[----:B------:R-:W-:Y:S01]  /*6080*/  IMAD.HI.U32 R12, R10, R46, RZ ;  /* 0x0000002e0a0c7227 */ /* 0x000fe200078e00ff */
[----:B------:R-:W-:Y:S02]  /*6090*/  IABS R11, R13 ;  /* 0x0000000d000b7213 */ /* 0x000fe40000000000 */
[----:B------:R-:W-:Y:S01]  /*60a0*/  STL [R1+0x16b0], R13 ;  /* 0x0016b00d01007387 */ /* 0x000fe20000100800 */
[----:B------:R-:W-:Y:S01]  /*60b0*/  IMAD R80, R9, R2, R80 ;  /* 0x0000000209507224 */ /* 0x000fe200078e0250 */
[----:B------:R-:W-:Y:S01]  /*60c0*/  IABS R2, R75 ;  /* 0x0000004b00027213 */ /* 0x000fe20000000000 */
[----:B0-----:R-:W-:Y:S02]  /*60d0*/  VIADD R8, R64, 0xe3 ;  /* 0x000000e340087836 */ /* 0x001fe40000000000 */
[----:B------:R-:W-:-:S02]  /*60e0*/  IMAD.MOV R12, RZ, RZ, -R12 ;  /* 0x000000ffff0c7224 */ /* 0x000fc400078e0a0c */
[----:B-1----:R-:W-:Y:S01]  /*60f0*/  VIADD R3, R64, 0xe8 ;  /* 0x000000e840037836 */ /* 0x002fe20000000000 */
[----:B------:R0:W-:Y:S01]  /*6100*/  STL [R1+0x16b8], R8 ;  /* 0x0016b80801007387 */ /* 0x0001e20000100800 */
[----:B------:R-:W-:-:S03]  /*6110*/  IMAD.HI.U32 R6, R7, R2, RZ ;  /* 0x0000000207067227 */ /* 0x000fc600078e00ff */
[----:B------:R-:W-:Y:S01]  /*6120*/  STL [R1+0x700], R75 ;  /* 0x0007004b01007387 */ /* 0x000fe20000100800 */
[----:B------:R-:W-:Y:S01]  /*6130*/  IABS R45, R3 ;  /* 0x00000003002d7213 */ /* 0x000fe20000000000 */
[----:B------:R-:W-:Y:S02]  /*6140*/  IMAD R46, R9, R12, R46 ;  /* 0x0000000c092e7224 */ /* 0x000fe400078e022e */
[----:B------:R1:W-:Y:S01]  /*6150*/  STL [R1+0x16d0], R3 ;  /* 0x0016d00301007387 */ /* 0x0003e20000100800 */
[C---:B------:R-:W-:Y:S01]  /*6160*/  IMAD.HI.U32 R12, R10.reuse, R11, RZ ;  /* 0x0000000b0a0c7227 */ /* 0x040fe200078e00ff */
[----:B0-----:R-:W-:Y:S02]  /*6170*/  IABS R8, R8 ;  /* 0x0000000800087213 */ /* 0x001fe40000000000 */
[----:B------:R-:W-:Y:S01]  /*6180*/  STL [R1+0x704], R72 ;  /* 0x0007044801007387 */ /* 0x000fe20000100800 */
[----:B------:R-:W-:Y:S02]  /*6190*/  IMAD.MOV R12, RZ, RZ, -R12 ;  /* 0x000000ffff0c7224 */ /* 0x000fe400078e0a0c */
        /* <DEDUP_REMOVED lines=10> */
[----:B------:R-:W-:Y:S01]  /*6240*/  IMAD R8, R9, R13, R8 ;  /* 0x0000000d09087224 */ /* 0x000fe200078e0208 */
[----:B------:R-:W-:Y:S01]  /*6250*/  ISETP.GT.U32.AND P1, PT, R0, R3, PT ;  /* 0x000000030000720c */ /* 0x000fe20003f24070 */
[----:B------:R-:W-:Y:S01]  /*6260*/  VIADD R12, R64, 0xea ;  /* 0x000000ea400c7836 */ /* 0x000fe20000000000 */
[----:B------:R-:W-:Y:S01]  /*6270*/  ISETP.GT.U32.AND P0, PT, R0, R2, PT ;  /* 0x000000020000720c */ /* 0x000fe20003f04070 */
[----:B------:R-:W-:Y:S01]  /*6280*/  VIADD R13, R64, 0xf1 ;  /* 0x000000f1400d7836 */ /* 0x000fe20000000000 */
[----:B------:R1:W-:Y:S01]  /*6290*/  STL [R1+0x5c], R8 ;  /* 0x00005c0801007387 */ /* 0x0003e20000100800 */
[----:B------:R-:W-:Y:S01]  /*62a0*/  IMAD.HI.U32 R14, R10, R45, RZ ;  /* 0x0000002d0a0e7227 */ /* 0x000fe200078e00ff */
[----:B------:R-:W-:-:S02]  /*62b0*/  IABS R6, R12 ;  /* 0x0000000c00067213 */ /* 0x000fc40000000000 */
[----:B------:R2:W-:Y:S01]  /*62c0*/  STL [R1+0x16bc], R44 ;  /* 0x0016bc2c01007387 */ /* 0x0005e20000100800 */
[C---:B0-----:R-:W-:Y:S02]  /*62d0*/  VIADD R11, R64.reuse, 0xeb ;  /* 0x000000eb400b7836 */ /* 0x041fe40000000000 */
[----:B------:R-:W-:Y:S01]  /*62e0*/  IMAD.MOV R14, RZ, RZ, -R14 ;  /* 0x000000ffff0e7224 */ /* 0x000fe200078e0a0e */
[----:B------:R0:W-:Y:S01]  /*62f0*/  STL [R1+0x16c0], R12 ;  /* 0x0016c00c01007387 */ /* 0x0001e20000100800 */
[--C-:B------:R-:W-:Y:S01]  /*6300*/  @!P1 IMAD.IADD R3, R3, 0x1, -R0.reuse ;  /* 0x0000000103039824 */ /* 0x100fe200078e0a00 */
[----:B------:R-:W-:Y:S01]  /*6310*/  IABS R7, R11 ;  /* 0x0000000b00077213 */ /* 0x000fe20000000000 */
[----:B-1----:R-:W-:Y:S01]  /*6320*/  VIADD R8, R64, 0xf0 ;  /* 0x000000f040087836 */ /* 0x002fe20000000000 */
[----:B------:R1:W-:Y:S01]  /*6330*/  STL [R1+0x16c8], R11 ;  /* 0x0016c80b01007387 */ /* 0x0003e20000100800 */
[----:B------:R-:W-:Y:S01]  /*6340*/  @!P0 IMAD.IADD R2, R2, 0x1, -R0 ;  /* 0x0000000102028824 */ /* 0x000fe200078e0a00 */
[----:B------:R-:W-:Y:S01]  /*6350*/  ISETP.GT.U32.AND P2, PT, R0, R3, PT ;  /* 0x000000030000720c */ /* 0x000fe20003f44070 */
[----:B------:R-:W-:Y:S01]  /*6360*/  IMAD R45, R9, R14, R45 ;  /* 0x0000000e092d7224 */ /* 0x000fe200078e022d */
[----:B------:R4:W-:Y:S01]  /*6370*/  STL [R1+0x16d4], R8 ;  /* 0x0016d40801007387 */ /* 0x0009e20000100800 */
[----:B--2---:R-:W-:Y:S01]  /*6380*/  IABS R44, R8 ;  /* 0x00000008002c7213 */ /* 0x004fe20000000000 */
[----:B0-----:R-:W-:Y:S01]  /*6390*/  IMAD.HI.U32 R12, R10, R82, RZ ;  /* 0x000000520a0c7227 */ /* 0x001fe200078e00ff */
[----:B------:R-:W-:Y:S01]  /*63a0*/  ISETP.GT.U32.AND P0, PT, R0, R2, PT ;  /* 0x000000020000720c */ /* 0x000fe20003f04070 */
[----:B------:R-:W-:Y:S01]  /*63b0*/  STL [R1+0x16d8], R13 ;  /* 0x0016d80d01007387 */ /* 0x000fe20000100800 */
[----:B------:R-:W-:Y:S01]  /*63c0*/  ISETP.GE.AND P1, PT, R75, RZ, PT ;  /* 0x000000ff4b00720c */ /* 0x000fe20003f26270 */
[----:B-1----:R-:W-:-:S04]  /*63d0*/  IMAD.HI.U32 R11, R10, R7, RZ ;  /* 0x000000070a0b7227 */ /* 0x002fc800078e00ff */
[----:B----4-:R-:W-:-:S04]  /*63e0*/  IMAD.HI.U32 R8, R10, R6, RZ ;  /* 0x000000060a087227 */ /* 0x010fc800078e00ff */
[----:B------:R-:W-:Y:S02]  /*63f0*/  IMAD.MOV R8, RZ, RZ, -R8 ;  /* 0x000000ffff087224 */ /* 0x000fe400078e0a08 */
[----:B------:R-:W-:Y:S02]  /*6400*/  IMAD.MOV R11, RZ, RZ, -R11 ;  /* 0x000000ffff0b7224 */ /* 0x000fe400078e0a0b */
[----:B------:R-:W-:Y:S02]  /*6410*/  IMAD R8, R9, R8, R6 ;  /* 0x0000000809087224 */ /* 0x000fe400078e0206 */
[----:B------:R-:W-:-:S03]  /*6420*/  IMAD.HI.U32 R6, R10, R44, RZ ;  /* 0x0000002c0a067227 */ /* 0x000fc600078e00ff */
[----:B------:R0:W-:Y:S01]  /*6430*/  STL [R1+0x24], R8 ;  /* 0x0000240801007387 */ /* 0x0001e20000100800 */
[----:B------:R-:W-:Y:S02]  /*6440*/  IMAD R7, R9, R11, R7 ;  /* 0x0000000b09077224 */ /* 0x000fe400078e0207 */
[----:B------:R-:W-:Y:S02]  /*6450*/  IMAD.MOV R12, RZ, RZ, -R12 ;  /* 0x000000ffff0c7224 */ /* 0x000fe400078e0a0c */
[----:B------:R-:W-:Y:S01]  /*6460*/  @!P2 IMAD.IADD R3, R3, 0x1, -R0 ;  /* 0x000000010303a824 */ /* 0x000fe200078e0a00 */
[----:B------:R1:W-:Y:S01]  /*6470*/  STL [R1+0x54], R7 ;  /* 0x0000540701007387 */ /* 0x0003e20000100800 */
[----:B------:R-:W-:Y:S01]  /*6480*/  IMAD R82, R9, R12, R82 ;  /* 0x0000000c09527224 */ /* 0x000fe200078e0252 */
[----:B------:R-:W-:Y:S01]  /*6490*/  IABS R12, R13 ;  /* 0x0000000d000c7213 */ /* 0x000fe20000000000 */
[----:B------:R-:W-:Y:S01]  /*64a0*/  @!P0 IMAD.IADD R2, R2, 0x1, -R0 ;  /* 0x0000000102028824 */ /* 0x000fe200078e0a00 */
[----:B------:R-:W-:Y:S01]  /*64b0*/  ISETP.NE.AND P0, PT, R4, RZ, PT ;  /* 0x000000ff0400720c */ /* 0x000fe20003f05270 */
[----:B0-----:R-:W-:Y:S01]  /*64c0*/  IMAD.MOV R8, RZ, RZ, -R6 ;  /* 0x000000ffff087224 */ /* 0x001fe200078e0a06 */
[----:B------:R-:W-:Y:S01]  /*64d0*/  LOP3.LUT R4, RZ, R4, RZ, 0x33, !PT ;  /* 0x00000004ff047212 */ /* 0x000fe200078e33ff */
[----:B------:R-:W-:-:S02]  /*64e0*/  @!P1 IMAD.MOV R2, RZ, RZ, -R2 ;  /* 0x000000ffff029224 */ /* 0x000fc400078e0a02 */
[----:B------:R-:W-:Y:S01]  /*64f0*/  IMAD R44, R9, R8, R44 ;  /* 0x00000008092c7224 */ /* 0x000fe200078e022c */
[----:B-1----:R-:W0:Y:S01]  /*6500*/  LDC.64 R6, c[0x0][0x3a8] ;  /* 0x0000ea00ff067b82 */ /* 0x002e220000000a00 */
[----:B------:R-:W-:Y:S01]  /*6510*/  IMAD.MOV.U32 R8, RZ, RZ, R3 ;  /* 0x000000ffff087224 */ /* 0x000fe200078e0003 */
[----:B------:R-:W-:Y:S01]  /*6520*/  SEL R3, R4, R2, !P0 ;  /* 0x0000000204037207 */ /* 0x000fe20004000000 */
[----:B------:R-:W-:-:S04]  /*6530*/  IMAD.HI.U32 R0, R10, R12, RZ ;  /* 0x0000000c0a007227 */ /* 0x000fc800078e00ff */
[----:B------:R-:W-:Y:S02]  /*6540*/  @!P3 IMAD.MOV R8, RZ, RZ, -R8 ;  /* 0x000000ffff08b224 */ /* 0x000fe400078e0a08 */
[----:B------:R-:W-:Y:S02]  /*6550*/  IMAD.MOV R0, RZ, RZ, -R0 ;  /* 0x000000ffff007224 */ /* 0x000fe400078e0a00 */
[----:B------:R-:W-:Y:S01]  /*6560*/  VIADD R11, R42, 0xffffffff ;  /* 0xffffffff2a0b7836 */ /* 0x000fe20000000000 */
[----:B------:R-:W-:Y:S01]  /*6570*/  SEL R4, R4, R8, !P0 ;  /* 0x0000000804047207 */ /* 0x000fe20004000000 */
[C---:B------:R-:W-:Y:S02]  /*6580*/  VIADD R8, R42.reuse, 0xfffffff7 ;  /* 0xfffffff72a087836 */ /* 0x040fe40000000000 */
[----:B------:R-:W-:Y:S01]  /*6590*/  IMAD R81, R9, R0, R12 ;  /* 0x0000000009517224 */ /* 0x000fe200078e020c */
[----:B------:R-:W-:Y:S01]  /*65a0*/  ISETP.GE.U32.AND P1, PT, R11, 0x7fffff80, PT ;  /* 0x7fffff800b00780c */ /* 0x000fe20003f26070 */
[----:B------:R-:W-:Y:S01]  /*65b0*/  VIADD R2, R42, 0xffffffef ;  /* 0xffffffef2a027836 */ /* 0x000fe20000000000 */
[----:B------:R-:W-:Y:S01]  /*65c0*/  ISETP.GE.U32.AND P6, PT, R8, 0x7fffff78, PT ;  /* 0x7fffff780800780c */ /* 0x000fe20003fc6070 */
[----:B------:R-:W-:-:S02]  /*65d0*/  VIADD R0, R42, 0xffffffe7 ;  /* 0xffffffe72a007836 */ /* 0x000fc40000000000 */
[----:B---3--:R-:W-:Y:S01]  /*65e0*/  IMAD R3, R3, UR6, RZ ;  /* 0x0000000603037c24 */ /* 0x008fe2000f8e02ff */
[----:B------:R-:W-:Y:S01]  /*65f0*/  ISETP.GE.U32.AND P5, PT, R2, 0x7fffff70, PT ;  /* 0x7fffff700200780c */ /* 0x000fe20003fa6070 */
[----:B------:R-:W-:Y:S01]  /*6600*/  IMAD R4, R4, UR6, RZ ;  /* 0x0000000604047c24 */ /* 0x000fe2000f8e02ff */
[----:B------:R-:W-:Y:S01]  /*6610*/  ISETP.GE.U32.AND P3, PT, R0, 0x7fffff68, PT ;  /* 0x7fffff680000780c */ /* 0x000fe20003f66070 */
[C---:B0-----:R-:W-:Y:S02]  /*6620*/  IMAD.SHL.U32 R42, R6.reuse, 0x2, RZ ;  /* 0x00000002062a7824 */ /* 0x041fe400078e00ff */
[C---:B------:R-:W-:Y:S02]  /*6630*/  IMAD R11, R6.reuse, 0x9, RZ ;  /* 0x00000009060b7824 */ /* 0x040fe400078e02ff */
[C---:B------:R-:W-:Y:S02]  /*6640*/  IMAD.SHL.U32 R87, R6.reuse, 0x8, RZ ;  /* 0x0000000806577824 */ /* 0x040fe400078e00ff */
[C---:B------:R-:W-:Y:S01]  /*6650*/  IMAD.SHL.U32 R13, R6.reuse, 0x10, RZ ;  /* 0x00000010060d7824 */ /* 0x040fe200078e00ff */
[----:B------:R-:W-:Y:S01]  /*6660*/  SHF.R.S32.HI R72, RZ, 0x1f, R11 ;  /* 0x0000001fff487819 */ /* 0x000fe2000001140b */
[C---:B------:R-:W-:Y:S01]  /*6670*/  IMAD R8, R6.reuse, 0x11, RZ ;  /* 0x0000001106087824 */ /* 0x040fe200078e02ff */
[----:B------:R-:W-:Y:S01]  /*6680*/  SHF.R.S32.HI R84, RZ, 0x1f, R87 ;  /* 0x0000001fff547819 */ /* 0x000fe20000011457 */
[C---:B------:R-:W-:Y:S01]  /*6690*/  IMAD R75, R6.reuse, 0x18, RZ ;  /* 0x00000018064b7824 */ /* 0x040fe200078e02ff */
[----:B------:R-:W-:Y:S01]  /*66a0*/  SHF.R.S32.HI R78, RZ, 0x1f, R13 ;  /* 0x0000001fff4e7819 */ /* 0x000fe2000001140d */
[----:B------:R-:W-:-:S02]  /*66b0*/  IMAD R0, R6, 0x19, RZ ;  /* 0x0000001906007824 */ /* 0x000fc400078e02ff */
[C---:B------:R-:W-:Y:S01]  /*66c0*/  IMAD R2, R6.reuse, 0x21, RZ ;  /* 0x0000002106027824 */ /* 0x040fe200078e02ff */
[----:B------:R-:W-:Y:S01]  /*66d0*/  SHF.R.S32.HI R2, RZ, 0x1f, R42 ;  /* 0x0000001fff027819 */ /* 0x000fe2000001142a */
[C---:B------:R-:W-:Y:S01]  /*66e0*/  IMAD R0, R6.reuse, 0x29, RZ ;  /* 0x0000002906007824 */ /* 0x040fe200078e02ff */
[----:B-----5:R-:W-:Y:S01]  /*66f0*/  IADD3 R0, P2, PT, R3, UR16, RZ ;  /* 0x0000001003007c10 */ /* 0x020fe2000ff5e0ff */
[C---:B------:R-:W-:Y:S01]  /*6700*/  IMAD.SHL.U32 R47, R6.reuse, 0x20, RZ ;  /* 0x00000020062f7824 */ /* 0x040fe200078e00ff */
[----:B------:R-:W-:Y:S01]  /*6710*/  SHF.R.S32.HI R2, RZ, 0x1f, R8 ;  /* 0x0000001fff027819 */ /* 0x000fe20000011408 */
[C---:B------:R-:W-:Y:S01]  /*6720*/  IMAD R14, R6.reuse, 0x28, RZ ;  /* 0x00000028060e7824 */ /* 0x040fe200078e02ff */
[----:B------:R-:W-:Y:S01]  /*6730*/  SHF.R.S32.HI R72, RZ, 0x1f, R75 ;  /* 0x0000001fff487819 */ /* 0x000fe2000001144b */
[----:B------:R-:W-:Y:S01]  /*6740*/  IMAD R12, R6, 0x30, RZ ;  /* 0x00000030060c7824 */ /* 0x000fe200078e02ff */
[----:B------:R-:W-:Y:S07]  /*6750*/  BRA.U UP0, `(.L_x_5) ;  /* 0x0000000100187547 */ /* 0x000fee000b800000 */
[----:B------:R-:W-:Y:S01]  /*6760*/  ELECT P0, URZ, PT ;  /* 0x0000000000ff782f */ /* 0x000fe20003800000 */
[----:B------:R-:W-:Y:S01]  /*6770*/  IMAD.MOV.U32 R2, RZ, RZ, 0x1 ;  /* 0x00000001ff027424 */ /* 0x000fe200078e00ff */
[----:B------:R-:W-:Y:S01]  /*6780*/  UMOV UR6, 0x40 ;  /* 0x0000004000067882 */ /* 0x000fe20000000000 */
[----:B------:R-:W-:Y:S01]  /*6790*/  UVIRTCOUNT.DEALLOC.SMPOOL 0x80 ;  /* 0x000000800000784c */ /* 0x000fe20000000000 */
[----:B------:R-:W-:-:S09]  /*67a0*/  ULEA UR6, UR5, UR6, 0x18 ;  /* 0x0000000605067291 */ /* 0x000fd2000f8ec0ff */
[----:B------:R0:W-:Y:S03]  /*67b0*/  @P0 STS.U8 [UR6], R2 ;  /* 0x00000002ff000988 */ /* 0x0001e60008000006 */
.L_x_5:
[----:B------:R-:W-:Y:S01]  /*67c0*/  STL [R1+0x16e0], R7 ;  /* 0x0016e00701007387 */ /* 0x000fe20000100800 */
[----:B------:R-:W-:Y:S02]  /*67d0*/  LEA.HI.X.SX32 R3, R3, UR17, 0x1, P2 ;  /* 0x0000001103037c11 */ /* 0x000fe400090f0eff */
[----:B0-----:R-:W-:Y:S01]  /*67e0*/  IADD3 R2, P0, PT, R4, UR16, RZ ;  /* 0x0000001004027c10 */ /* 0x001fe2000ff1e0ff */
[----:B------:R0:W-:Y:S01]  /*67f0*/  STL [R1+0x16dc], R5 ;  /* 0x0016dc0501007387 */ /* 0x0001e20000100800 */
[-C--:B------:R-:W-:Y:S01]  /*6800*/  IADD3 R42, P2, PT, R42, R0.reuse, RZ ;  /* 0x000000002a2a7210 */ /* 0x080fe20007f5e0ff */
[----:B------:R-:W-:Y:S01]  /*6810*/  ULOP3.LUT UR4, UR4, 0x600000, URZ, 0xc0, !UPT ;  /* 0x0060000004047892 */ /* 0x000fe2000f8ec0ff */
[----:B------:R-:W-:Y:S01]  /*6820*/  LEA.HI.X.SX32 R4, R4, UR17, 0x1, P0 ;  /* 0x0000001104047c11 */ /* 0x000fe200080f0eff */
[----:B------:R-:W-:Y:S01]  /*6830*/  VOTEU.ALL UP1, P4 ;  /* 0x0000000000ff7886 */ /* 0x000fe20002020000 */
[----:B------:R-:W-:Y:S01]  /*6840*/  VOTEU.ALL UP2, P4 ;  /* 0x0000000000ff7886 */ /* 0x000fe20002040000 */
[----:B------:R1:W-:Y:S01]  /*6850*/  STL [R1+0x2f0], R42 ;  /* 0x0002f02a01007387 */ /* 0x0003e20000100800 */
[----:B------:R-:W2:Y:S01]  /*6860*/  LDCU.64 UR20, c[0x0][0x358] ;  /* 0x00006b00ff1477ac */ /* 0x000ea20008000a00 */
[C---:B0-----:R-:W-:Y:S01]  /*6870*/  IMAD R5, R6.reuse, 0x19, RZ ;  /* 0x0000001906057824 */ /* 0x041fe200078e02ff */
[----:B------:R-:W0:Y:S04]  /*6880*/  LDCU UR6, c[0x0][0x3b0] ;  /* 0x00007600ff0677ac */ /* 0x000e280008000800 */
[----:B------:R-:W-:Y:S01]  /*6890*/  SHF.R.S32.HI R7, RZ, 0x1f, R5 ;  /* 0x0000001fff077819 */ /* 0x000fe20000011405 */
[----:B------:R-:W-:Y:S01]  /*68a0*/  IMAD.SHL.U32 R7, R6, 0x2, RZ ;  /* 0x0000000206077824 */ /* 0x000fe200078e00ff */
[----:B-1----:R-:W-:-:S04]  /*68b0*/  IADD3 R42, P0, PT, R87, R0, RZ ;  /* 0x00000000572a7210 */ /* 0x002fc80007f1e0ff */
[----:B------:R-:W-:Y:S01]  /*68c0*/  SHF.R.S32.HI R7, RZ, 0x1f, R7 ;  /* 0x0000001fff077819 */ /* 0x000fe20000011407 */
[----:B------:R1:W-:Y:S04]  /*68d0*/  STL [R1+0xb58], R42 ;  /* 0x000b582a01007387 */ /* 0x0003e80000100800 */
[----:B------:R-:W-:-:S05]  /*68e0*/  IMAD.X R7, R7, 0x1, R3, P2 ;  /* 0x0000000107077824 */ /* 0x000fca00010e0603 */
[----:B------:R3:W-:Y:S01]  /*68f0*/  STL [R1+0x2ec], R7 ;  /* 0x0002ec0701007387 */ /* 0x0007e20000100800 */
[----:B-1----:R-:W-:Y:S02]  /*6900*/  SHF.R.S32.HI R42, RZ, 0x1f, R47 ;  /* 0x0000001fff2a7819 */ /* 0x002fe4000001142f */
[----:B---3--:R-:W-:Y:S01]  /*6910*/  IADD3 R7, P2, PT, R87, R2, RZ ;  /* 0x0000000257077210 */ /* 0x008fe20007f5e0ff */
[----:B------:R-:W-:-:S04]  /*6920*/  IMAD R87, R6, 0x21, RZ ;  /* 0x0000002106577824 */ /* 0x000fc800078e02ff */
[----:B------:R1:W-:Y:S01]  /*6930*/  STL [R1+0xb60], R7 ;  /* 0x000b600701007387 */ /* 0x0003e20000100800 */
[----:B------:R-:W-:Y:S01]  /*6940*/  SHF.R.S32.HI R87, RZ, 0x1f, R87 ;  /* 0x0000001fff577819 */ /* 0x000fe20000011457 */
[C---:B-1----:R-:W-:Y:S02]  /*6950*/  IMAD.X R7, R84.reuse, 0x1, R3, P0 ;  /* 0x0000000154077824 */ /* 0x042fe400000e0603 */
[----:B------:R-:W-:-:S03]  /*6960*/  IMAD.X R84, R84, 0x1, R4, P2 ;  /* 0x0000000154547824 */ /* 0x000fc600010e0604 */
[----:B------:R1:W-:Y:S02]  /*6970*/  STL [R1+0xb54], R7 ;  /* 0x000b540701007387 */ /* 0x0003e40000100800 */
[----:B-1----:R-:W-:-:S05]  /*6980*/  IADD3 R7, P0, PT, R11, R0, RZ ;  /* 0x000000000b077210 */ /* 0x002fca0007f1e0ff */
[----:B------:R1:W-:Y:S04]  /*6990*/  STL [R1+0xb68], R7 ;  /* 0x000b680701007387 */ /* 0x0003e80000100800 */
[----:B------:R3:W-:Y:S01]  /*69a0*/  STL [R1+0xb5c], R84 ;  /* 0x000b5c5401007387 */ /* 0x0007e20000100800 */
[----:B-1----:R-:W-:Y:S02]  /*69b0*/  SHF.R.S32.HI R7, RZ, 0x1f, R11 ;  /* 0x0000001fff077819 */ /* 0x002fe4000001140b */
[----:B---3--:R-:W-:-:S03]  /*69c0*/  IADD3 R84, P2, PT, R13, R0, RZ ;  /* 0x000000000d547210 */ /* 0x008fc60007f5e0ff */
[--C-:B------:R-:W-:Y:S02]  /*69d0*/  IMAD.X R7, R7, 0x1, R3.reuse, P0 ;  /* 0x0000000107077824 */ /* 0x100fe400000e0603 */
[----:B------:R1:W-:Y:S04]  /*69e0*/  STL [R1+0xbd8], R84 ;  /* 0x000bd85401007387 */ /* 0x0003e80000100800 */
[----:B------:R3:W-:Y:S01]  /*69f0*/  STL [R1+0xb64], R7 ;  /* 0x000b640701007387 */ /* 0x0007e20000100800 */
[----:B-1----:R-:W-:Y:S02]  /*6a00*/  IADD3 R84, P0, PT, R13, R2, RZ ;  /* 0x000000020d547210 */ /* 0x002fe40007f1e0ff */
[----:B------:R-:W-:Y:S01]  /*6a10*/  SHF.R.S32.HI R13, RZ, 0x1f, R14 ;  /* 0x0000001fff0d7819 */ /* 0x000fe2000001140e */
[----:B---3--:R-:W-:-:S02]  /*6a20*/  IMAD.X R7, R78, 0x1, R3, P2 ;  /* 0x000000014e077824 */ /* 0x008fc400010e0603 */
[----:B------:R1:W-:Y:S01]  /*6a30*/  STL [R1+0xbe0], R84 ;  /* 0x000be05401007387 */ /* 0x0003e20000100800 */
[----:B------:R-:W-:-:S03]  /*6a40*/  IMAD.X R78, R78, 0x1, R4, P0 ;  /* 0x000000014e4e7824 */ /* 0x000fc600000e0604 */
[----:B------:R3:W-:Y:S01]  /*6a50*/  STL [R1+0xbd4], R7 ;  /* 0x000bd40701007387 */ /* 0x0007e20000100800 */
[----:B-1----:R-:W-:Y:S01]  /*6a60*/  IMAD R84, R6, 0x29, RZ ;  /* 0x0000002906547824 */ /* 0x002fe200078e02ff */
[----:B---3--:R-:W-:-:S05]  /*6a70*/  IADD3 R7, P2, PT, R8, R0, RZ ;  /* 0x0000000008077210 */ /* 0x008fca0007f5e0ff */
[----:B------:R1:W-:Y:S04]  /*6a80*/  STL [R1+0xbe8], R7 ;  /* 0x000be80701007387 */ /* 0x0003e80000100800 */
[----:B------:R3:W-:Y:S01]  /*6a90*/  STL [R1+0xbdc], R78 ;  /* 0x000bdc4e01007387 */ /* 0x0007e20000100800 */
[----:B-1----:R-:W-:Y:S02]  /*6aa0*/  SHF.R.S32.HI R7, RZ, 0x1f, R8 ;  /* 0x0000001fff077819 */ /* 0x002fe40000011408 */
[----:B---3--:R-:W-:-:S03]  /*6ab0*/  IADD3 R78, P0, PT, R75, R0, RZ ;  /* 0x000000004b4e7210 */ /* 0x008fc60007f1e0ff */
[----:B------:R-:W-:Y:S01]  /*6ac0*/  IMAD.X R7, R7, 0x1, R3, P2 ;  /* 0x0000000107077824 */ /* 0x000fe200010e0603 */
[----:B------:R-:W-:Y:S01]  /*6ad0*/  IADD3 R75, P2, PT, R75, R2, RZ ;  /* 0x000000024b4b7210 */ /* 0x000fe20007f5e0ff */
[----:B------:R1:W-:Y:S04]  /*6ae0*/  STL [R1+0xc58], R78 ;  /* 0x000c584e01007387 */ /* 0x0003e80000100800 */
[----:B------:R3:W-:Y:S01]  /*6af0*/  STL [R1+0xbe4], R7 ;  /* 0x000be40701007387 */ /* 0x0007e20000100800 */
[----:B-1----:R-:W-:-:S03]  /*6b00*/  SHF.R.S32.HI R78, RZ, 0x1f, R84 ;  /* 0x0000001fff4e7819 */ /* 0x002fc60000011454 */
[----:B---3--:R-:W3:Y:S04]  /*6b10*/  LDL.LU R7, [R1+0x16e0] ;  /* 0x0016e00001077983 */ /* 0x008ee80000300800 */
[----:B------:R1:W-:Y:S02]  /*6b20*/  STL [R1+0xc60], R75 ;  /* 0x000c604b01007387 */ /* 0x0003e40000100800 */
[----:B-1----:R-:W-:Y:S01]  /*6b30*/  IMAD.X R75, R72, 0x1, R3, P0 ;  /* 0x00000001484b7824 */ /* 0x002fe200000e0603 */
[----:B------:R-:W-:-:S04]  /*6b40*/  IADD3 R5, P0, PT, R5, R0, RZ ;  /* 0x0000000005057210 */ /* 0x000fc80007f1e0ff */
[----:B------:R1:W-:Y:S04]  /*6b50*/  STL [R1+0xc54], R75 ;  /* 0x000c544b01007387 */ /* 0x0003e80000100800 */
[----:B------:R4:W-:Y:S01]  /*6b60*/  STL [R1+0xc68], R5 ;  /* 0x000c680501007387 */ /* 0x0009e20000100800 */
[----:B-1----:R-:W-:Y:S01]  /*6b70*/  SHF.R.S32.HI R75, RZ, 0x1f, R12 ;  /* 0x0000001fff4b7819 */ /* 0x002fe2000001140c */
[----:B----4-:R-:W-:Y:S02]  /*6b80*/  IMAD.X R5, R72, 0x1, R4, P2 ;  /* 0x0000000148057824 */ /* 0x010fe400010e0604 */
[----:B------:R-:W-:-:S03]  /*6b90*/  IMAD R72, R6, 0x19, RZ ;  /* 0x0000001906487824 */ /* 0x000fc600078e02ff */
[----:B------:R1:W-:Y:S02]  /*6ba0*/  STL [R1+0xc5c], R5 ;  /* 0x000c5c0501007387 */ /* 0x0003e40000100800 */
[----:B------:R-:W-:Y:S02]  /*6bb0*/  SHF.R.S32.HI R72, RZ, 0x1f, R72 ;  /* 0x0000001fff487819 */ /* 0x000fe40000011448 */
[----:B-1----:R-:W-:-:S05]  /*6bc0*/  IADD3 R5, P2, PT, R47, R0, RZ ;  /* 0x000000002f057210 */ /* 0x002fca0007f5e0ff */
[----:B------:R1:W-:Y:S04]  /*6bd0*/  STL [R1+0xcd8], R5 ;  /* 0x000cd80501007387 */ /* 0x0003e80000100800 */
[----:B-1----:R-:W4:Y:S01]  /*6be0*/  LDL.LU R5, [R1+0x16dc] ;  /* 0x0016dc0001057983 */ /* 0x002f220000300800 */
[----:B------:R-:W-:Y:S01]  /*6bf0*/  IMAD.X R72, R72, 0x1, R3, P0 ;  /* 0x0000000148487824 */ /* 0x000fe200000e0603 */
[----:B------:R-:W-:Y:S01]  /*6c00*/  IADD3 R47, P0, PT, R47, R2, RZ ;  /* 0x000000022f2f7210 */ /* 0x000fe20007f1e0ff */
[----:B------:R-:W-:-:S03]  /*6c10*/  UIADD3 UR10, UPT, UPT, UR8, UR4, URZ ;  /* 0x00000004080a7290 */ /* 0x000fc6000fffe0ff */
[----:B------:R1:W-:Y:S04]  /*6c20*/  STL [R1+0xc64], R72 ;  /* 0x000c644801007387 */ /* 0x0003e80000100800 */
[----:B------:R0:W-:Y:S01]  /*6c30*/  STL [R1+0x11f0], R47 ;  /* 0x0011f02f01007387 */ /* 0x0001e20000100800 */
[----:B-1----:R-:W-:Y:S02]  /*6c40*/  IMAD R72, R6, 0x21, RZ ;  /* 0x0000002106487824 */ /* 0x002fe400078e02ff */
[----:B0-----:R-:W-:-:S03]  /*6c50*/  IMAD.X R47, R42, 0x1, R3, P2 ;  /* 0x000000012a2f7824 */ /* 0x001fc600010e0603 */
[-C--:B------:R-:W-:Y:S02]  /*6c60*/  IADD3 R72, P2, PT, R72, R0.reuse, RZ ;  /* 0x0000000048487210 */ /* 0x080fe40007f5e0ff */
[----:B------:R0:W-:Y:S04]  /*6c70*/  STL [R1+0xcd4], R47 ;  /* 0x000cd42f01007387 */ /* 0x0001e80000100800 */
[----:B------:R1:W-:Y:S01]  /*6c80*/  STL [R1+0x124c], R72 ;  /* 0x00124c4801007387 */ /* 0x0003e20000100800 */
[----:B0-----:R-:W-:Y:S01]  /*6c90*/  IMAD.X R47, R42, 0x1, R4, P0 ;  /* 0x000000012a2f7824 */ /* 0x001fe200000e0604 */
[----:B------:R-:W-:Y:S01]  /*6ca0*/  IADD3 R42, P0, PT, R14, R0, RZ ;  /* 0x000000000e2a7210 */ /* 0x000fe20007f1e0ff */
[----:B-1----:R-:W-:-:S03]  /*6cb0*/  IMAD.X R72, R87, 0x1, R3, P2 ;  /* 0x0000000157487824 */ /* 0x002fc600010e0603 */
[----:B------:R0:W-:Y:S04]  /*6cc0*/  STL [R1+0x11ec], R47 ;  /* 0x0011ec2f01007387 */ /* 0x0001e80000100800 */
[----:B------:R1:W-:Y:S04]  /*6cd0*/  STL [R1+0x127c], R42 ;  /* 0x00127c2a01007387 */ /* 0x0003e80000100800 */
[----:B------:R-:W-:Y:S01]  /*6ce0*/  STL [R1+0x1204], R72 ;  /* 0x0012044801007387 */ /* 0x000fe20000100800 */
[----:B0-----:R-:W-:Y:S01]  /*6cf0*/  IADD3 R47, P2, PT, R14, R2, RZ ;  /* 0x000000020e2f7210 */ /* 0x001fe20007f5e0ff */
[----:B-1----:R-:W-:Y:S01]  /*6d00*/  IMAD.X R42, R13, 0x1, R3, P0 ;  /* 0x000000010d2a7824 */ /* 0x002fe200000e0603 */
[----:B------:R-:W-:-:S03]  /*6d10*/  IADD3 R14, P0, PT, R84, R0, RZ ;  /* 0x00000000540e7210 */ /* 0x000fc60007f1e0ff */
[----:B------:R-:W-:Y:S04]  /*6d20*/  STL [R1+0x1284], R47 ;  /* 0x0012842f01007387 */ /* 0x000fe80000100800 */
[----:B------:R-:W-:Y:S04]  /*6d30*/  STL [R1+0x1264], R42 ;  /* 0x0012642a01007387 */ /* 0x000fe80000100800 */
[----:B------:R0:W-:Y:S04]  /*6d40*/  STL [R1+0x12ac], R14 ;  /* 0x0012ac0e01007387 */ /* 0x0001e80000100800 */
[----:B------:R-:W2:Y:S04]  /*6d50*/  LDL.LU R84, [R1+0x5dc] ;  /* 0x0005dc0001547983 */ /* 0x000ea80000300800 */
[----:B------:R-:W-:Y:S01]  /*6d60*/  STL [R1+0x1cd0], R6 ;  /* 0x001cd00601007387 */ /* 0x000fe20000100800 */
[----:B------:R-:W-:-:S04]  /*6d70*/  @!UP1 UIADD3 UR4, UPT, UPT, -UR7, 0x100000, URZ ;  /* 0x0010000007049890 */ /* 0x000fc8000fffe1ff */
[----:B------:R-:W-:Y:S02]  /*6d80*/  @!UP1 USHF.L.U32 UR5, UR4, 0xb, URZ ;  /* 0x0000000b04059899 */ /* 0x000fe400080006ff */
[----:B------:R-:W-:Y:S01]  /*6d90*/  @!UP1 USHF.L.U32 UR4, UR4, 0x1, URZ ;  /* 0x0000000104049899 */ /* 0x000fe200080006ff */
[----:B0-----:R-:W0:Y:S01]  /*6da0*/  LDC R14, c[0x0][0x3a0] ;  /* 0x0000e800ff0e7b82 */ /* 0x001e220000000800 */
[----:B------:R-:W-:Y:S04]  /*6db0*/  STL [R1+0x1ccc], R47 ;  /* 0x001ccc2f01007387 */ /* 0x000fe80000100800 */
[----:B------:R-:W-:Y:S04]  /*6dc0*/  STL [R1+0x1cc8], R11 ;  /* 0x001cc80b01007387 */ /* 0x000fe80000100800 */
[----:B------:R-:W-:Y:S04]  /*6dd0*/  STL [R1+0x1cc4], R8 ;  /* 0x001cc40801007387 */ /* 0x000fe80000100800 */
[----:B------:R-:W-:Y:S04]  /*6de0*/  STL [R1+0x1cc0], R87 ;  /* 0x001cc05701007387 */ /* 0x000fe80000100800 */
[----:B------:R-:W-:Y:S04]  /*6df0*/  STL [R1+0x1b94], R64 ;  /* 0x001b944001007387 */ /* 0x000fe80000100800 */
[----:B------:R-:W-:Y:S04]  /*6e00*/  STL [R1+0x1bb8], R64 ;  /* 0x001bb84001007387 */ /* 0x000fe80000100800 */
[----:B------:R1:W-:Y:S04]  /*6e10*/  STL [R1+0x1bd0], R64 ;  /* 0x001bd04001007387 */ /* 0x0003e80000100800 */
[----:B------:R-:W-:Y:S04]  /*6e20*/  STL [R1+0x1b90], R10 ;  /* 0x001b900a01007387 */ /* 0x000fe80000100800 */
[----:B------:R-:W-:Y:S01]  /*6e30*/  STL [R1+0x1bd4], R10 ;  /* 0x001bd40a01007387 */ /* 0x000fe20000100800 */
[----:B-1----:R-:W-:Y:S01]  /*6e40*/  IMAD.X R64, R13, 0x1, R4, P2 ;  /* 0x000000010d407824 */ /* 0x002fe200010e0604 */
[----:B------:R-:W-:-:S02]  /*6e50*/  IADD3 R72, P2, PT, R12, R0, RZ ;  /* 0x000000000c487210 */ /* 0x000fc40007f5e0ff */
[----:B------:R-:W-:Y:S04]  /*6e60*/  STL [R1+0x1c2c], R10 ;  /* 0x001c2c0a01007387 */ /* 0x000fe80000100800 */
        /* <DEDUP_REMOVED lines=8> */
[----:B----4-:R-:W-:Y:S04]  /*6ef0*/  STL [R1+0x1a18], R5 ;  /* 0x001a180501007387 */ /* 0x010fe80000100800 */
[----:B------:R-:W-:Y:S04]  /*6f00*/  STL [R1+0x1a38], R5 ;  /* 0x001a380501007387 */ /* 0x000fe80000100800 */
[----:B------:R-:W-:Y:S04]  /*6f10*/  STL [R1+0x1a94], R5 ;  /* 0x001a940501007387 */ /* 0x000fe80000100800 */
[----:B------:R-:W-:Y:S04]  /*6f20*/  STL [R1+0x1b9c], R5 ;  /* 0x001b9c0501007387 */ /* 0x000fe80000100800 */
[----:B------:R-:W-:Y:S04]  /*6f30*/  STL [R1+0x1bdc], R5 ;  /* 0x001bdc0501007387 */ /* 0x000fe80000100800 */
[----:B------:R-:W-:Y:S04]  /*6f40*/  STL [R1+0x1c34], R5 ;  /* 0x001c340501007387 */ /* 0x000fe80000100800 */
[----:B------:R-:W-:Y:S04]  /*6f50*/  STL [R1+0x1c78], R5 ;  /* 0x001c780501007387 */ /* 0x000fe80000100800 */
[----:B------:R-:W-:Y:S04]  /*6f60*/  STL [R1+0x1c7c], R5 ;  /* 0x001c7c0501007387 */ /* 0x000fe80000100800 */
[----:B---3--:R-:W-:Y:S04]  /*6f70*/  STL [R1+0x1a08], R7 ;  /* 0x001a080701007387 */ /* 0x008fe80000100800 */
        /* <DEDUP_REMOVED lines=23> */
[----:B------:R-:W-:Y:S04]  /*70f0*/  STL.64 [R1+0x1940], R16 ;  /* 0x0019401001007387 */ /* 0x000fe80000100a00 */
[----:B------:R-:W-:Y:S04]  /*7100*/  STL [R1+0x1be8], R17 ;  /* 0x001be81101007387 */ /* 0x000fe80000100800 */
[----:B------:R-:W-:Y:S04]  /*7110*/  STL [R1+0x1c88], R17 ;  /* 0x001c881101007387 */ /* 0x000fe80000100800 */
[----:B------:R-:W-:Y:S04]  /*7120*/  STL [R1+0x1aa0], R16 ;  /* 0x001aa01001007387 */ /* 0x000fe80000100800 */
[----:B------:R-:W-:Y:S04]  /*7130*/  STL [R1+0x1ba8], R16 ;  /* 0x001ba81001007387 */ /* 0x000fe80000100800 */
[----:B------:R-:W-:Y:S04]  /*7140*/  STL [R1+0x1bec], R16 ;  /* 0x001bec1001007387 */ /* 0x000fe80000100800 */
[----:B------:R-:W-:Y:S04]  /*7150*/  STL [R1+0x1c40], R16 ;  /* 0x001c401001007387 */ /* 0x000fe80000100800 */
[----:B------:R-:W-:Y:S04]  /*7160*/  STL.64 [R1+0x1928], R18 ;  /* 0x0019281201007387 */ /* 0x000fe80000100a00 */
        /* <DEDUP_REMOVED lines=8> */
[----:B------:R1:W-:Y:S04]  /*71f0*/  STL [R1+0x19d0], R19 ;  /* 0x0019d01301007387 */ /* 0x0003e80000100800 */
[----:B------:R0:W-:Y:S04]  /*7200*/  STL [R1+0x1920], R21 ;  /* 0x0019201501007387 */ /* 0x0001e80000100800 */
[----:B------:R-:W-:Y:S04]  /*7210*/  STL [R1+0x1918], R22 ;  /* 0x0019181601007387 */ /* 0x000fe80000100800 */
[----:B------:R-:W-:Y:S01]  /*7220*/  STL [R1+0x1914], R23 ;  /* 0x0019141701007387 */ /* 0x000fe20000100800 */
[----:B------:R-:W-:Y:S03]  /*7230*/  STTM.x64 tmem[UR10], RZ ;  /* 0x000000ff000079ed */ /* 0x000fe6000834000a */
[----:B------:R-:W-:Y:S01]  /*7240*/  STL [R1+0x1950], R23 ;  /* 0x0019501701007387 */ /* 0x000fe20000100800 */
[----:B-1----:R-:W-:Y:S01]  /*7250*/  PRMT R19, RZ, 0x7610, R19 ;  /* 0x00007610ff137816 */ /* 0x002fe20000000013 */
[----:B------:R-:W-:-:S02]  /*7260*/  @!P1 IMAD.MOV.U32 R13, RZ, RZ, R3 ;  /* 0x000000ffff0d9224 */ /* 0x000fc400078e0003 */
[----:B------:R-:W-:Y:S01]  /*7270*/  STL.64 [R1+0x1970], R22 ;  /* 0x0019701601007387 */ /* 0x000fe20000100a00 */
[----:B------:R-:W-:Y:S01]  /*7280*/  PRMT R18, RZ, 0x7610, R18 ;  /* 0x00007610ff127816 */ /* 0x000fe20000000012 */
[----:B0-----:R-:W-:Y:S02]  /*7290*/  VIADD R21, R14, 0xffffffdf ;  /* 0xffffffdf0e157836 */ /* 0x001fe40000000000 */
[----:B------:R-:W-:Y:S01]  /*72a0*/  STL.64 [R1+0x1980], R22 ;  /* 0x0019801601007387 */ /* 0x000fe20000100a00 */
[----:B------:R-:W-:Y:S01]  /*72b0*/  PRMT R6, RZ, 0x7610, R6 ;  /* 0x00007610ff067816 */ /* 0x000fe20000000006 */
[----:B------:R-:W0:Y:S02]  /*72c0*/  LDC R14, c[0x0][0x3a0] ;  /* 0x0000e800ff0e7b82 */ /* 0x000e240000000800 */
[----:B------:R-:W-:Y:S04]  /*72d0*/  STL.64 [R1+0x1990], R22 ;  /* 0x0019901601007387 */ /* 0x000fe80000100a00 */
[----:B------:R-:W-:Y:S04]  /*72e0*/  STL.64 [R1+0x19a0], R22 ;  /* 0x0019a01601007387 */ /* 0x000fe80000100a00 */
[----:B------:R-:W-:Y:S04]  /*72f0*/  STL.64 [R1+0x19b0], R22 ;  /* 0x0019b01601007387 */ /* 0x000fe80000100a00 */
[----:B------:R-:W-:Y:S04]  /*7300*/  STL.64 [R1+0x19c0], R22 ;  /* 0x0019c01601007387 */ /* 0x000fe80000100a00 */
[----:B------:R-:W-:Y:S04]  /*7310*/  STL.64 [R1+0x19d8], R22 ;  /* 0x0019d81601007387 */ /* 0x000fe80000100a00 */
[----:B------:R-:W-:Y:S04]  /*7320*/  STL [R1+0x1910], R24 ;  /* 0x0019101801007387 */ /* 0x000fe80000100800 */
[----:B------:R-:W-:Y:S04]  /*7330*/  STL [R1+0x190c], R26 ;  /* 0x00190c1a01007387 */ /* 0x000fe80000100800 */
[----:B------:R-:W-:Y:S04]  /*7340*/  STL [R1+0x1908], R25 ;  /* 0x0019081901007387 */ /* 0x000fe80000100800 */
[----:B------:R-:W-:Y:S04]  /*7350*/  STL [R1+0x1930], R25 ;  /* 0x0019301901007387 */ /* 0x000fe80000100800 */
[----:B------:R-:W-:Y:S04]  /*7360*/  STL.64 [R1+0x1948], R24 ;  /* 0x0019481801007387 */ /* 0x000fe80000100a00 */
[----:B------:R-:W-:Y:S04]  /*7370*/  STL.64 [R1+0x19e0], R24 ;  /* 0x0019e01801007387 */ /* 0x000fe80000100a00 */
        /* <DEDUP_REMOVED lines=40> */
[----:B------:R-:W-:Y:S02]  /*7600*/  STTM.x64 tmem[UR10+0x40], RZ ;  /* 0x000040ff000079ed */ /* 0x000fe4000834000a */
[----:B------:R-:W-:Y:S01]  /*7610*/  STL [R1+0x1cb4], R32 ;  /* 0x001cb42001007387 */ /* 0x000fe20000100800 */
[----:B------:R-:W-:-:S02]  /*7620*/  PRMT R22, RZ, 0x7610, R22 ;  /* 0x00007610ff167816 */ /* 0x000fc40000000016 */
[----:B------:R-:W-:Y:S01]  /*7630*/  PRMT R23, RZ, 0x7610, R23 ;  /* 0x00007610ff177816 */ /* 0x000fe20000000017 */
[----:B------:R-:W-:Y:S01]  /*7640*/  STL [R1+0x18ec], R34 ;  /* 0x0018ec2201007387 */ /* 0x000fe20000100800 */
[----:B------:R-:W-:Y:S02]  /*7650*/  PRMT R47, RZ, 0x7610, R47 ;  /* 0x00007610ff2f7816 */ /* 0x000fe4000000002f */
[----:B------:R-:W-:Y:S01]  /*7660*/  PRMT R11, RZ, 0x7610, R11 ;  /* 0x00007610ff0b7816 */ /* 0x000fe2000000000b */
[----:B------:R-:W-:Y:S01]  /*7670*/  STL [R1+0x18e8], R33 ;  /* 0x0018e82101007387 */ /* 0x000fe20000100800 */
[----:B------:R-:W-:Y:S02]  /*7680*/  ISETP.GE.U32.AND P2, PT, R21, 0x7fffff60, PT ;  /* 0x7fffff601500780c */ /* 0x000fe40003f46070 */
[----:B------:R-:W-:Y:S01]  /*7690*/  PRMT R8, RZ, 0x7610, R8 ;  /* 0x00007610ff087816 */ /* 0x000fe20000000008 */
[----:B------:R-:W-:Y:S01]  /*76a0*/  STL [R1+0x1aa8], R33 ;  /* 0x001aa82101007387 */ /* 0x000fe20000100800 */
[----:B------:R-:W1:Y:S03]  /*76b0*/  LDC R21, c[0x0][0x3a0] ;  /* 0x0000e800ff157b82 */ /* 0x000e660000000800 */
        /* <DEDUP_REMOVED lines=17> */
[----:B------:R3:W-:Y:S04]  /*77d0*/  STL.64 [R1+0x1a10], R38 ;  /* 0x001a102601007387 */ /* 0x0007e80000100a00 */
[----:B------:R-:W-:Y:S04]  /*77e0*/  STL [R1+0x18d0], R40 ;  /* 0x0018d02801007387 */ /* 0x000fe80000100800 */
[----:B------:R-:W-:Y:S04]  /*77f0*/  STL [R1+0x18cc], R41 ;  /* 0x0018cc2901007387 */ /* 0x000fe80000100800 */
[----:B------:R-:W-:Y:S01]  /*7800*/  STL.64 [R1+0x1a20], R40 ;  /* 0x001a202801007387 */ /* 0x000fe20000100a00 */
[----:B---3--:R-:W-:Y:S01]  /*7810*/  IMAD.X R39, R78, 0x1, R3, P0 ;  /* 0x000000014e277824 */ /* 0x008fe200000e0603 */
[----:B------:R-:W-:-:S02]  /*7820*/  IADD3 R42, P0, PT, R12, R2, RZ ;  /* 0x000000020c2a7210 */ /* 0x000fc40007f1e0ff */
        /* <DEDUP_REMOVED lines=81> */
[----:B------:R-:W-:Y:S01]  /*7d40*/  STL [R1+0x12c8], R72 ;  /* 0x0012c84801007387 */ /* 0x000fe20000100800 */
[----:B------:R-:W-:-:S03]  /*7d50*/  IMAD.X R29, R75, 0x1, R4, P0 ;  /* 0x000000014b1d7824 */ /* 0x000fc600000e0604 */
[----:B------:R-:W-:Y:S04]  /*7d60*/  STL [R1+0x1294], R39 ;  /* 0x0012942701007387 */ /* 0x000fe80000100800 */
[----:B------:R-:W-:Y:S04]  /*7d70*/  STL [R1+0x12d0], R42 ;  /* 0x0012d02a01007387 */ /* 0x000fe80000100800 */
[----:B---3--:R-:W3:Y:S01]  /*7d80*/  LDL R89, [R1+0xb58] ;  /* 0x000b580001597983 */ /* 0x008ee20000100800 */
[----:B0-----:R-:W-:-:S03]  /*7d90*/  VIADD R14, R14, 0xffffffd7 ;  /* 0xffffffd70e0e7836 */ /* 0x001fc60000000000 */
[----:B------:R-:W-:Y:S04]  /*7da0*/  STL [R1+0x12c4], R31 ;  /* 0x0012c41f01007387 */ /* 0x000fe80000100800 */
[----:B------:R-:W4:Y:S01]  /*7db0*/  LDL R75, [R1+0xb54] ;  /* 0x000b5400014b7983 */ /* 0x000f220000100800 */
[----:B------:R-:W-:Y:S01]  /*7dc0*/  @!P1 IMAD.MOV.U32 R12, RZ, RZ, R0 ;  /* 0x000000ffff0c9224 */ /* 0x000fe200078e0000 */
[----:B------:R-:W-:Y:S01]  /*7dd0*/  STTM.x64 tmem[UR10+0x80], RZ ;  /* 0x000080ff000079ed */ /* 0x000fe2000834000a */
[----:B------:R-:W-:Y:S01]  /*7de0*/  STTM.x64 tmem[UR10+0xc0], RZ ;  /* 0x0000c0ff000079ed */ /* 0x000fe2000834000a */
[----:B------:R-:W-:Y:S01]  /*7df0*/  STTM.x64 tmem[UR10+0x100], RZ ;  /* 0x000100ff000079ed */ /* 0x000fe2000834000a */
[----:B------:R-:W-:Y:S01]  /*7e00*/  STTM.x64 tmem[UR10+0x140], RZ ;  /* 0x000140ff000079ed */ /* 0x000fe2000834000a */
[----:B------:R-:W-:Y:S01]  /*7e10*/  STTM.x64 tmem[UR10+0x180], RZ ;  /* 0x000180ff000079ed */ /* 0x000fe2000834000a */
[----:B------:R-:W-:Y:S01]  /*7e20*/  STTM.x64 tmem[UR10+0x1c0], RZ ;  /* 0x0001c0ff000079ed */ /* 0x000fe2000834000a */
[----:B------:R-:W0:Y:S02]  /*7e30*/  FENCE.VIEW.ASYNC.T ;  /* 0x00000000000073c6 */ /* 0x000e240000000200 */
[----:B0-----:R-:W-:Y:S01]  /*7e40*/  BAR.SYNC.DEFER_BLOCKING 0x0 ;  /* 0x0000000000007b1d */ /* 0x001fe20000010000 */
[----:B------:R-:W-:-:S02]  /*7e50*/  PRMT R53, RZ, 0x7610, R53 ;  /* 0x00007610ff357816 */ /* 0x000fc40000000035 */
[----:B------:R-:W-:-:S03]  /*7e60*/  ISETP.GE.U32.AND P0, PT, R14, 0x7fffff58, PT ;  /* 0x7fffff580e00780c */ /* 0x000fc60003f06070 */
[----:B------:R-:W-:Y:S04]  /*7e70*/  STL [R1+0x12cc], R29 ;  /* 0x0012cc1d01007387 */ /* 0x000fe80000100800 */
[----:B------:R-:W0:Y:S02]  /*7e80*/  FENCE.VIEW.ASYNC.S ;  /* 0x00000000000073c6 */ /* 0x000e240000000000 */
[----:B0-----:R0:W0:Y:S02]  /*7e90*/  @!UP2 SYNCS.EXCH.64 URZ, [UR11], UR4 ;  /* 0x000000040bffa5b2 */ /* 0x0010240008000100 */
[----:B0-----:R-:W-:Y:S06]  /*7ea0*/  BAR.SYNC.DEFER_BLOCKING 0x0 ;  /* 0x0000000000007b1d */ /* 0x001fec0000010000 */
[----:B--2---:R0:W2:Y:S01]  /*7eb0*/  @!P1 LDG.E.U8 R19, desc[UR20][R12.64] ;  /* 0x000000140c139981 */ /* 0x0040a2000c1e1100 */
[----:B-1----:R-:W-:-:S02]  /*7ec0*/  VIADD R14, R21, 0xffffffcf ;  /* 0xffffffcf150e7836 */ /* 0x002fc40000000000 */
[----:B0-----:R-:W-:Y:S02]  /*7ed0*/  @!P1 IMAD.MOV.U32 R12, RZ, RZ, R2 ;  /* 0x000000ffff0c9224 */ /* 0x001fe400078e0002 */
[----:B------:R-:W-:-:S05]  /*7ee0*/  @!P1 IMAD.MOV.U32 R13, RZ, RZ, R4 ;  /* 0x000000ffff0d9224 */ /* 0x000fca00078e0004 */
[----:B------:R3:W2:Y:S01]  /*7ef0*/  @!P1 LDG.E.U8 R22, desc[UR20][R12.64] ;  /* 0x000000140c169981 */ /* 0x0006a2000c1e1100 */
[----:B------:R-:W-:Y:S01]  /*7f00*/  ISETP.GE.U32.AND P1, PT, R14, 0x7fffff50, PT ;  /* 0x7fffff500e00780c */ /* 0x000fe20003f26070 */
[----:B---3--:R-:W-:Y:S02]  /*7f10*/  @!P6 IMAD.MOV.U32 R12, RZ, RZ, R89 ;  /* 0x000000ffff0ce224 */ /* 0x008fe400078e0059 */
[----:B------:R-:W3:Y:S01]  /*7f20*/  LDL R89, [R1+0x127c] ;  /* 0x00127c0001597983 */ /* 0x000ee20000100800 */
[----:B----4-:R-:W-:-:S03]  /*7f30*/  @!P6 IMAD.MOV.U32 R13, RZ, RZ, R75 ;  /* 0x000000ffff0de224 */ /* 0x010fc600078e004b */
[----:B------:R-:W4:Y:S04]  /*7f40*/  LDL R75, [R1+0x1264] ;  /* 0x00126400014b7983 */ /* 0x000f280000100800 */
[----:B------:R0:W2:Y:S04]  /*7f50*/  @!P6 LDG.E.U8 R18, desc[UR20][R12.64] ;  /* 0x000000140c12e981 */ /* 0x0000a8000c1e1100 */
[----:B------:R-:W0:Y:S04]  /*7f60*/  LDL R12, [R1+0xb5c] ;  /* 0x000b5c00010c7983 */ /* 0x000e280000100800 */
[----:B------:R-:W0:Y:S02]  /*7f70*/  LDL R13, [R1+0xb60] ;  /* 0x000b6000010d7983 */ /* 0x000e240000100800 */
[----:B0-----:R-:W-:-:S04]  /*7f80*/  @!P6 LOP3.LUT R13, R13, R12, RZ, 0x3c, !PT ;  /* 0x0000000c0d0de212 */ /* 0x001fc800078e3cff */
[----:B------:R-:W-:-:S04]  /*7f90*/  @!P6 LOP3.LUT R12, R13, R12, RZ, 0x3c, !PT ;  /* 0x0000000c0d0ce212 */ /* 0x000fc800078e3cff */
[----:B------:R-:W-:-:S05]  /*7fa0*/  @!P6 LOP3.LUT R13, R13, R12, RZ, 0x3c, !PT ;  /* 0x0000000c0d0de212 */ /* 0x000fca00078e3cff */
        /* <DEDUP_REMOVED lines=12> */
[----:B------:R-:W2:Y:S04]  /*8070*/  @!P5 LDG.E.U8 R6, desc[UR20][R12.64] ;  /* 0x000000140c06d981 */ /* 0x000ea8000c1e1100 */
[----:B--2---:R0:W-:Y:S04]  /*8080*/  STL [R1+0x578], R6 ;  /* 0x0005780601007387 */ /* 0x0041e80000100800 */
[----:B0-----:R-:W2:Y:S04]  /*8090*/  LDL.LU R6, [R1+0x1cd0] ;  /* 0x001cd00001067983 */ /* 0x001ea80000300800 */
[----:B------:R-:W2:Y:S04]  /*80a0*/  LDL R12, [R1+0xc54] ;  /* 0x000c5400010c7983 */ /* 0x000ea80000100800 */
[----:B------:R-:W2:Y:S02]  /*80b0*/  LDL R13, [R1+0xc58] ;  /* 0x000c5800010d7983 */ /* 0x000ea40000100800 */
[----:B--2---:R-:W-:-:S04]  /*80c0*/  @!P3 LOP3.LUT R13, R13, R12, RZ, 0x3c, !PT ;  /* 0x0000000c0d0db212 */ /* 0x004fc800078e3cff */
        /* <DEDUP_REMOVED lines=22> */
[----:B------:R-:W2:Y:S01]  /*8230*/  LDL R13, [R1+0x11f0] ;  /* 0x0011f000010d7983 */ /* 0x000ea20000100800 */
[----:B------:R-:W-:Y:S01]  /*8240*/  VIADD R14, R21, 0xffffffc7 ;  /* 0xffffffc7150e7836 */ /* 0x000fe20000000000 */
[----:B------:R-:W-:-:S04]  /*8250*/  PRMT R87, RZ, 0x7610, R87 ;  /* 0x00007610ff577816 */ /* 0x000fc80000000057 */
[----:B------:R-:W-:Y:S01]  /*8260*/  ISETP.GE.U32.AND P6, PT, R14, 0x7fffff48, PT ;  /* 0x7fffff480e00780c */ /* 0x000fe20003fc6070 */
[----:B------:R-:W-:Y:S01]  /*8270*/  VIADD R14, R21, 0xffffffbf ;  /* 0xffffffbf150e7836 */ /* 0x000fe20000000000 */
[----:B------:R-:W-:-:S04]  /*8280*/  PRMT R33, RZ, 0x7610, R33 ;  /* 0x00007610ff217816 */ /* 0x000fc80000000021 */
[----:B------:R-:W-:Y:S01]  /*8290*/  ISETP.GE.U32.AND P5, PT, R14, 0x7fffff40, PT ;  /* 0x7fffff400e00780c */ /* 0x000fe20003fa6070 */
[----:B------:R-:W-:Y:S01]  /*82a0*/  VIADD R14, R21, 0xffffffb7 ;  /* 0xffffffb7150e7836 */ /* 0x000fe20000000000 */
[----:B------:R-:W-:-:S04]  /*82b0*/  PRMT R25, RZ, 0x7610, R25 ;  /* 0x00007610ff197816 */ /* 0x000fc80000000019 */
[----:B------:R-:W-:Y:S01]  /*82c0*/  ISETP.GE.U32.AND P3, PT, R14, 0x7fffff38, PT ;  /* 0x7fffff380e00780c */ /* 0x000fe20003f66070 */
[----:B------:R-:W-:Y:S01]  /*82d0*/  VIADD R14, R21, 0xffffffaf ;  /* 0xffffffaf150e7836 */ /* 0x000fe20000000000 */
[----:B--2---:R-:W-:-:S04]  /*82e0*/  @!P2 LOP3.LUT R13, R13, R12, RZ, 0x3c, !PT ;  /* 0x0000000c0d0da212 */ /* 0x004fc800078e3cff */
[----:B------:R-:W-:-:S04]  /*82f0*/  @!P2 LOP3.LUT R12, R13, R12, RZ, 0x3c, !PT ;  /* 0x0000000c0d0ca212 */ /* 0x000fc800078e3cff */
[----:B------:R-:W-:-:S05]  /*8300*/  @!P2 LOP3.LUT R13, R13, R12, RZ, 0x3c, !PT ;  /* 0x0000000c0d0da212 */ /* 0x000fca00078e3cff */
[----:B------:R3:W2:Y:S02]  /*8310*/  @!P2 LDG.E.U8 R87, desc[UR20][R12.64] ;  /* 0x000000140c57a981 */ /* 0x0006a4000c1e1100 */
[----:B---3--:R-:W-:Y:S02]  /*8320*/  @!P0 IMAD.MOV.U32 R12, RZ, RZ, R89 ;  /* 0x000000ffff0c8224 */ /* 0x008fe400078e0059 */
[----:B----4-:R-:W-:-:S05]  /*8330*/  @!P0 IMAD.MOV.U32 R13, RZ, RZ, R75 ;  /* 0x000000ffff0d8224 */ /* 0x010fca00078e004b */
[----:B------:R0:W3:Y:S01]  /*8340*/  @!P0 LDG.E.U8 R33, desc[UR20][R12.64] ;  /* 0x000000140c218981 */ /* 0x0000e2000c1e1100 */
[----:B------:R-:W-:Y:S02]  /*8350*/  ISETP.GE.U32.AND P2, PT, R14, 0x7fffff30, PT ;  /* 0x7fffff300e00780c */ /* 0x000fe40003f46070 */
[----:B------:R-:W-:Y:S01]  /*8360*/  PRMT R14, RZ, 0x7610, R14 ;  /* 0x00007610ff0e7816 */ /* 0x000fe2000000000e */
[----:B0-----:R-:W-:Y:S02]  /*8370*/  @!P1 IMAD.MOV.U32 R12, RZ, RZ, R72 ;  /* 0x000000ffff0c9224 */ /* 0x001fe400078e0048 */
[----:B------:R-:W-:-:S05]  /*8380*/  @!P1 IMAD.MOV.U32 R13, RZ, RZ, R31 ;  /* 0x000000ffff0d9224 */ /* 0x000fca00078e001f */
[----:B------:R0:W4:Y:S02]  /*8390*/  @!P1 LDG.E.U8 R25, desc[UR20][R12.64] ;  /* 0x000000140c199981 */ /* 0x000124000c1e1100 */
[----:B0-----:R-:W-:Y:S02]  /*83a0*/  @!P0 IMAD.MOV.U32 R12, RZ, RZ, R47 ;  /* 0x000000ffff0c8224 */ /* 0x001fe400078e002f */
[----:B------:R-:W-:-:S05]  /*83b0*/  @!P0 IMAD.MOV.U32 R13, RZ, RZ, R64 ;  /* 0x000000ffff0d8224 */ /* 0x000fca00078e0040 */
[----:B------:R0:W3:Y:S01]  /*83c0*/  @!P0 LDG.E.U8 R14, desc[UR20][R12.64] ;  /* 0x000000140c0e8981 */ /* 0x0000e2000c1e1100 */
[C---:B------:R-:W-:Y:S01]  /*83d0*/  IMAD R72, R6.reuse, 0x31, RZ ;  /* 0x0000003106487824 */ /* 0x040fe200078e02ff */
[----:B------:R-:W-:Y:S01]  /*83e0*/  PRMT R24, RZ, 0x7610, R24 ;  /* 0x00007610ff187816 */ /* 0x000fe20000000018 */
[----:B------:R-:W-:Y:S02]  /*83f0*/  IMAD R47, R6, 0x38, RZ ;  /* 0x00000038062f7824 */ /* 0x000fe400078e02ff */
[----:B0-----:R-:W-:Y:S02]  /*8400*/  @!P1 IMAD.MOV.U32 R12, RZ, RZ, R42 ;  /* 0x000000ffff0c9224 */ /* 0x001fe400078e002a */
[----:B------:R-:W-:Y:S01]  /*8410*/  @!P1 IMAD.MOV.U32 R13, RZ, RZ, R29 ;  /* 0x000000ffff0d9224 */ /* 0x000fe200078e001d */
[----:B------:R-:W-:-:S04]  /*8420*/  SHF.R.S32.HI R42, RZ, 0x1f, R47 ;  /* 0x0000001fff2a7819 */ /* 0x000fc8000001142f */
[----:B------:R0:W4:Y:S01]  /*8430*/  @!P1 LDG.E.U8 R24, desc[UR20][R12.64] ;  /* 0x000000140c189981 */ /* 0x000122000c1e1100 */
[----:B------:R-:W-:Y:S01]  /*8440*/  IMAD.MOV.U32 R64, RZ, RZ, R84 ;  /* 0x000000ffff407224 */ /* 0x000fe200078e0054 */
[----:B------:R-:W-:Y:S02]  /*8450*/  PRMT R28, RZ, 0x7610, R28 ;  /* 0x00007610ff1c7816 */ /* 0x000fe4000000001c */
[----:B0-----:R-:W-:Y:S01]  /*8460*/  IADD3 R13, P1, PT, R47, R0, RZ ;  /* 0x000000002f0d7210 */ /* 0x001fe20007f3e0ff */
[----:B------:R-:W-:-:S04]  /*8470*/  VIADD R12, R21, 0xffffffa7 ;  /* 0xffffffa7150c7836 */ /* 0x000fc80000000000 */
[----:B------:R-:W-:Y:S01]  /*8480*/  IMAD.X R84, R42, 0x1, R3, P1 ;  /* 0x000000012a547824 */ /* 0x000fe200008e0603 */
[----:B------:R-:W-:Y:S01]  /*8490*/  ISETP.GE.U32.AND P1, PT, R12, 0x7fffff28, PT ;  /* 0x7fffff280c00780c */ /* 0x000fe20003f26070 */
[----:B------:R-:W-:Y:S01]  /*84a0*/  @!P6 IMAD.MOV.U32 R12, RZ, RZ, R13 ;  /* 0x000000ffff0ce224 */ /* 0x000fe200078e000d */
[----:B--2---:R0:W-:Y:S04]  /*84b0*/  STL [R1+0x560], R87 ;  /* 0x0005605701007387 */ /* 0x0041e80000100800 */
[----:B0-----:R-:W2:Y:S04]  /*84c0*/  LDL.LU R87, [R1+0x1cc0] ;  /* 0x001cc00001577983 */ /* 0x001ea80000300800 */
[----:B---3--:R0:W-:Y:S04]  /*84d0*/  STL [R1+0x54c], R14 ;  /* 0x00054c0e01007387 */ /* 0x0081e80000100800 */
[----:B----4-:R1:W-:Y:S01]  /*84e0*/  STL [R1+0x550], R25 ;  /* 0x0005501901007387 */ /* 0x0103e20000100800 */
[----:B0-----:R-:W-:-:S02]  /*84f0*/  SHF.R.S32.HI R14, RZ, 0x1f, R72 ;  /* 0x0000001fff0e7819 */ /* 0x001fc40000011448 */
[----:B-1----:R-:W-:-:S05]  /*8500*/  IADD3 R25, P0, PT, R72, R0, RZ ;  /* 0x0000000048197210 */ /* 0x002fca0007f1e0ff */
[----:B------:R-:W-:Y:S01]  /*8510*/  IMAD.X R29, R14, 0x1, R3, P0 ;  /* 0x000000010e1d7824 */ /* 0x000fe200000e0603 */
[----:B------:R-:W-:Y:S04]  /*8520*/  STL [R1+0x12b4], R25 ;  /* 0x0012b41901007387 */ /* 0x000fe80000100800 */
[----:B------:R-:W-:Y:S04]  /*8530*/  STL [R1+0x558], R33 ;  /* 0x0005582101007387 */ /* 0x000fe80000100800 */
[----:B------:R-:W-:Y:S04]  /*8540*/  STL [R1+0x12b0], R29 ;  /* 0x0012b01d01007387 */ /* 0x000fe80000100800 */
[----:B------:R0:W-:Y:S02]  /*8550*/  STL [R1+0x12bc], R13 ;  /* 0x0012bc0d01007387 */ /* 0x0001e40000100800 */
[----:B0-----:R-:W-:-:S05]  /*8560*/  @!P6 IMAD.MOV.U32 R13, RZ, RZ, R84 ;  /* 0x000000ffff0de224 */ /* 0x001fca00078e0054 */
[----:B------:R0:W3:Y:S01]  /*8570*/  @!P6 LDG.E.U8 R28, desc[UR20][R12.64] ;  /* 0x000000140c1ce981 */ /* 0x0000e2000c1e1100 */
[----:B------:R-:W-:Y:S02]  /*8580*/  IADD3 R33, P0, PT, R0, R6, RZ ;  /* 0x0000000600217210 */ /* 0x000fe40007f1e0ff */
[----:B------:R-:W-:-:S03]  /*8590*/  SHF.R.S32.HI R75, RZ, 0x1f, R6 ;  /* 0x0000001fff4b7819 */ /* 0x000fc60000011406 */
[----:B------:R-:W-:Y:S02]  /*85a0*/  STL [R1+0x2e0], R33 ;  /* 0x0002e02101007387 */ /* 0x000fe40000100800 */
[----:B------:R-:W-:Y:S02]  /*85b0*/  IMAD.X R31, R75, 0x1, R3, P0 ;  /* 0x000000014b1f7824 */ /* 0x000fe400000e0603 */
[----:B------:R-:W-:Y:S04]  /*85c0*/  STL [R1+0x12b8], R84 ;  /* 0x0012b85401007387 */ /* 0x000fe80000100800 */
[----:B------:R1:W-:Y:S01]  /*85d0*/  STL [R1+0x548], R24 ;  /* 0x0005481801007387 */ /* 0x0003e20000100800 */
[----:B------:R-:W-:Y:S02]  /*85e0*/  PRMT R17, RZ, 0x7610, R17 ;  /* 0x00007610ff117816 */ /* 0x000fe40000000011 */
[----:B-1----:R-:W-:-:S05]  /*85f0*/  IADD3 R24, P0, PT, R47, R2, RZ ;  /* 0x000000022f187210 */ /* 0x002fca0007f1e0ff */
[----:B------:R-:W-:Y:S02]  /*8600*/  IMAD.X R89, R42, 0x1, R4, P0 ;  /* 0x000000012a597824 */ /* 0x000fe400000e0604 */
[----:B0-----:R-:W-:Y:S02]  /*8610*/  @!P6 IMAD.MOV.U32 R12, RZ, RZ, R24 ;  /* 0x000000ffff0ce224 */ /* 0x001fe400078e0018 */
[----:B------:R-:W-:Y:S01]  /*8620*/  @!P6 IMAD.MOV.U32 R13, RZ, RZ, R89 ;  /* 0x000000ffff0de224 */ /* 0x000fe200078e0059 */
[----:B------:R-:W-:Y:S01]  /*8630*/  STL [R1+0x2dc], R31 ;  /* 0x0002dc1f01007387 */ /* 0x000fe20000100800 */
[----:B------:R-:W-:-:S03]  /*8640*/  IMAD.SHL.U32 R47, R6, 0x40, RZ ;  /* 0x00000040062f7824 */ /* 0x000fc600078e00ff */
[----:B------:R-:W-:Y:S02]  /*8650*/  STL [R1+0x12c0], R24 ;  /* 0x0012c01801007387 */ /* 0x000fe40000100800 */
[----:B------:R-:W-:Y:S02]  /*8660*/  SHF.R.S32.HI R42, RZ, 0x1f, R47 ;  /* 0x0000001fff2a7819 */ /* 0x000fe4000001142f */
[----:B------:R-:W-:Y:S04]  /*8670*/  STL [R1+0x12a4], R89 ;  /* 0x0012a45901007387 */ /* 0x000fe80000100800 */
[----:B------:R0:W4:Y:S01]  /*8680*/  @!P6 LDG.E.U8 R17, desc[UR20][R12.64] ;  /* 0x000000140c11e981 */ /* 0x000122000c1e1100 */
[----:B------:R-:W-:-:S03]  /*8690*/  PRMT R26, RZ, 0x7610, R26 ;  /* 0x00007610ff1a7816 */ /* 0x000fc6000000001a */
[----:B---3--:R1:W-:Y:S02]  /*86a0*/  STL [R1+0x544], R28 ;  /* 0x0005441c01007387 */ /* 0x0083e40000100800 */
[----:B-1----:R-:W-:-:S05]  /*86b0*/  IADD3 R28, P0, PT, R47, R0, RZ ;  /* 0x000000002f1c7210 */ /* 0x002fca0007f1e0ff */
[----:B------:R-:W-:Y:S02]  /*86c0*/  IMAD.X R89, R42, 0x1, R3, P0 ;  /* 0x000000012a597824 */ /* 0x000fe400000e0603 */
[----:B0-----:R-:W-:Y:S02]  /*86d0*/  @!P5 IMAD.MOV.U32 R12, RZ, RZ, R28 ;  /* 0x000000ffff0cd224 */ /* 0x001fe400078e001c */
[----:B------:R-:W-:-:S05]  /*86e0*/  @!P5 IMAD.MOV.U32 R13, RZ, RZ, R89 ;  /* 0x000000ffff0dd224 */ /* 0x000fca00078e0059 */
[----:B------:R0:W3:Y:S01]  /*86f0*/  @!P5 LDG.E.U8 R26, desc[UR20][R12.64] ;  /* 0x000000140c1ad981 */ /* 0x0000e2000c1e1100 */
[----:B------:R-:W-:-:S03]  /*8700*/  PRMT R16, RZ, 0x7610, R16 ;  /* 0x00007610ff107816 */ /* 0x000fc60000000010 */
[----:B----4-:R1:W-:Y:S02]  /*8710*/  STL [R1+0x540], R17 ;  /* 0x0005401101007387 */ /* 0x0103e40000100800 */
[----:B-1----:R-:W-:Y:S02]  /*8720*/  IADD3 R17, P6, PT, R47, R2, RZ ;  /* 0x000000022f117210 */ /* 0x002fe40007fde0ff */
[----:B------:R-:W-:Y:S03]  /*8730*/  STL [R1+0x12a8], R28 ;  /* 0x0012a81c01007387 */ /* 0x000fe60000100800 */
[----:B------:R-:W-:Y:S01]  /*8740*/  IMAD.X R24, R42, 0x1, R4, P6 ;  /* 0x000000012a187824 */ /* 0x000fe200030e0604 */
[----:B------:R1:W-:Y:S01]  /*8750*/  STL [R1+0x12a0], R17 ;  /* 0x0012a01101007387 */ /* 0x0003e20000100800 */
[----:B0-----:R-:W-:Y:S02]  /*8760*/  @!P5 IMAD.MOV.U32 R12, RZ, RZ, R17 ;  /* 0x000000ffff0cd224 */ /* 0x001fe400078e0011 */
[----:B------:R-:W-:Y:S01]  /*8770*/  @!P5 IMAD.MOV.U32 R13, RZ, RZ, R24 ;  /* 0x000000ffff0dd224 */ /* 0x000fe200078e0018 */
[----:B------:R-:W-:Y:S01]  /*8780*/  STL [R1+0x1298], R89 ;  /* 0x0012985901007387 */ /* 0x000fe20000100800 */
[----:B-1----:R-:W-:-:S03]  /*8790*/  IMAD R17, R6, 0x9, RZ ;  /* 0x0000000906117824 */ /* 0x002fc600078e02ff */
[----:B------:R-:W-:Y:S01]  /*87a0*/  STL [R1+0x129c], R24 ;  /* 0x00129c1801007387 */ /* 0x000fe20000100800 */
[----:B------:R-:W-:-:S03]  /*87b0*/  IMAD R42, R6, 0x48, RZ ;  /* 0x00000048062a7824 */ /* 0x000fc600078e02ff */
[----:B------:R0:W4:Y:S01]  /*87c0*/  @!P5 LDG.E.U8 R16, desc[UR20][R12.64] ;  /* 0x000000140c10d981 */ /* 0x000122000c1e1100 */
[----:B------:R-:W-:Y:S02]  /*87d0*/  SHF.R.S32.HI R17, RZ, 0x1f, R17 ;  /* 0x0000001fff117819 */ /* 0x000fe40000011411 */
[----:B------:R-:W-:Y:S01]  /*87e0*/  PRMT R44, RZ, 0x7610, R44 ;  /* 0x00007610ff2c7816 */ /* 0x000fe2000000002c */
[----:B---3--:R1:W-:Y:S02]  /*87f0*/  STL [R1+0x53c], R26 ;  /* 0x00053c1a01007387 */ /* 0x0083e40000100800 */
[----:B-1----:R-:W-:Y:S02]  /*8800*/  IADD3 R26, P6, PT, R11, R2, RZ ;  /* 0x000000020b1a7210 */ /* 0x002fe40007fde0ff */
[----:B------:R-:W-:-:S03]  /*8810*/  SHF.R.S32.HI R11, RZ, 0x1f, R42 ;  /* 0x0000001fff0b7819 */ /* 0x000fc6000001142a */
[----:B------:R-:W-:Y:S01]  /*8820*/  IMAD.X R28, R17, 0x1, R4, P6 ;  /* 0x00000001111c7824 */ /* 0x000fe200030e0604 */
[----:B0-----:R-:W-:-:S05]  /*8830*/  IADD3 R12, P6, PT, R42, R0, RZ ;  /* 0x000000002a0c7210 */ /* 0x001fca0007fde0ff */
[----:B------:R-:W-:-:S05]  /*8840*/  IMAD.X R13, R11, 0x1, R3, P6 ;  /* 0x000000010b0d7824 */ /* 0x000fca00030e0603 */
[----:B------:R0:W3:Y:S04]  /*8850*/  @!P3 LDG.E.U8 R44, desc[UR20][R12.64] ;  /* 0x000000140c2cb981 */ /* 0x0000e8000c1e1100 */
[----:B------:R-:W-:Y:S04]  /*8860*/  STL [R1+0xb70], R26 ;  /* 0x000b701a01007387 */ /* 0x000fe80000100800 */
[----:B------:R-:W-:Y:S04]  /*8870*/  STL [R1+0xb6c], R28 ;  /* 0x000b6c1c01007387 */ /* 0x000fe80000100800 */
[----:B------:R-:W-:Y:S01]  /*8880*/  STL [R1+0x128c], R12 ;  /* 0x00128c0c01007387 */ /* 0x000fe20000100800 */
[----:B------:R-:W-:-:S03]  /*8890*/  IADD3 R17, P5, PT, R8, R2, RZ ;  /* 0x0000000208117210 */ /* 0x000fc60007fbe0ff */
[----:B----4-:R1:W-:Y:S02]  /*88a0*/  STL [R1+0x538], R16 ;  /* 0x0005381001007387 */ /* 0x0103e40000100800 */
[----:B-1----:R-:W-:-:S05]  /*88b0*/  IMAD R16, R6, 0x11, RZ ;  /* 0x0000001106107824 */ /* 0x002fca00078e02ff */
[----:B------:R-:W-:Y:S01]  /*88c0*/  SHF.R.S32.HI R16, RZ, 0x1f, R16 ;  /* 0x0000001fff107819 */ /* 0x000fe20000011410 */
[----:B------:R-:W-:Y:S04]  /*88d0*/  STL [R1+0xbf0], R17 ;  /* 0x000bf01101007387 */ /* 0x000fe80000100800 */
[----:B------:R-:W-:Y:S01]  /*88e0*/  IMAD.X R24, R16, 0x1, R4, P5 ;  /* 0x0000000110187824 */ /* 0x000fe200028e0604 */
[----:B------:R-:W-:Y:S01]  /*88f0*/  IADD3 R16, P5, PT, R42, R2, RZ ;  /* 0x000000022a107210 */ /* 0x000fe20007fbe0ff */
[----:B------:R-:W-:Y:S04]  /*8900*/  STL [R1+0x1288], R13 ;  /* 0x0012880d01007387 */ /* 0x000fe80000100800 */
[----:B------:R-:W-:Y:S04]  /*8910*/  STL [R1+0xbec], R24 ;  /* 0x000bec1801007387 */ /* 0x000fe80000100800 */
[----:B------:R-:W-:Y:S01]  /*8920*/  STL [R1+0x1290], R16 ;  /* 0x0012901001007387 */ /* 0x000fe20000100800 */
[----:B------:R-:W-:Y:S01]  /*8930*/  VIADD R8, R21, 0xffffff97 ;  /* 0xffffff9715087836 */ /* 0x000fe20000000000 */
[----:B------:R-:W-:Y:S01]  /*8940*/  PRMT R5, RZ, 0x7610, R5 ;  /* 0x00007610ff057816 */ /* 0x000fe20000000005 */
[----:B------:R-:W-:-:S02]  /*8950*/  IMAD R42, R6, 0x50, RZ ;  /* 0x00000050062a7824 */ /* 0x000fc400078e02ff */
[----:B0-----:R-:W-:Y:S01]  /*8960*/  @!P3 IMAD.MOV.U32 R12, RZ, RZ, R16 ;  /* 0x000000ffff0cb224 */ /* 0x001fe200078e0010 */
[----:B------:R-:W-:Y:S02]  /*8970*/  ISETP.GE.U32.AND P6, PT, R8, 0x7fffff18, PT ;  /* 0x7fffff180800780c */ /* 0x000fe40003fc6070 */
[----:B------:R-:W-:Y:S02]  /*8980*/  SHF.R.S32.HI R8, RZ, 0x1f, R42 ;  /* 0x0000001fff087819 */ /* 0x000fe4000001142a */
[----:B------:R-:W-:Y:S02]  /*8990*/  PRMT R47, RZ, 0x7610, R47 ;  /* 0x00007610ff2f7816 */ /* 0x000fe4000000002f */
[----:B------:R-:W-:Y:S01]  /*89a0*/  PRMT R7, RZ, 0x7610, R7 ;  /* 0x00007610ff077816 */ /* 0x000fe20000000007 */
[----:B---3--:R0:W-:Y:S02]  /*89b0*/  STL [R1+0x534], R44 ;  /* 0x0005342c01007387 */ /* 0x0081e40000100800 */
[----:B0-----:R-:W-:-:S04]  /*89c0*/  IMAD.X R44, R11, 0x1, R4, P5 ;  /* 0x000000010b2c7824 */ /* 0x001fc800028e0604 */
[----:B------:R-:W-:Y:S01]  /*89d0*/  @!P3 IMAD.MOV.U32 R13, RZ, RZ, R44 ;  /* 0x000000ffff0db224 */ /* 0x000fe200078e002c */
[----:B------:R-:W-:-:S04]  /*89e0*/  IADD3 R89, P5, PT, R42, R0, RZ ;  /* 0x000000002a597210 */ /* 0x000fc80007fbe0ff */
[----:B------:R0:W3:Y:S01]  /*89f0*/  @!P3 LDG.E.U8 R5, desc[UR20][R12.64] ;  /* 0x000000140c05b981 */ /* 0x0000e2000c1e1100 */
[----:B------:R-:W-:-:S03]  /*8a00*/  IADD3 R16, P3, PT, R42, R2, RZ ;  /* 0x000000022a107210 */ /* 0x000fc60007f7e0ff */
[----:B------:R1:W-:Y:S01]  /*8a10*/  STL [R1+0x1274], R44 ;  /* 0x0012742c01007387 */ /* 0x0003e20000100800 */
[C---:B0-----:R-:W-:Y:S02]  /*8a20*/  IMAD.X R13, R8.reuse, 0x1, R3, P5 ;  /* 0x00000001080d7824 */ /* 0x041fe400028e0603 */
[----:B------:R-:W-:Y:S01]  /*8a30*/  @!P2 IMAD.MOV.U32 R12, RZ, RZ, R89 ;  /* 0x000000ffff0ca224 */ /* 0x000fe200078e0059 */
[----:B------:R-:W-:Y:S01]  /*8a40*/  STL [R1+0x1278], R89 ;  /* 0x0012785901007387 */ /* 0x000fe20000100800 */
[----:B-1----:R-:W-:-:S03]  /*8a50*/  IMAD.X R44, R8, 0x1, R4, P3 ;  /* 0x00000001082c7824 */ /* 0x002fc600018e0604 */
[----:B------:R-:W-:Y:S04]  /*8a60*/  STL [R1+0x1270], R16 ;  /* 0x0012701001007387 */ /* 0x000fe80000100800 */
[----:B------:R0:W-:Y:S04]  /*8a70*/  STL [R1+0x1268], R13 ;  /* 0x0012680d01007387 */ /* 0x0001e80000100800 */
[----:B------:R1:W4:Y:S02]  /*8a80*/  @!P2 LDG.E.U8 R47, desc[UR20][R12.64] ;  /* 0x000000140c2fa981 */ /* 0x000324000c1e1100 */
[----:B-1----:R-:W-:-:S02]  /*8a90*/  @!P2 IMAD.MOV.U32 R12, RZ, RZ, R16 ;  /* 0x000000ffff0ca224 */ /* 0x002fc400078e0010 */
[----:B0-----:R-:W-:-:S05]  /*8aa0*/  @!P2 IMAD.MOV.U32 R13, RZ, RZ, R44 ;  /* 0x000000ffff0da224 */ /* 0x001fca00078e002c */
[----:B------:R0:W2:Y:S01]  /*8ab0*/  @!P2 LDG.E.U8 R7, desc[UR20][R12.64] ;  /* 0x000000140c07a981 */ /* 0x0000a2000c1e1100 */
[----:B------:R-:W-:Y:S02]  /*8ac0*/  VIADD R11, R21, 0xffffff8f ;  /* 0xffffff8f150b7836 */ /* 0x000fe40000000000 */
[----:B------:R-:W-:-:S03]  /*8ad0*/  IMAD R16, R6, 0x21, RZ ;  /* 0x0000002106107824 */ /* 0x000fc600078e02ff */
[----:B------:R-:W-:Y:S01]  /*8ae0*/  ISETP.GE.U32.AND P5, PT, R11, 0x7fffff10, PT ;  /* 0x7fffff100b00780c */ /* 0x000fe20003fa6070 */
[----:B------:R-:W-:Y:S02]  /*8af0*/  IMAD R11, R6, 0x58, RZ ;  /* 0x00000058060b7824 */ /* 0x000fe400078e02ff */
[----:B0-----:R-:W-:-:S03]  /*8b00*/  VIADD R12, R21, 0xffffff87 ;  /* 0xffffff87150c7836 */ /* 0x001fc60000000000 */
[----:B------:R-:W-:Y:S02]  /*8b10*/  SHF.R.S32.HI R8, RZ, 0x1f, R11 ;  /* 0x0000001fff087819 */ /* 0x000fe4000001140b */
[----:B------:R-:W-:Y:S02]  /*8b20*/  PRMT R15, RZ, 0x7610, R15 ;  /* 0x00007610ff0f7816 */ /* 0x000fe4000000000f */
[----:B------:R-:W-:Y:S01]  /*8b30*/  PRMT R10, RZ, 0x7610, R10 ;  /* 0x00007610ff0a7816 */ /* 0x000fe2000000000a */
[----:B---3--:R0:W-:Y:S04]  /*8b40*/  STL [R1+0x530], R5 ;  /* 0x0005300501007387 */ /* 0x0081e80000100800 */
[----:B------:R1:W-:Y:S01]  /*8b50*/  STL [R1+0x126c], R44 ;  /* 0x00126c2c01007387 */ /* 0x0003e20000100800 */
[----:B0-----:R-:W-:-:S05]  /*8b60*/  IMAD R5, R6, 0x19, RZ ;  /* 0x0000001906057824 */ /* 0x001fca00078e02ff */
[-C--:B------:R-:W-:Y:S02]  /*8b70*/  IADD3 R5, P3, PT, R5, R2.reuse, RZ ;  /* 0x0000000205057210 */ /* 0x080fe40007f7e0ff */
[----:B-1----:R-:W-:Y:S01]  /*8b80*/  IADD3 R44, P2, PT, R16, R2, RZ ;  /* 0x00000002102c7210 */ /* 0x002fe20007f5e0ff */
[----:B--2---:R0:W-:Y:S02]  /*8b90*/  STL [R1+0x528], R7 ;  /* 0x0005280701007387 */ /* 0x0041e40000100800 */
[----:B0-----:R-:W-:-:S05]  /*8ba0*/  IMAD R7, R6, 0x19, RZ ;  /* 0x0000001906077824 */ /* 0x001fca00078e02ff */
[----:B------:R-:W-:Y:S01]  /*8bb0*/  SHF.R.S32.HI R7, RZ, 0x1f, R7 ;  /* 0x0000001fff077819 */ /* 0x000fe20000011407 */
[----:B------:R-:W-:Y:S04]  /*8bc0*/  STL [R1+0xc70], R5 ;  /* 0x000c700501007387 */ /* 0x000fe80000100800 */
[----:B------:R-:W-:Y:S01]  /*8bd0*/  IMAD.X R7, R7, 0x1, R4, P3 ;  /* 0x0000000107077824 */ /* 0x000fe200018e0604 */
[----:B------:R-:W-:-:S04]  /*8be0*/  IADD3 R13, P3, PT, R11, R0, RZ ;  /* 0x000000000b0d7210 */ /* 0x000fc80007f7e0ff */
[----:B------:R-:W-:Y:S01]  /*8bf0*/  STL [R1+0xc6c], R7 ;  /* 0x000c6c0701007387 */ /* 0x000fe20000100800 */
[----:B------:R-:W-:-:S03]  /*8c00*/  IMAD.X R42, R8, 0x1, R3, P3 ;  /* 0x00000001082a7824 */ /* 0x000fc600018e0603 */
[----:B------:R-:W-:Y:S01]  /*8c10*/  STL [R1+0x125c], R13 ;  /* 0x00125c0d01007387 */ /* 0x000fe20000100800 */
[----:B------:R-:W-:-:S03]  /*8c20*/  IADD3 R16, P3, PT, R11, R2, RZ ;  /* 0x000000020b107210 */ /* 0x000fc60007f7e0ff */
[----:B------:R-:W-:Y:S04]  /*8c30*/  STL [R1+0x1254], R44 ;  /* 0x0012542c01007387 */ /* 0x000fe80000100800 */
[----:B----4-:R0:W-:Y:S01]  /*8c40*/  STL [R1+0x52c], R47 ;  /* 0x00052c2f01007387 */ /* 0x0101e20000100800 */
[--C-:B------:R-:W-:Y:S02]  /*8c50*/  IMAD.X R89, R8, 0x1, R4.reuse, P3 ;  /* 0x0000000108597824 */ /* 0x100fe400018e0604 */
[----:B0-----:R-:W-:Y:S01]  /*8c60*/  IMAD.X R47, R87, 0x1, R4, P2 ;  /* 0x00000001572f7824 */ /* 0x001fe200010e0604 */
[----:B------:R-:W-:Y:S01]  /*8c70*/  ISETP.GE.U32.AND P2, PT, R12, 0x7fffff08, PT ;  /* 0x7fffff080c00780c */ /* 0x000fe20003f46070 */
[----:B------:R-:W-:Y:S02]  /*8c80*/  @!P1 IMAD.MOV.U32 R12, RZ, RZ, R13 ;  /* 0x000000ffff0c9224 */ /* 0x000fe400078e000d */
[----:B------:R-:W-:-:S05]  /*8c90*/  @!P1 IMAD.MOV.U32 R13, RZ, RZ, R42 ;  /* 0x000000ffff0d9224 */ /* 0x000fca00078e002a */
[----:B------:R0:W2:Y:S02]  /*8ca0*/  @!P1 LDG.E.U8 R15, desc[UR20][R12.64] ;  /* 0x000000140c0f9981 */ /* 0x0000a4000c1e1100 */
[----:B0-----:R-:W-:Y:S02]  /*8cb0*/  @!P1 IMAD.MOV.U32 R12, RZ, RZ, R16 ;  /* 0x000000ffff0c9224 */ /* 0x001fe400078e0010 */
[----:B------:R-:W-:-:S05]  /*8cc0*/  @!P1 IMAD.MOV.U32 R13, RZ, RZ, R89 ;  /* 0x000000ffff0d9224 */ /* 0x000fca00078e0059 */
[----:B------:R-:W3:Y:S01]  /*8cd0*/  @!P1 LDG.E.U8 R10, desc[UR20][R12.64] ;  /* 0x000000140c0a9981 */ /* 0x000ee2000c1e1100 */
[----:B------:R-:W-:Y:S02]  /*8ce0*/  VIADD R84, R21, 0xffffff9f ;  /* 0xffffff9f15547836 */ /* 0x000fe40000000000 */
[----:B------:R-:W-:Y:S01]  /*8cf0*/  IMAD R11, R6, 0x60, RZ ;  /* 0x00000060060b7824 */ /* 0x000fe200078e02ff */
[----:B------:R-:W-:Y:S02]  /*8d00*/  STL [R1+0x1258], R42 ;  /* 0x0012582a01007387 */ /* 0x000fe40000100800 */
[----:B------:R-:W-:Y:S02]  /*8d10*/  ISETP.GE.U32.AND P0, PT, R84, 0x7fffff20, PT ;  /* 0x7fffff205400780c */ /* 0x000fe40003f06070 */
[----:B------:R-:W-:Y:S01]  /*8d20*/  STL [R1+0x1250], R47 ;  /* 0x0012502f01007387 */ /* 0x000fe20000100800 */
[----:B------:R-:W-:-:S03]  /*8d30*/  SHF.R.S32.HI R8, RZ, 0x1f, R11 ;  /* 0x0000001fff087819 */ /* 0x000fc6000001140b */
[----:B------:R-:W-:Y:S04]  /*8d40*/  STL [R1+0x1260], R16 ;  /* 0x0012601001007387 */ /* 0x000fe80000100800 */
[----:B------:R-:W-:Y:S01]  /*8d50*/  STL [R1+0x1244], R89 ;  /* 0x0012445901007387 */ /* 0x000fe20000100800 */
[----:B------:R-:W-:Y:S02]  /*8d60*/  PRMT R87, RZ, 0x7610, R87 ;  /* 0x00007610ff577816 */ /* 0x000fe40000000057 */
[----:B------:R-:W-:Y:S01]  /*8d70*/  PRMT R9, RZ, 0x7610, R9 ;  /* 0x00007610ff097816 */ /* 0x000fe20000000009 */
[----:B--2---:R0:W-:Y:S02]  /*8d80*/  STL [R1+0x520], R15 ;  /* 0x0005200f01007387 */ /* 0x0041e40000100800 */
[----:B0-----:R-:W-:-:S05]  /*8d90*/  IADD3 R15, P3, PT, R11, R0, RZ ;  /* 0x000000000b0f7210 */ /* 0x001fca0007f7e0ff */
[----:B------:R-:W-:Y:S01]  /*8da0*/  IMAD.X R89, R8, 0x1, R3, P3 ;  /* 0x0000000108597824 */ /* 0x000fe200018e0603 */
[----:B---3--:R0:W-:Y:S01]  /*8db0*/  STL [R1+0x518], R10 ;  /* 0x0005180a01007387 */ /* 0x0081e20000100800 */
[----:B------:R-:W-:Y:S02]  /*8dc0*/  @!P0 IMAD.MOV.U32 R12, RZ, RZ, R15 ;  /* 0x000000ffff0c8224 */ /* 0x000fe400078e000f */
[----:B------:R-:W-:-:S05]  /*8dd0*/  @!P0 IMAD.MOV.U32 R13, RZ, RZ, R89 ;  /* 0x000000ffff0d8224 */ /* 0x000fca00078e0059 */
[----:B------:R1:W2:Y:S01]  /*8de0*/  @!P0 LDG.E.U8 R87, desc[UR20][R12.64] ;  /* 0x000000140c578981 */ /* 0x0002a2000c1e1100 */
[----:B0-----:R-:W-:-:S05]  /*8df0*/  IADD3 R10, P1, PT, R11, R2, RZ ;  /* 0x000000020b0a7210 */ /* 0x001fca0007f3e0ff */
[----:B------:R-:W-:Y:S02]  /*8e00*/  IMAD.X R16, R8, 0x1, R4, P1 ;  /* 0x0000000108107824 */ /* 0x000fe400008e0604 */
[----:B-1----:R-:W-:Y:S02]  /*8e10*/  @!P0 IMAD.MOV.U32 R12, RZ, RZ, R10 ;  /* 0x000000ffff0c8224 */ /* 0x002fe400078e000a */
[----:B------:R-:W-:-:S05]  /*8e20*/  @!P0 IMAD.MOV.U32 R13, RZ, RZ, R16 ;  /* 0x000000ffff0d8224 */ /* 0x000fca00078e0010 */
[----:B------:R0:W3:Y:S04]  /*8e30*/  @!P0 LDG.E.U8 R9, desc[UR20][R12.64] ;  /* 0x000000140c098981 */ /* 0x0000e8000c1e1100 */
[----:B------:R1:W-:Y:S01]  /*8e40*/  STL [R1+0x1248], R15 ;  /* 0x0012480f01007387 */ /* 0x0003e20000100800 */
[C---:B------:R-:W-:Y:S02]  /*8e50*/  IMAD R11, R6.reuse, 0x68, RZ ;  /* 0x00000068060b7824 */ /* 0x040fe400078e02ff */
[----:B-1----:R-:W-:Y:S01]  /*8e60*/  IMAD R15, R6, 0x29, RZ ;  /* 0x00000029060f7824 */ /* 0x002fe200078e02ff */
[----:B------:R-:W-:Y:S04]  /*8e70*/  STL [R1+0x1240], R10 ;  /* 0x0012400a01007387 */ /* 0x000fe80000100800 */
[----:B------:R-:W-:Y:S01]  /*8e80*/  IADD3 R15, P1, PT, R15, R2, RZ ;  /* 0x000000020f0f7210 */ /* 0x000fe20007f3e0ff */
[----:B------:R-:W-:Y:S01]  /*8e90*/  STL [R1+0x1238], R89 ;  /* 0x0012385901007387 */ /* 0x000fe20000100800 */
[----:B------:R-:W-:-:S03]  /*8ea0*/  SHF.R.S32.HI R8, RZ, 0x1f, R11 ;  /* 0x0000001fff087819 */ /* 0x000fc6000001140b */
[----:B------:R1:W-:Y:S04]  /*8eb0*/  STL [R1+0x123c], R16 ;  /* 0x00123c1001007387 */ /* 0x0003e80000100800 */
[----:B------:R-:W-:Y:S01]  /*8ec0*/  STL [R1+0x1234], R15 ;  /* 0x0012340f01007387 */ /* 0x000fe20000100800 */
[----:B-1----:R-:W-:Y:S01]  /*8ed0*/  IMAD.X R16, R78, 0x1, R4, P1 ;  /* 0x000000014e107824 */ /* 0x002fe200008e0604 */
[----:B------:R-:W-:Y:S01]  /*8ee0*/  IADD3 R89, P1, PT, R11, R0, RZ ;  /* 0x000000000b597210 */ /* 0x000fe20007f3e0ff */
[----:B0-----:R-:W-:-:S04]  /*8ef0*/  VIADD R12, R21, 0xfffffff6 ;  /* 0xfffffff6150c7836 */ /* 0x001fc80000000000 */
[----:B------:R-:W-:Y:S01]  /*8f00*/  IMAD.X R13, R8, 0x1, R3, P1 ;  /* 0x00000001080d7824 */ /* 0x000fe200008e0603 */
[----:B------:R-:W-:Y:S02]  /*8f10*/  PRMT R84, RZ, 0x7610, R84 ;  /* 0x00007610ff547816 */ /* 0x000fe40000000054 */
[----:B------:R-:W-:Y:S01]  /*8f20*/  ISETP.GE.U32.AND P1, PT, R12, 0x7fffff77, PT ;  /* 0x7fffff770c00780c */ /* 0x000fe20003f26070 */
[----:B------:R-:W-:Y:S01]  /*8f30*/  @!P6 IMAD.MOV.U32 R12, RZ, RZ, R89 ;  /* 0x000000ffff0ce224 */ /* 0x000fe200078e0059 */
[----:B------:R-:W-:-:S04]  /*8f40*/  PRMT R78, RZ, 0x7610, R78 ;  /* 0x00007610ff4e7816 */ /* 0x000fc8000000004e */
[----:B------:R0:W4:Y:S04]  /*8f50*/  @!P6 LDG.E.U8 R84, desc[UR20][R12.64] ;  /* 0x000000140c54e981 */ /* 0x000128000c1e1100 */
[----:B---3--:R1:W-:Y:S04]  /*8f60*/  STL [R1+0x50c], R9 ;  /* 0x00050c0901007387 */ /* 0x0083e80000100800 */
[----:B------:R-:W-:Y:S01]  /*8f70*/  STL [R1+0x121c], R16 ;  /* 0x00121c1001007387 */ /* 0x000fe20000100800 */
[----:B-1----:R-:W-:-:S03]  /*8f80*/  IADD3 R9, P0, PT, R72, R2, RZ ;  /* 0x0000000248097210 */ /* 0x002fc60007f1e0ff */
[----:B------:R-:W-:Y:S04]  /*8f90*/  STL [R1+0x122c], R89 ;  /* 0x00122c5901007387 */ /* 0x000fe80000100800 */
[----:B------:R-:W-:Y:S01]  /*8fa0*/  STL [R1+0x1224], R9 ;  /* 0x0012240901007387 */ /* 0x000fe20000100800 */
[----:B------:R-:W-:-:S03]  /*8fb0*/  IMAD.X R10, R14, 0x1, R4, P0 ;  /* 0x000000010e0a7824 */ /* 0x000fc600000e0604 */
[----:B------:R-:W-:Y:S04]  /*8fc0*/  STL [R1+0x1228], R13 ;  /* 0x0012280d01007387 */ /* 0x000fe80000100800 */
[----:B--2---:R1:W-:Y:S02]  /*8fd0*/  STL [R1+0x510], R87 ;  /* 0x0005105701007387 */ /* 0x0043e40000100800 */
[----:B-1----:R-:W-:-:S05]  /*8fe0*/  IADD3 R87, P0, PT, R11, R2, RZ ;  /* 0x000000020b577210 */ /* 0x002fca0007f1e0ff */
[----:B------:R-:W-:Y:S02]  /*8ff0*/  IMAD.X R89, R8, 0x1, R4, P0 ;  /* 0x0000000108597824 */ /* 0x000fe400000e0604 */
[----:B0-----:R-:W-:Y:S02]  /*9000*/  @!P6 IMAD.MOV.U32 R12, RZ, RZ, R87 ;  /* 0x000000ffff0ce224 */ /* 0x001fe400078e0057 */
[----:B------:R-:W-:-:S05]  /*9010*/  @!P6 IMAD.MOV.U32 R13, RZ, RZ, R89 ;  /* 0x000000ffff0de224 */ /* 0x000fca00078e0059 */
[----:B------:R0:W2:Y:S01]  /*9020*/  @!P6 LDG.E.U8 R78, desc[UR20][R12.64] ;  /* 0x000000140c4ee981 */ /* 0x0000a2000c1e1100 */
[----:B------:R-:W-:-:S03]  /*9030*/  IMAD R11, R6, 0x70, RZ ;  /* 0x00000070060b7824 */ /* 0x000fc600078e02ff */
[----:B------:R-:W-:Y:S04]  /*9040*/  STL [R1+0x1220], R10 ;  /* 0x0012200a01007387 */ /* 0x000fe80000100800 */
[----:B------:R-:W-:Y:S04]  /*9050*/  STL [R1+0x1230], R87 ;  /* 0x0012305701007387 */ /* 0x000fe80000100800 */
[----:B------:R-:W-:Y:S04]  /*9060*/  STL [R1+0x1214], R89 ;  /* 0x0012145901007387 */ /* 0x000fe80000100800 */
[----:B----4-:R1:W-:Y:S01]  /*9070*/  STL [R1+0x508], R84 ;  /* 0x0005085401007387 */ /* 0x0103e20000100800 */
[----:B------:R-:W-:-:S02]  /*9080*/  SHF.R.S32.HI R8, RZ, 0x1f, R11 ;  /* 0x0000001fff087819 */ /* 0x000fc4000001140b */
[----:B-1----:R-:W-:-:S05]  /*9090*/  IADD3 R84, P0, PT, R11, R0, RZ ;  /* 0x000000000b547210 */ /* 0x002fca0007f1e0ff */
[----:B------:R-:W-:Y:S01]  /*90a0*/  STL [R1+0x1218], R84 ;  /* 0x0012185401007387 */ /* 0x000fe20000100800 */
[----:B0-----:R-:W-:Y:S01]  /*90b0*/  IMAD.X R12, R8, 0x1, R3, P0 ;  /* 0x00000001080c7824 */ /* 0x001fe200000e0603 */
[----:B------:R-:W-:Y:S01]  /*90c0*/  PRMT R34, RZ, 0x7610, R34 ;  /* 0x00007610ff227816 */ /* 0x000fe20000000022 */
[----:B------:R-:W-:Y:S02]  /*90d0*/  IMAD.MOV.U32 R87, RZ, RZ, R33 ;  /* 0x000000ffff577224 */ /* 0x000fe400078e0021 */
[----:B------:R-:W-:Y:S01]  /*90e0*/  @!P5 IMAD.MOV.U32 R13, RZ, RZ, R12 ;  /* 0x000000ffff0dd224 */ /* 0x000fe200078e000c */
[----:B------:R-:W-:Y:S01]  /*90f0*/  PRMT R30, RZ, 0x7610, R30 ;  /* 0x00007610ff1e7816 */ /* 0x000fe2000000001e */
[----:B--2---:R0:W-:Y:S02]  /*9100*/  STL [R1+0x504], R78 ;  /* 0x0005044e01007387 */ /* 0x0041e40000100800 */
[----:B0-----:R-:W-:Y:S01]  /*9110*/  IMAD.MOV.U32 R78, RZ, RZ, R31 ;  /* 0x000000ffff4e7224 */ /* 0x001fe200078e001f */
[----:B------:R-:W-:-:S05]  /*9120*/  IADD3 R31, P6, PT, R11, R2, RZ ;  /* 0x000000020b1f7210 */ /* 0x000fca0007fde0ff */
[----:B------:R-:W-:Y:S01]  /*9130*/  STL [R1+0x1210], R31 ;  /* 0x0012101f01007387 */ /* 0x000fe20000100800 */
[----:B------:R-:W-:-:S03]  /*9140*/  IMAD.X R33, R8, 0x1, R4, P6 ;  /* 0x0000000108217824 */ /* 0x000fc600030e0604 */
[----:B------:R0:W-:Y:S02]  /*9150*/  STL [R1+0x1208], R12 ;  /* 0x0012080c01007387 */ /* 0x0001e40000100800 */
[----:B0-----:R-:W-:-:S05]  /*9160*/  @!P5 IMAD.MOV.U32 R12, RZ, RZ, R84 ;  /* 0x000000ffff0cd224 */ /* 0x001fca00078e0054 */
[----:B------:R0:W2:Y:S02]  /*9170*/  @!P5 LDG.E.U8 R34, desc[UR20][R12.64] ;  /* 0x000000140c22d981 */ /* 0x0000a4000c1e1100 */
[----:B0-----:R-:W-:Y:S02]  /*9180*/  @!P5 IMAD.MOV.U32 R12, RZ, RZ, R31 ;  /* 0x000000ffff0cd224 */ /* 0x001fe400078e001f */
[----:B------:R-:W-:-:S05]  /*9190*/  @!P5 IMAD.MOV.U32 R13, RZ, RZ, R33 ;  /* 0x000000ffff0dd224 */ /* 0x000fca00078e0021 */
[----:B------:R0:W3:Y:S01]  /*91a0*/  @!P5 LDG.E.U8 R30, desc[UR20][R12.64] ;  /* 0x000000140c1ed981 */ /* 0x0000e2000c1e1100 */
[----:B------:R-:W-:Y:S01]  /*91b0*/  IADD3 R84, P6, PT, R2, R6, RZ ;  /* 0x0000000602547210 */ /* 0x000fe20007fde0ff */
[----:B------:R-:W-:Y:S02]  /*91c0*/  IMAD R11, R6, 0x78, RZ ;  /* 0x00000078060b7824 */ /* 0x000fe400078e02ff */
[----:B------:R1:W-:Y:S02]  /*91d0*/  STL [R1+0x120c], R33 ;  /* 0x00120c2101007387 */ /* 0x0003e40000100800 */
[----:B------:R-:W-:Y:S02]  /*91e0*/  IMAD.X R89, R75, 0x1, R4, P6 ;  /* 0x000000014b597824 */ /* 0x000fe400030e0604 */
[----:B------:R-:W-:Y:S01]  /*91f0*/  STL [R1+0x2e8], R84 ;  /* 0x0002e85401007387 */ /* 0x000fe20000100800 */
[----:B------:R-:W-:Y:S02]  /*9200*/  SHF.R.S32.HI R8, RZ, 0x1f, R11 ;  /* 0x0000001fff087819 */ /* 0x000fe4000001140b */
[----:B-1----:R-:W-:Y:S01]  /*9210*/  IADD3 R33, P6, PT, R11, R0, RZ ;  /* 0x000000000b217210 */ /* 0x002fe20007fde0ff */
[----:B------:R-:W-:Y:S01]  /*9220*/  STL [R1+0x2e4], R89 ;  /* 0x0002e45901007387 */ /* 0x000fe20000100800 */
[----:B0-----:R-:W-:-:S03]  /*9230*/  VIADD R12, R21, 0xffffffe6 ;  /* 0xffffffe6150c7836 */ /* 0x001fc60000000000 */
[----:B------:R-:W-:Y:S01]  /*9240*/  STL [R1+0x11f8], R33 ;  /* 0x0011f82101007387 */ /* 0x000fe20000100800 */
[----:B------:R-:W-:Y:S01]  /*9250*/  VIADD R13, R21, 0xffffffde ;  /* 0xffffffde150d7836 */ /* 0x000fe20000000000 */
[----:B------:R-:W-:Y:S02]  /*9260*/  PRMT R32, RZ, 0x7610, R32 ;  /* 0x00007610ff207816 */ /* 0x000fe40000000020 */
[----:B------:R-:W-:Y:S01]  /*9270*/  PRMT R20, RZ, 0x7610, R20 ;  /* 0x00007610ff147816 */ /* 0x000fe20000000014 */
[----:B---3--:R0:W-:Y:S04]  /*9280*/  STL [R1+0x4fc], R30 ;  /* 0x0004fc1e01007387 */ /* 0x0081e80000100800 */
[----:B--2---:R1:W-:Y:S01]  /*9290*/  STL [R1+0x500], R34 ;  /* 0x0005002201007387 */ /* 0x0043e20000100800 */
[----:B0-----:R-:W-:Y:S01]  /*92a0*/  IADD3 R30, P5, PT, R11, R2, RZ ;  /* 0x000000020b1e7210 */ /* 0x001fe20007fbe0ff */
[----:B-1----:R-:W-:Y:S01]  /*92b0*/  IMAD.X R34, R8, 0x1, R3, P6 ;  /* 0x0000000108227824 */ /* 0x002fe200030e0603 */
[----:B------:R-:W-:-:S03]  /*92c0*/  ISETP.GE.U32.AND P6, PT, R12, 0x7fffff67, PT ;  /* 0x7fffff670c00780c */ /* 0x000fc60003fc6070 */
[----:B------:R-:W-:Y:S01]  /*92d0*/  IMAD.X R31, R8, 0x1, R4, P5 ;  /* 0x00000001081f7824 */ /* 0x000fe200028e0604 */
[----:B------:R-:W-:Y:S01]  /*92e0*/  ISETP.GE.U32.AND P5, PT, R13, 0x7fffff5f, PT ;  /* 0x7fffff5f0d00780c */ /* 0x000fe20003fa6070 */
[----:B------:R-:W-:Y:S02]  /*92f0*/  @!P2 IMAD.MOV.U32 R12, RZ, RZ, R33 ;  /* 0x000000ffff0ca224 */ /* 0x000fe400078e0021 */
[----:B------:R-:W-:-:S05]  /*9300*/  @!P2 IMAD.MOV.U32 R13, RZ, RZ, R34 ;  /* 0x000000ffff0da224 */ /* 0x000fca00078e0022 */
[----:B------:R0:W2:Y:S02]  /*9310*/  @!P2 LDG.E.U8 R32, desc[UR20][R12.64] ;  /* 0x000000140c20a981 */ /* 0x0000a4000c1e1100 */
[----:B0-----:R-:W-:Y:S02]  /*9320*/  @!P2 IMAD.MOV.U32 R12, RZ, RZ, R30 ;  /* 0x000000ffff0ca224 */ /* 0x001fe400078e001e */
[----:B------:R-:W-:-:S05]  /*9330*/  @!P2 IMAD.MOV.U32 R13, RZ, RZ, R31 ;  /* 0x000000ffff0da224 */ /* 0x000fca00078e001f */
[----:B------:R-:W3:Y:S04]  /*9340*/  @!P2 LDG.E.U8 R20, desc[UR20][R12.64] ;  /* 0x000000140c14a981 */ /* 0x000ee8000c1e1100 */
[----:B------:R-:W-:Y:S04]  /*9350*/  STL [R1+0x1200], R30 ;  /* 0x0012001e01007387 */ /* 0x000fe80000100800 */
[----:B------:R0:W-:Y:S04]  /*9360*/  STL [R1+0x11f4], R34 ;  /* 0x0011f42201007387 */ /* 0x0001e80000100800 */
[----:B0-----:R-:W4:Y:S04]  /*9370*/  LDL.LU R34, [R1+0x1cbc] ;  /* 0x001cbc0001227983 */ /* 0x001f280000300800 */
[----:B------:R-:W4:Y:S04]  /*9380*/  LDL.LU R33, [R1+0x1cb8] ;  /* 0x001cb80001217983 */ /* 0x000f280000300800 */
[----:B------:R-:W-:Y:S04]  /*9390*/  STL [R1+0x11fc], R31 ;  /* 0x0011fc1f01007387 */ /* 0x000fe80000100800 */
[----:B--2---:R0:W-:Y:S04]  /*93a0*/  STL [R1+0x4f8], R32 ;  /* 0x0004f82001007387 */ /* 0x0041e80000100800 */
[----:B0-----:R-:W2:Y:S04]  /*93b0*/  LDL.LU R32, [R1+0x1cb4] ;  /* 0x001cb40001207983 */ /* 0x001ea80000300800 */
[----:B------:R-:W2:Y:S04]  /*93c0*/  LDL.LU R31, [R1+0x1cb0] ;  /* 0x001cb000011f7983 */ /* 0x000ea80000300800 */
[----:B------:R-:W2:Y:S04]  /*93d0*/  LDL.LU R30, [R1+0x1cac] ;  /* 0x001cac00011e7983 */ /* 0x000ea80000300800 */
[----:B---3--:R0:W-:Y:S04]  /*93e0*/  STL [R1+0x4f4], R20 ;  /* 0x0004f41401007387 */ /* 0x0081e80000100800 */
[----:B0-----:R-:W3:Y:S01]  /*93f0*/  LDL.LU R20, [R1+0x1ca8] ;  /* 0x001ca80001147983 */ /* 0x001ee20000300800 */
[----:B------:R-:W-:-:S05]  /*9400*/  VIADD R42, R21, 0xfffffffe ;  /* 0xfffffffe152a7836 */ /* 0x000fca0000000000 */
[----:B------:R-:W-:Y:S01]  /*9410*/  ISETP.GE.U32.AND P3, PT, R42, 0x7fffff7f, PT ;  /* 0x7fffff7f2a00780c */ /* 0x000fe20003f66070 */
[----:B------:R-:W-:Y:S02]  /*9420*/  IMAD.MOV.U32 R12, RZ, RZ, R78 ;  /* 0x000000ffff0c7224 */ /* 0x000fe400078e004e */
[----:B------:R-:W-:Y:S01]  /*9430*/  IMAD.MOV.U32 R13, RZ, RZ, R87 ;  /* 0x000000ffff0d7224 */ /* 0x000fe200078e0057 */
[----:B------:R-:W-:Y:S01]  /*9440*/  PRMT R27, RZ, 0x7610, R27 ;  /* 0x00007610ff1b7816 */ /* 0x000fe2000000001b */
[----:B------:R-:W2:Y:S04]  /*9450*/  LDL R78, [R1+0xc64] ;  /* 0x000c6400014e7983 */ /* 0x000ea80000100800 */
[----:B------:R-:W2:Y:S04]  /*9460*/  LDL R87, [R1+0xc68] ;  /* 0x000c680001577983 */ /* 0x000ea80000100800 */
[----:B------:R-:W-:-:S04]  /*9470*/  @!P3 LOP3.LUT R13, R13, R12, RZ, 0x3c, !PT ;  /* 0x0000000c0d0db212 */ /* 0x000fc800078e3cff */
[----:B------:R-:W-:-:S04]  /*9480*/  @!P3 LOP3.LUT R12, R13, R12, RZ, 0x3c, !PT ;  /* 0x0000000c0d0cb212 */ /* 0x000fc800078e3cff */
[----:B------:R-:W-:-:S05]  /*9490*/  @!P3 LOP3.LUT R13, R13, R12, RZ, 0x3c, !PT ;  /* 0x0000000c0d0db212 */ /* 0x000fca00078e3cff */
[----:B------:R0:W2:Y:S02]  /*94a0*/  @!P3 LDG.E.U8 R27, desc[UR20][R12.64] ;  /* 0x000000140c1bb981 */ /* 0x0000a4000c1e1100 */
[----:B0-----:R-:W-:Y:S02]  /*94b0*/  IMAD.MOV.U32 R12, RZ, RZ, R89 ;  /* 0x000000ffff0c7224 */ /* 0x001fe400078e0059 */
[----:B------:R-:W-:-:S05]  /*94c0*/  IMAD.MOV.U32 R13, RZ, RZ, R84 ;  /* 0x000000ffff0d7224 */ /* 0x000fca00078e0054 */
[----:B------:R-:W-:-:S04]  /*94d0*/  @!P3 LOP3.LUT R13, R13, R12, RZ, 0x3c, !PT ;  /* 0x0000000c0d0db212 */ /* 0x000fc800078e3cff */
[----:B------:R-:W-:-:S04]  /*94e0*/  @!P3 LOP3.LUT R12, R13, R12, RZ, 0x3c, !PT ;  /* 0x0000000c0d0cb212 */ /* 0x000fc800078e3cff */
[----:B------:R-:W-:Y:S02]  /*94f0*/  @!P3 LOP3.LUT R13, R13, R12, RZ, 0x3c, !PT ;  /* 0x0000000c0d0db212 */ /* 0x000fe400078e3cff */
[----:B---3--:R-:W-:-:S06]  /*9500*/  PRMT R20, RZ, 0x7610, R20 ;  /* 0x00007610ff147816 */ /* 0x008fcc0000000014 */
[----:B------:R-:W3:Y:S04]  /*9510*/  @!P3 LDG.E.U8 R20, desc[UR20][R12.64] ;  /* 0x000000140c14b981 */ /* 0x000ee8000c1e1100 */
[----:B--2---:R0:W-:Y:S04]  /*9520*/  STL [R1+0x4f0], R27 ;  /* 0x0004f01b01007387 */ /* 0x0041e80000100800 */
[----:B0-----:R-:W2:Y:S04]  /*9530*/  LDL.LU R27, [R1+0x1ca4] ;  /* 0x001ca400011b7983 */ /* 0x001ea80000300800 */
[----:B------:R-:W2:Y:S04]  /*9540*/  LDL R84, [R1+0x1204] ;  /* 0x0012040001547983 */ /* 0x000ea80000100800 */
[----:B------:R-:W2:Y:S04]  /*9550*/  LDL R89, [R1+0x124c] ;  /* 0x00124c0001597983 */ /* 0x000ea80000100800 */
[----:B---3--:R0:W-:Y:S04]  /*9560*/  STL [R1+0x4ec], R20 ;  /* 0x0004ec1401007387 */ /* 0x0081e80000100800 */
[----:B0-----:R-:W3:Y:S04]  /*9570*/  LDL.LU R20, [R1+0x1ca0] ;  /* 0x001ca00001147983 */ /* 0x001ee80000300800 */
[----:B------:R-:W2:Y:S04]  /*9580*/  LDL R12, [R1+0xb64] ;  /* 0x000b6400010c7983 */ /* 0x000ea80000100800 */
[----:B------:R-:W2:Y:S01]  /*9590*/  LDL R13, [R1+0xb68] ;  /* 0x000b6800010d7983 */ /* 0x000ea20000100800 */
[----:B------:R-:W-:-:S02]  /*95a0*/  PRMT R32, RZ, 0x7610, R32 ;  /* 0x00007610ff207816 */ /* 0x000fc40000000020 */
[----:B--2---:R-:W-:-:S04]  /*95b0*/  @!P1 LOP3.LUT R13, R13, R12, RZ, 0x3c, !PT ;  /* 0x0000000c0d0d9212 */ /* 0x004fc800078e3cff */
[----:B------:R-:W-:-:S04]  /*95c0*/  @!P1 LOP3.LUT R12, R13, R12, RZ, 0x3c, !PT ;  /* 0x0000000c0d0c9212 */ /* 0x000fc800078e3cff */
[----:B------:R-:W-:Y:S02]  /*95d0*/  @!P1 LOP3.LUT R13, R13, R12, RZ, 0x3c, !PT ;  /* 0x0000000c0d0d9212 */ /* 0x000fe400078e3cff */
[----:B---3--:R-:W-:-:S03]  /*95e0*/  PRMT R20, RZ, 0x7610, R20 ;  /* 0x00007610ff147816 */ /* 0x008fc60000000014 */
[----:B------:R0:W2:Y:S02]  /*95f0*/  @!P1 LDG.E.U8 R32, desc[UR20][R12.64] ;  /* 0x000000140c209981 */ /* 0x0000a4000c1e1100 */
[----:B0-----:R-:W-:Y:S02]  /*9600*/  @!P1 IMAD.MOV.U32 R12, RZ, RZ, R26 ;  /* 0x000000ffff0c9224 */ /* 0x001fe400078e001a */
[----:B------:R-:W-:-:S05]  /*9610*/  @!P1 IMAD.MOV.U32 R13, RZ, RZ, R28 ;  /* 0x000000ffff0d9224 */ /* 0x000fca00078e001c */
[----:B------:R-:W3:Y:S04]  /*9620*/  @!P1 LDG.E.U8 R20, desc[UR20][R12.64] ;  /* 0x000000140c149981 */ /* 0x000ee8000c1e1100 */
[----:B--2---:R0:W-:Y:S04]  /*9630*/  STL [R1+0x4e8], R32 ;  /* 0x0004e82001007387 */ /* 0x0041e80000100800 */
[----:B0-----:R-:W2:Y:S04]  /*9640*/  LDL R32, [R1+0x12ac] ;  /* 0x0012ac0001207983 */ /* 0x001ea80000100800 */
[----:B------:R-:W2:Y:S04]  /*9650*/  LDL.LU R28, [R1+0x1c9c] ;  /* 0x001c9c00011c7983 */ /* 0x000ea80000300800 */
[----:B------:R-:W2:Y:S04]  /*9660*/  LDL.LU R26, [R1+0x1c98] ;  /* 0x001c9800011a7983 */ /* 0x000ea80000300800 */
[----:B---3--:R0:W-:Y:S04]  /*9670*/  STL [R1+0x4dc], R20 ;  /* 0x0004dc1401007387 */ /* 0x0081e80000100800 */
[----:B0-----:R-:W3:Y:S04]  /*9680*/  LDL.LU R20, [R1+0x1c94] ;  /* 0x001c940001147983 */ /* 0x001ee80000300800 */
[----:B------:R-:W2:Y:S04]  /*9690*/  LDL R12, [R1+0xbe4] ;  /* 0x000be400010c7983 */ /* 0x000ea80000100800 */
[----:B------:R-:W2:Y:S01]  /*96a0*/  LDL R13, [R1+0xbe8] ;  /* 0x000be800010d7983 */ /* 0x000ea20000100800 */
[----:B------:R-:W-:-:S05]  /*96b0*/  VIADD R14, R21, 0xffffffee ;  /* 0xffffffee150e7836 */ /* 0x000fca0000000000 */
[----:B------:R-:W-:Y:S02]  /*96c0*/  ISETP.GE.U32.AND P0, PT, R14, 0x7fffff6f, PT ;  /* 0x7fffff6f0e00780c */ /* 0x000fe40003f06070 */
[----:B------:R-:W-:Y:S02]  /*96d0*/  PRMT R27, RZ, 0x7610, R27 ;  /* 0x00007610ff1b7816 */ /* 0x000fe4000000001b */
[----:B------:R-:W-:Y:S01]  /*96e0*/  PRMT R75, RZ, 0x7610, R75 ;  /* 0x00007610ff4b7816 */ /* 0x000fe2000000004b */
[C---:B------:R-:W-:Y:S01]  /*96f0*/  VIADD R8, R21.reuse, 0xffffffd6 ;  /* 0xffffffd615087836 */ /* 0x040fe20000000000 */
[----:B------:R-:W-:Y:S02]  /*9700*/  PRMT R72, RZ, 0x7610, R72 ;  /* 0x00007610ff487816 */ /* 0x000fe40000000048 */
[----:B------:R-:W-:Y:S02]  /*9710*/  PRMT R59, RZ, 0x7610, R59 ;  /* 0x00007610ff3b7816 */ /* 0x000fe4000000003b */
        /* <DEDUP_REMOVED lines=8> */
[----:B------:R0:W2:Y:S01]  /*97a0*/  @!P0 LDG.E.U8 R27, desc[UR20][R12.64] ;  /* 0x000000140c1b8981 */ /* 0x0000a2000c1e1100 */
[----:B---3--:R-:W-:Y:S01]  /*97b0*/  PRMT R20, RZ, 0x7610, R20 ;  /* 0x00007610ff147816 */ /* 0x008fe20000000014 */
[----:B0-----:R-:W-:Y:S02]  /*97c0*/  @!P0 IMAD.MOV.U32 R12, RZ, RZ, R17 ;  /* 0x000000ffff0c8224 */ /* 0x001fe400078e0011 */
[----:B------:R-:W-:-:S05]  /*97d0*/  @!P0 IMAD.MOV.U32 R13, RZ, RZ, R24 ;  /* 0x000000ffff0d8224 */ /* 0x000fca00078e0018 */
[----:B------:R0:W3:Y:S02]  /*97e0*/  @!P0 LDG.E.U8 R20, desc[UR20][R12.64] ;  /* 0x000000140c148981 */ /* 0x0000e4000c1e1100 */
[----:B0-----:R-:W-:Y:S02]  /*97f0*/  @!P6 IMAD.MOV.U32 R12, RZ, RZ, R87 ;  /* 0x000000ffff0ce224 */ /* 0x001fe400078e0057 */
[----:B------:R-:W-:-:S05]  /*9800*/  @!P6 IMAD.MOV.U32 R13, RZ, RZ, R78 ;  /* 0x000000ffff0de224 */ /* 0x000fca00078e004e */
[----:B------:R0:W4:Y:S02]  /*9810*/  @!P6 LDG.E.U8 R75, desc[UR20][R12.64] ;  /* 0x000000140c4be981 */ /* 0x000124000c1e1100 */
[----:B0-----:R-:W-:Y:S02]  /*9820*/  @!P6 IMAD.MOV.U32 R12, RZ, RZ, R5 ;  /* 0x000000ffff0ce224 */ /* 0x001fe400078e0005 */
[----:B------:R-:W-:-:S05]  /*9830*/  @!P6 IMAD.MOV.U32 R13, RZ, RZ, R7 ;  /* 0x000000ffff0de224 */ /* 0x000fca00078e0007 */
[----:B------:R0:W4:Y:S02]  /*9840*/  @!P6 LDG.E.U8 R72, desc[UR20][R12.64] ;  /* 0x000000140c48e981 */ /* 0x000124000c1e1100 */
[----:B0-----:R-:W-:Y:S02]  /*9850*/  @!P5 IMAD.MOV.U32 R12, RZ, RZ, R89 ;  /* 0x000000ffff0cd224 */ /* 0x001fe400078e0059 */
[----:B------:R-:W-:-:S05]  /*9860*/  @!P5 IMAD.MOV.U32 R13, RZ, RZ, R84 ;  /* 0x000000ffff0dd224 */ /* 0x000fca00078e0054 */
[----:B------:R0:W4:Y:S01]  /*9870*/  @!P5 LDG.E.U8 R59, desc[UR20][R12.64] ;  /* 0x000000140c3bd981 */ /* 0x000122000c1e1100 */
[----:B------:R-:W-:Y:S01]  /*9880*/  ISETP.GE.U32.AND P1, PT, R8, 0x7fffff47, PT ;  /* 0x7fffff470800780c */ /* 0x000fe20003f26070 */
[----:B------:R-:W-:Y:S01]  /*9890*/  VIADD R8, R21, 0xffffffbe ;  /* 0xffffffbe15087836 */ /* 0x000fe20000000000 */
[----:B------:R-:W-:Y:S01]  /*98a0*/  PRMT R30, RZ, 0x7610, R30 ;  /* 0x00007610ff1e7816 */ /* 0x000fe2000000001e */
        /* <DEDUP_REMOVED lines=15> */
[----:B------:R-:W-:Y:S02]  /*99a0*/  ISETP.GE.U32.AND P5, PT, R8, 0x7fffff2f, PT ;  /* 0x7fffff2f0800780c */ /* 0x000fe40003fa6070 */
[----:B------:R-:W-:Y:S01]  /*99b0*/  PRMT R8, RZ, 0x7610, R8 ;  /* 0x00007610ff087816 */ /* 0x000fe20000000008 */
[----:B0-----:R-:W-:Y:S02]  /*99c0*/  @!P2 IMAD.MOV.U32 R12, RZ, RZ, R15 ;  /* 0x000000ffff0ca224 */ /* 0x001fe400078e000f */
[----:B------:R-:W-:-:S05]  /*99d0*/  @!P2 IMAD.MOV.U32 R13, RZ, RZ, R16 ;  /* 0x000000ffff0da224 */ /* 0x000fca00078e0010 */
[----:B------:R0:W4:Y:S02]  /*99e0*/  @!P2 LDG.E.U8 R11, desc[UR20][R12.64] ;  /* 0x000000140c0ba981 */ /* 0x000124000c1e1100 */
[----:B0-----:R-:W-:Y:S02]  /*99f0*/  @!P3 IMAD.MOV.U32 R12, RZ, RZ, R9 ;  /* 0x000000ffff0cb224 */ /* 0x001fe400078e0009 */
[----:B------:R-:W-:-:S05]  /*9a00*/  @!P3 IMAD.MOV.U32 R13, RZ, RZ, R10 ;  /* 0x000000ffff0db224 */ /* 0x000fca00078e000a */
[----:B------:R0:W4:Y:S04]  /*9a10*/  @!P3 LDG.E.U8 R8, desc[UR20][R12.64] ;  /* 0x000000140c08b981 */ /* 0x000128000c1e1100 */
[----:B--2---:R1:W-:Y:S04]  /*9a20*/  STL [R1+0x4d0], R27 ;  /* 0x0004d01b01007387 */ /* 0x0043e80000100800 */
[----:B-1----:R-:W2:Y:S04]  /*9a30*/  LDL.LU R27, [R1+0x1c90] ;  /* 0x001c9000011b7983 */ /* 0x002ea80000300800 */
[----:B------:R-:W2:Y:S04]  /*9a40*/  LDL.LU R24, [R1+0x1c8c] ;  /* 0x001c8c0001187983 */ /* 0x000ea80000300800 */
[----:B------:R-:W2:Y:S04]  /*9a50*/  LDL.LU R17, [R1+0x1c88] ;  /* 0x001c880001117983 */ /* 0x000ea80000300800 */
[----:B---3--:R1:W-:Y:S04]  /*9a60*/  STL [R1+0x4cc], R20 ;  /* 0x0004cc1401007387 */ /* 0x0083e80000100800 */
[----:B-1----:R-:W3:Y:S04]  /*9a70*/  LDL.LU R20, [R1+0x1c84] ;  /* 0x001c840001147983 */ /* 0x002ee80000300800 */
[----:B------:R-:W3:Y:S01]  /*9a80*/  LDL.LU R7, [R1+0x1c80] ;  /* 0x001c800001077983 */ /* 0x000ee20000300800 */
[----:B------:R-:W-:-:S03]  /*9a90*/  IMAD R78, R6, 0xa, RZ ;  /* 0x0000000a064e7824 */ /* 0x000fc600078e02ff */
[----:B------:R-:W3:Y:S02]  /*9aa0*/  LDL.LU R5, [R1+0x1c7c] ;  /* 0x001c7c0001057983 */ /* 0x000ee40000300800 */
[----:B------:R-:W-:Y:S01]  /*9ab0*/  IADD3 R16, P2, PT, R78, R0, RZ ;  /* 0x000000004e107210 */ /* 0x000fe20007f5e0ff */
[C---:B------:R-:W-:Y:S02]  /*9ac0*/  IMAD R84, R6.reuse, 0x12, RZ ;  /* 0x0000001206547824 */ /* 0x040fe400078e02ff */
[----:B0-----:R-:W-:Y:S01]  /*9ad0*/  VIADD R12, R21, 0xffffffa6 ;  /* 0xffffffa6150c7836 */ /* 0x001fe20000000000 */
[----:B----4-:R0:W-:Y:S02]  /*9ae0*/  STL [R1+0x4bc], R42 ;  /* 0x0004bc2a01007387 */ /* 0x0101e40000100800 */
[----:B0-----:R-:W-:-:S05]  /*9af0*/  IMAD R42, R6, 0x39, RZ ;  /* 0x00000039062a7824 */ /* 0x001fca00078e02ff */
[----:B------:R-:W-:Y:S01]  /*9b00*/  IADD3 R29, P3, PT, R42, R0, RZ ;  /* 0x000000002a1d7210 */ /* 0x000fe20007f7e0ff */
[----:B------:R0:W-:Y:S04]  /*9b10*/  STL [R1+0x4b0], R11 ;  /* 0x0004b00b01007387 */ /* 0x0001e80000100800 */
[----:B------:R-:W-:Y:S01]  /*9b20*/  STL [R1+0x4c8], R75 ;  /* 0x0004c84b01007387 */ /* 0x000fe20000100800 */
[----:B0-----:R-:W-:-:S05]  /*9b30*/  SHF.R.S32.HI R11, RZ, 0x1f, R78 ;  /* 0x0000001fff0b7819 */ /* 0x001fca000001144e */
[----:B------:R-:W-:Y:S01]  /*9b40*/  IMAD.X R25, R11, 0x1, R3, P2 ;  /* 0x000000010b197824 */ /* 0x000fe200010e0603 */
[----:B------:R0:W-:Y:S04]  /*9b50*/  STL [R1+0x4ac], R8 ;  /* 0x0004ac0801007387 */ /* 0x0001e80000100800 */
[----:B------:R-:W-:Y:S04]  /*9b60*/  STL [R1+0xb78], R16 ;  /* 0x000b781001007387 */ /* 0x000fe80000100800 */
[----:B------:R-:W-:Y:S01]  /*9b70*/  STL [R1+0x4c4], R72 ;  /* 0x0004c44801007387 */ /* 0x000fe20000100800 */
[----:B0-----:R-:W-:-:S03]  /*9b80*/  SHF.R.S32.HI R8, RZ, 0x1f, R42 ;  /* 0x0000001fff087819 */ /* 0x001fc6000001142a */
[----:B------:R0:W-:Y:S04]  /*9b90*/  STL [R1+0x4b4], R14 ;  /* 0x0004b40e01007387 */ /* 0x0001e80000100800 */
[----:B------:R-:W-:Y:S04]  /*9ba0*/  STL [R1+0x4c0], R59 ;  /* 0x0004c03b01007387 */ /* 0x000fe80000100800 */
[----:B------:R-:W-:Y:S04]  /*9bb0*/  STL [R1+0xb74], R25 ;  /* 0x000b741901007387 */ /* 0x000fe80000100800 */
[----:B------:R-:W-:Y:S01]  /*9bc0*/  STL [R1+0xe00], R29 ;  /* 0x000e001d01007387 */ /* 0x000fe20000100800 */
[----:B0-----:R-:W-:-:S03]  /*9bd0*/  SHF.R.S32.HI R14, RZ, 0x1f, R84 ;  /* 0x0000001fff0e7819 */ /* 0x001fc60000011454 */
[----:B------:R0:W-:Y:S01]  /*9be0*/  STL [R1+0x4b8], R30 ;  /* 0x0004b81e01007387 */ /* 0x0001e20000100800 */
[----:B------:R-:W-:Y:S01]  /*9bf0*/  IADD3 R10, P2, PT, R84, R0, RZ ;  /* 0x00000000540a7210 */ /* 0x000fe20007f5e0ff */
[----:B0-----:R-:W-:Y:S01]  /*9c00*/  IMAD.X R30, R8, 0x1, R3, P3 ;  /* 0x00000001081e7824 */ /* 0x001fe200018e0603 */
[----:B------:R-:W-:Y:S01]  /*9c10*/  ISETP.GE.U32.AND P3, PT, R12, 0x7fffff27, PT ;  /* 0x7fffff270c00780c */ /* 0x000fe20003f66070 */
[----:B------:R-:W-:Y:S02]  /*9c20*/  @!P1 IMAD.MOV.U32 R12, RZ, RZ, R29 ;  /* 0x000000ffff0c9224 */ /* 0x000fe400078e001d */
[----:B------:R-:W-:Y:S02]  /*9c30*/  @!P1 IMAD.MOV.U32 R13, RZ, RZ, R30 ;  /* 0x000000ffff0d9224 */ /* 0x000fe400078e001e */
[----:B------:R-:W-:Y:S01]  /*9c40*/  IMAD.X R9, R14, 0x1, R3, P2 ;  /* 0x000000010e097824 */ /* 0x000fe200010e0603 */
[----:B------:R-:W-:-:S05]  /*9c50*/  IADD3 R15, P2, PT, R42, R2, RZ ;  /* 0x000000022a0f7210 */ /* 0x000fca0007f5e0ff */
[----:B------:R-:W-:Y:S01]  /*9c60*/  IMAD.X R8, R8, 0x1, R4, P2 ;  /* 0x0000000108087824 */ /* 0x000fe200010e0604 */
[----:B--2---:R-:W-:-:S06]  /*9c70*/  PRMT R24, RZ, 0x7610, R24 ;  /* 0x00007610ff187816 */ /* 0x004fcc0000000018 */
[----:B------:R0:W2:Y:S02]  /*9c80*/  @!P1 LDG.E.U8 R24, desc[UR20][R12.64] ;  /* 0x000000140c189981 */ /* 0x0000a4000c1e1100 */
[----:B0-----:R-:W-:Y:S02]  /*9c90*/  @!P1 IMAD.MOV.U32 R12, RZ, RZ, R15 ;  /* 0x000000ffff0c9224 */ /* 0x001fe400078e000f */
[----:B------:R-:W-:Y:S01]  /*9ca0*/  @!P1 IMAD.MOV.U32 R13, RZ, RZ, R8 ;  /* 0x000000ffff0d9224 */ /* 0x000fe200078e0008 */
[----:B---3--:R-:W-:-:S06]  /*9cb0*/  PRMT R7, RZ, 0x7610, R7 ;  /* 0x00007610ff077816 */ /* 0x008fcc0000000007 */
[----:B------:R0:W3:Y:S01]  /*9cc0*/  @!P1 LDG.E.U8 R7, desc[UR20][R12.64] ;  /* 0x000000140c079981 */ /* 0x0000e2000c1e1100 */
[C---:B------:R-:W-:Y:S02]  /*9cd0*/  IMAD R87, R6.reuse, 0x1a, RZ ;  /* 0x0000001a06577824 */ /* 0x040fe400078e02ff */
[----:B------:R-:W-:Y:S01]  /*9ce0*/  IMAD R72, R6, 0x41, RZ ;  /* 0x0000004106487824 */ /* 0x000fe200078e02ff */
[----:B------:R-:W-:Y:S02]  /*9cf0*/  STL [R1+0xbf8], R10 ;  /* 0x000bf80a01007387 */ /* 0x000fe40000100800 */
[----:B------:R-:W-:Y:S02]  /*9d00*/  SHF.R.S32.HI R42, RZ, 0x1f, R87 ;  /* 0x0000001fff2a7819 */ /* 0x000fe40000011457 */
[----:B------:R-:W-:Y:S01]  /*9d10*/  IADD3 R59, P2, PT, R87, R0, RZ ;  /* 0x00000000573b7210 */ /* 0x000fe20007f5e0ff */
[----:B------:R-:W-:Y:S04]  /*9d20*/  STL [R1+0xdfc], R30 ;  /* 0x000dfc1e01007387 */ /* 0x000fe80000100800 */
[----:B------:R-:W-:Y:S01]  /*9d30*/  STL [R1+0xbf4], R9 ;  /* 0x000bf40901007387 */ /* 0x000fe20000100800 */
[----:B------:R-:W-:-:S03]  /*9d40*/  IMAD.X R89, R42, 0x1, R3, P2 ;  /* 0x000000012a597824 */ /* 0x000fc600010e0603 */
[----:B------:R-:W-:Y:S01]  /*9d50*/  STL [R1+0xe08], R15 ;  /* 0x000e080f01007387 */ /* 0x000fe20000100800 */
[----:B0-----:R-:W-:Y:S01]  /*9d60*/  IADD3 R13, P2, PT, R72, R0, RZ ;  /* 0x00000000480d7210 */ /* 0x001fe20007f5e0ff */
[----:B------:R-:W-:Y:S01]  /*9d70*/  VIADD R12, R21, 0xffffff9e ;  /* 0xffffff9e150c7836 */ /* 0x000fe20000000000 */
[----:B------:R-:W-:Y:S02]  /*9d80*/  PRMT R28, RZ, 0x7610, R28 ;  /* 0x00007610ff1c7816 */ /* 0x000fe4000000001c */
[----:B------:R-:W-:Y:S01]  /*9d90*/  PRMT R5, RZ, 0x7610, R5 ;  /* 0x00007610ff057816 */ /* 0x000fe20000000005 */
[----:B--2---:R0:W-:Y:S04]  /*9da0*/  STL [R1+0x4a8], R24 ;  /* 0x0004a81801007387 */ /* 0x0041e80000100800 */
[----:B------:R1:W-:Y:S01]  /*9db0*/  STL [R1+0xe04], R8 ;  /* 0x000e040801007387 */ /* 0x0003e20000100800 */
[----:B0-----:R-:W-:Y:S01]  /*9dc0*/  IMAD R24, R6, 0x22, RZ ;  /* 0x0000002206187824 */ /* 0x001fe200078e02ff */
[----:B-1----:R-:W-:-:S04]  /*9dd0*/  SHF.R.S32.HI R8, RZ, 0x1f, R72 ;  /* 0x0000001fff087819 */ /* 0x002fc80000011448 */
[----:B------:R-:W-:Y:S01]  /*9de0*/  IADD3 R39, P1, PT, R24, R0, RZ ;  /* 0x0000000018277210 */ /* 0x000fe20007f3e0ff */
[----:B------:R-:W-:Y:S01]  /*9df0*/  STL [R1+0xc78], R59 ;  /* 0x000c783b01007387 */ /* 0x000fe20000100800 */
[--C-:B------:R-:W-:Y:S01]  /*9e00*/  IMAD.X R29, R8, 0x1, R3.reuse, P2 ;  /* 0x00000001081d7824 */ /* 0x100fe200010e0603 */
[----:B------:R-:W-:Y:S02]  /*9e10*/  SHF.R.S32.HI R47, RZ, 0x1f, R24 ;  /* 0x0000001fff2f7819 */ /* 0x000fe40000011418 */
[----:B------:R-:W-:Y:S04]  /*9e20*/  STL [R1+0xc74], R89 ;  /* 0x000c745901007387 */ /* 0x000fe80000100800 */
[----:B------:R0:W-:Y:S01]  /*9e30*/  STL [R1+0xe70], R13 ;  /* 0x000e700d01007387 */ /* 0x0001e20000100800 */
[----:B------:R-:W-:-:S03]  /*9e40*/  IMAD.X R44, R47, 0x1, R3, P1 ;  /* 0x000000012f2c7824 */ /* 0x000fc600008e0603 */
[----:B------:R-:W-:Y:S01]  /*9e50*/  STL [R1+0xce0], R39 ;  /* 0x000ce02701007387 */ /* 0x000fe20000100800 */
[----:B------:R-:W-:-:S03]  /*9e60*/  ISETP.GE.U32.AND P1, PT, R12, 0x7fffff1f, PT ;  /* 0x7fffff1f0c00780c */ /* 0x000fc60003f26070 */
[----:B------:R-:W-:Y:S01]  /*9e70*/  STL [R1+0xe6c], R29 ;  /* 0x000e6c1d01007387 */ /* 0x000fe20000100800 */
[----:B------:R-:W-:-:S03]  /*9e80*/  @!P0 IMAD.MOV.U32 R12, RZ, RZ, R13 ;  /* 0x000000ffff0c8224 */ /* 0x000fc600078e000d */
[----:B---3--:R1:W-:Y:S01]  /*9e90*/  STL [R1+0x4a0], R7 ;  /* 0x0004a00701007387 */ /* 0x0083e20000100800 */
[----:B0-----:R-:W-:-:S05]  /*9ea0*/  @!P0 IMAD.MOV.U32 R13, RZ, RZ, R29 ;  /* 0x000000ffff0d8224 */ /* 0x001fca00078e001d */
[----:B------:R0:W2:Y:S01]  /*9eb0*/  @!P0 LDG.E.U8 R28, desc[UR20][R12.64] ;  /* 0x000000140c1c8981 */ /* 0x0000a2000c1e1100 */
[----:B-1----:R-:W-:-:S05]  /*9ec0*/  IADD3 R7, P2, PT, R72, R2, RZ ;  /* 0x0000000248077210 */ /* 0x002fca0007f5e0ff */
[----:B------:R-:W-:Y:S02]  /*9ed0*/  IMAD.X R8, R8, 0x1, R4, P2 ;  /* 0x0000000108087824 */ /* 0x000fe400010e0604 */
[----:B0-----:R-:W-:Y:S02]  /*9ee0*/  @!P0 IMAD.MOV.U32 R12, RZ, RZ, R7 ;  /* 0x000000ffff0c8224 */ /* 0x001fe400078e0007 */
[----:B------:R-:W-:-:S05]  /*9ef0*/  @!P0 IMAD.MOV.U32 R13, RZ, RZ, R8 ;  /* 0x000000ffff0d8224 */ /* 0x000fca00078e0008 */
[----:B------:R0:W3:Y:S01]  /*9f00*/  @!P0 LDG.E.U8 R5, desc[UR20][R12.64] ;  /* 0x000000140c058981 */ /* 0x0000e2000c1e1100 */
[C---:B------:R-:W-:Y:S02]  /*9f10*/  IMAD R15, R6.reuse, 0x2a, RZ ;  /* 0x0000002a060f7824 */ /* 0x040fe400078e02ff */
[----:B------:R-:W-:Y:S01]  /*9f20*/  IMAD R75, R6, 0x49, RZ ;  /* 0x00000049064b7824 */ /* 0x000fe200078e02ff */
[----:B------:R-:W-:Y:S02]  /*9f30*/  STL [R1+0xcdc], R44 ;  /* 0x000cdc2c01007387 */ /* 0x000fe40000100800 */
[----:B------:R-:W-:Y:S02]  /*9f40*/  SHF.R.S32.HI R72, RZ, 0x1f, R15 ;  /* 0x0000001fff487819 */ /* 0x000fe4000001140f */
[-C--:B------:R-:W-:Y:S01]  /*9f50*/  IADD3 R30, P2, PT, R15, R0.reuse, RZ ;  /* 0x000000000f1e7210 */ /* 0x080fe20007f5e0ff */
[----:B------:R-:W-:Y:S04]  /*9f60*/  STL [R1+0xe78], R7 ;  /* 0x000e780701007387 */ /* 0x000fe80000100800 */
[----:B------:R1:W-:Y:S01]  /*9f70*/  STL [R1+0xe74], R8 ;  /* 0x000e740801007387 */ /* 0x0003e20000100800 */
[----:B------:R-:W-:Y:S01]  /*9f80*/  IMAD.X R32, R72, 0x1, R3, P2 ;  /* 0x0000000148207824 */ /* 0x000fe200010e0603 */
[----:B0-----:R-:W-:Y:S01]  /*9f90*/  IADD3 R13, P2, PT, R75, R0, RZ ;  /* 0x000000004b0d7210 */ /* 0x001fe20007f5e0ff */
[----:B------:R-:W-:Y:S01]  /*9fa0*/  VIADD R12, R21, 0xffffff96 ;  /* 0xffffff96150c7836 */ /* 0x000fe20000000000 */
[----:B-1----:R-:W-:-:S02]  /*9fb0*/  SHF.R.S32.HI R8, RZ, 0x1f, R75 ;  /* 0x0000001fff087819 */ /* 0x002fc4000001144b */
[----:B------:R-:W-:Y:S01]  /*9fc0*/  PRMT R20, RZ, 0x7610, R20 ;  /* 0x00007610ff147816 */ /* 0x000fe20000000014 */
[----:B---3--:R0:W-:Y:S04]  /*9fd0*/  STL [R1+0x494], R5 ;  /* 0x0004940501007387 */ /* 0x0081e80000100800 */
[----:B------:R-:W-:Y:S01]  /*9fe0*/  STL [R1+0xd40], R30 ;  /* 0x000d401e01007387 */ /* 0x000fe20000100800 */
[----:B0-----:R-:W-:-:S03]  /*9ff0*/  IMAD.SHL.U32 R5, R6, 0x2, RZ ;  /* 0x0000000206057824 */ /* 0x001fc600078e00ff */
[----:B--2---:R0:W-:Y:S04]  /*a000*/  STL [R1+0x498], R28 ;  /* 0x0004981c01007387 */ /* 0x0041e80000100800 */
[----:B------:R1:W-:Y:S01]  /*a010*/  STL [R1+0xee0], R13 ;  /* 0x000ee00d01007387 */ /* 0x0003e20000100800 */
[----:B0-----:R-:W-:Y:S01]  /*a020*/  IADD3 R28, P0, PT, R5, R2, RZ ;  /* 0x00000002051c7210 */ /* 0x001fe20007f1e0ff */
[----:B------:R-:W-:Y:S01]  /*a030*/  IMAD.X R5, R8, 0x1, R3, P2 ;  /* 0x0000000108057824 */ /* 0x000fe200010e0603 */
[----:B------:R-:W-:Y:S01]  /*a040*/  ISETP.GE.U32.AND P2, PT, R12, 0x7fffff17, PT ;  /* 0x7fffff170c00780c */ /* 0x000fe20003f46070 */
[----:B------:R-:W-:Y:S02]  /*a050*/  @!P6 IMAD.MOV.U32 R12, RZ, RZ, R13 ;  /* 0x000000ffff0ce224 */ /* 0x000fe400078e000d */
[----:B-1----:R-:W-:-:S05]  /*a060*/  @!P6 IMAD.MOV.U32 R13, RZ, RZ, R5 ;  /* 0x000000ffff0de224 */ /* 0x002fca00078e0005 */
[----:B------:R0:W2:Y:S01]  /*a070*/  @!P6 LDG.E.U8 R20, desc[UR20][R12.64] ;  /* 0x000000140c14e981 */ /* 0x0000a2000c1e1100 */
[----:B------:R-:W-:-:S05]  /*a080*/  IMAD.SHL.U32 R7, R6, 0x2, RZ ;  /* 0x0000000206077824 */ /* 0x000fca00078e00ff */
[----:B------:R-:W-:-:S05]  /*a090*/  SHF.R.S32.HI R7, RZ, 0x1f, R7 ;  /* 0x0000001fff077819 */ /* 0x000fca0000011407 */
[----:B------:R-:W-:Y:S01]  /*a0a0*/  IMAD.X R29, R7, 0x1, R4, P0 ;  /* 0x00000001071d7824 */ /* 0x000fe200000e0604 */
[----:B------:R-:W-:Y:S02]  /*a0b0*/  IADD3 R7, P0, PT, R75, R2, RZ ;  /* 0x000000024b077210 */ /* 0x000fe40007f1e0ff */
[----:B------:R-:W-:-:S03]  /*a0c0*/  PRMT R36, RZ, 0x7610, R36 ;  /* 0x00007610ff247816 */ /* 0x000fc60000000024 */
[----:B0-----:R-:W-:Y:S02]  /*a0d0*/  IMAD.X R13, R8, 0x1, R4, P0 ;  /* 0x00000001080d7824 */ /* 0x001fe400000e0604 */
[----:B------:R-:W-:Y:S01]  /*a0e0*/  @!P6 IMAD.MOV.U32 R12, RZ, RZ, R7 ;  /* 0x000000ffff0ce224 */ /* 0x000fe200078e0007 */
[----:B------:R-:W-:Y:S04]  /*a0f0*/  STL [R1+0xd3c], R32 ;  /* 0x000d3c2001007387 */ /* 0x000fe80000100800 */
[----:B------:R-:W-:Y:S04]  /*a100*/  STL [R1+0x2f8], R28 ;  /* 0x0002f81c01007387 */ /* 0x000fe80000100800 */
[----:B------:R0:W-:Y:S04]  /*a110*/  STL [R1+0xedc], R5 ;  /* 0x000edc0501007387 */ /* 0x0001e80000100800 */
[----:B------:R1:W3:Y:S04]  /*a120*/  @!P6 LDG.E.U8 R36, desc[UR20][R12.64] ;  /* 0x000000140c24e981 */ /* 0x0002e8000c1e1100 */
[----:B------:R-:W-:Y:S04]  /*a130*/  STL [R1+0x2f4], R29 ;  /* 0x0002f41d01007387 */ /* 0x000fe80000100800 */
[----:B0-----:R-:W4:Y:S04]  /*a140*/  LDL.LU R5, [R1+0x1c78] ;  /* 0x001c780001057983 */ /* 0x001f280000300800 */
[----:B------:R0:W-:Y:S04]  /*a150*/  STL [R1+0xee8], R7 ;  /* 0x000ee80701007387 */ /* 0x0001e80000100800 */
[----:B------:R-:W-:Y:S04]  /*a160*/  STL [R1+0xee4], R13 ;  /* 0x000ee40d01007387 */ /* 0x000fe80000100800 */
[----:B--2---:R2:W-:Y:S04]  /*a170*/  STL [R1+0x490], R20 ;  /* 0x0004901401007387 */ /* 0x0045e80000100800 */
[----:B0-----:R-:W4:Y:S01]  /*a180*/  LDL.LU R7, [R1+0x1c74] ;  /* 0x001c740001077983 */ /* 0x001f220000300800 */
[----:B------:R-:W-:-:S02]  /*a190*/  IMAD R75, R6, 0x51, RZ ;  /* 0x00000051064b7824 */ /* 0x000fc400078e02ff */
[----:B-1----:R-:W-:-:S03]  /*a1a0*/  VIADD R12, R21, 0xffffff8e ;  /* 0xffffff8e150c7836 */ /* 0x002fc60000000000 */
[----:B------:R-:W-:Y:S02]  /*a1b0*/  SHF.R.S32.HI R8, RZ, 0x1f, R75 ;  /* 0x0000001fff087819 */ /* 0x000fe4000001144b */
[----:B--2---:R-:W-:-:S05]  /*a1c0*/  IADD3 R20, P0, PT, R75, R0, RZ ;  /* 0x000000004b147210 */ /* 0x004fca0007f1e0ff */
[----:B------:R-:W-:Y:S01]  /*a1d0*/  IMAD.X R13, R8, 0x1, R3, P0 ;  /* 0x00000001080d7824 */ /* 0x000fe200000e0603 */
[----:B------:R-:W-:Y:S01]  /*a1e0*/  ISETP.GE.U32.AND P0, PT, R12, 0x7fffff0f, PT ;  /* 0x7fffff0f0c00780c */ /* 0x000fe20003f06070 */
[----:B------:R-:W-:Y:S01]  /*a1f0*/  @!P5 IMAD.MOV.U32 R12, RZ, RZ, R20 ;  /* 0x000000ffff0cd224 */ /* 0x000fe200078e0014 */
[----:B---3--:R0:W-:Y:S01]  /*a200*/  STL [R1+0x48c], R36 ;  /* 0x00048c2401007387 */ /* 0x0081e20000100800 */
[----:B----4-:R-:W-:Y:S02]  /*a210*/  PRMT R5, RZ, 0x7610, R5 ;  /* 0x00007610ff057816 */ /* 0x010fe40000000005 */
[----:B0-----:R-:W-:Y:S01]  /*a220*/  IADD3 R36, P6, PT, R75, R2, RZ ;  /* 0x000000024b247210 */ /* 0x001fe20007fde0ff */
[----:B------:R0:W-:Y:S04]  /*a230*/  STL [R1+0xf50], R20 ;  /* 0x000f501401007387 */ /* 0x0001e80000100800 */
[----:B------:R-:W-:Y:S01]  /*a240*/  IMAD.X R8, R8, 0x1, R4, P6 ;  /* 0x0000000108087824 */ /* 0x000fe200030e0604 */
[----:B------:R-:W-:Y:S04]  /*a250*/  STL [R1+0xf58], R36 ;  /* 0x000f582401007387 */ /* 0x000fe80000100800 */
[----:B------:R1:W2:Y:S04]  /*a260*/  @!P5 LDG.E.U8 R5, desc[UR20][R12.64] ;  /* 0x000000140c05d981 */ /* 0x0002a8000c1e1100 */
[----:B------:R3:W-:Y:S04]  /*a270*/  STL [R1+0xf4c], R13 ;  /* 0x000f4c0d01007387 */ /* 0x0007e80000100800 */
[----:B0-----:R-:W4:Y:S01]  /*a280*/  LDL.LU R20, [R1+0x1c70] ;  /* 0x001c700001147983 */ /* 0x001f220000300800 */
[----:B-1----:R-:W-:-:S02]  /*a290*/  @!P5 IMAD.MOV.U32 R12, RZ, RZ, R36 ;  /* 0x000000ffff0cd224 */ /* 0x002fc400078e0024 */
[----:B---3--:R-:W-:Y:S01]  /*a2a0*/  @!P5 IMAD.MOV.U32 R13, RZ, RZ, R8 ;  /* 0x000000ffff0dd224 */ /* 0x008fe200078e0008 */
[----:B------:R-:W-:-:S06]  /*a2b0*/  PRMT R7, RZ, 0x7610, R7 ;  /* 0x00007610ff077816 */ /* 0x000fcc0000000007 */
[----:B------:R-:W3:Y:S04]  /*a2c0*/  @!P5 LDG.E.U8 R7, desc[UR20][R12.64] ;  /* 0x000000140c07d981 */ /* 0x000ee8000c1e1100 */
[----:B------:R0:W-:Y:S01]  /*a2d0*/  STL [R1+0xf54], R8 ;  /* 0x000f540801007387 */ /* 0x0001e20000100800 */
[----:B------:R-:W-:Y:S01]  /*a2e0*/  IMAD R75, R6, 0x59, RZ ;  /* 0x00000059064b7824 */ /* 0x000fe200078e02ff */
[----:B------:R-:W-:-:S04]  /*a2f0*/  PRMT R50, RZ, 0x7610, R50 ;  /* 0x00007610ff327816 */ /* 0x000fc80000000032 */
[----:B0-----:R-:W-:Y:S02]  /*a300*/  SHF.R.S32.HI R8, RZ, 0x1f, R75 ;  /* 0x0000001fff087819 */ /* 0x001fe4000001144b */
[----:B------:R-:W-:Y:S01]  /*a310*/  PRMT R34, RZ, 0x7610, R34 ;  /* 0x00007610ff227816 */ /* 0x000fe20000000022 */
[----:B--2---:R0:W-:Y:S02]  /*a320*/  STL [R1+0x488], R5 ;  /* 0x0004880501007387 */ /* 0x0041e40000100800 */
[----:B0-----:R-:W-:-:S05]  /*a330*/  IADD3 R5, P6, PT, R78, R2, RZ ;  /* 0x000000024e057210 */ /* 0x001fca0007fde0ff */
[----:B------:R-:W-:Y:S01]  /*a340*/  STL [R1+0xb80], R5 ;  /* 0x000b800501007387 */ /* 0x000fe20000100800 */
[----:B------:R-:W-:-:S05]  /*a350*/  IADD3 R78, P5, PT, R84, R2, RZ ;  /* 0x00000002544e7210 */ /* 0x000fca0007fbe0ff */
[--C-:B------:R-:W-:Y:S01]  /*a360*/  IMAD.X R84, R14, 0x1, R4.reuse, P5 ;  /* 0x000000010e547824 */ /* 0x100fe200028e0604 */
[----:B------:R-:W-:Y:S01]  /*a370*/  IADD3 R36, P5, PT, R75, R2, RZ ;  /* 0x000000024b247210 */ /* 0x000fe20007fbe0ff */
[----:B---3--:R0:W-:Y:S02]  /*a380*/  STL [R1+0x484], R7 ;  /* 0x0004840701007387 */ /* 0x0081e40000100800 */
[----:B0-----:R-:W-:Y:S01]  /*a390*/  IMAD.X R7, R11, 0x1, R4, P6 ;  /* 0x000000010b077824 */ /* 0x001fe200030e0604 */
[----:B------:R-:W-:-:S05]  /*a3a0*/  IADD3 R12, P6, PT, R75, R0, RZ ;  /* 0x000000004b0c7210 */ /* 0x000fca0007fde0ff */
[----:B------:R-:W-:Y:S01]  /*a3b0*/  IMAD.X R13, R8, 0x1, R3, P6 ;  /* 0x00000001080d7824 */ /* 0x000fe200030e0603 */
[----:B------:R-:W-:Y:S04]  /*a3c0*/  STL [R1+0xb7c], R7 ;  /* 0x000b7c0701007387 */ /* 0x000fe80000100800 */
[----:B------:R0:W2:Y:S04]  /*a3d0*/  @!P3 LDG.E.U8 R50, desc[UR20][R12.64] ;  /* 0x000000140c32b981 */ /* 0x0000a8000c1e1100 */
[----:B------:R0:W-:Y:S04]  /*a3e0*/  STL [R1+0xfc0], R12 ;  /* 0x000fc00c01007387 */ /* 0x0001e80000100800 */
[----:B------:R-:W-:Y:S04]  /*a3f0*/  STL [R1+0xc00], R78 ;  /* 0x000c004e01007387 */ /* 0x000fe80000100800 */
[----:B------:R1:W-:Y:S01]  /*a400*/  STL [R1+0xfbc], R13 ;  /* 0x000fbc0d01007387 */ /* 0x0003e20000100800 */
[----:B0-----:R-:W-:-:S02]  /*a410*/  @!P3 IMAD.MOV.U32 R12, RZ, RZ, R36 ;  /* 0x000000ffff0cb224 */ /* 0x001fc400078e0024 */
[----:B-1----:R-:W-:-:S05]  /*a420*/  IMAD.X R13, R8, 0x1, R4, P5 ;  /* 0x00000001080d7824 */ /* 0x002fca00028e0604 */
[----:B------:R0:W3:Y:S01]  /*a430*/  @!P3 LDG.E.U8 R34, desc[UR20][R12.64] ;  /* 0x000000140c22b981 */ /* 0x0000e2000c1e1100 */
[----:B------:R-:W-:-:S03]  /*a440*/  VIADD R11, R21, 0xffffff86 ;  /* 0xffffff86150b7836 */ /* 0x000fc60000000000 */
[----:B------:R-:W-:Y:S02]  /*a450*/  STL [R1+0xbfc], R84 ;  /* 0x000bfc5401007387 */ /* 0x000fe40000100800 */
[----:B------:R-:W-:Y:S01]  /*a460*/  ISETP.GE.U32.AND P6, PT, R11, 0x7fffff07, PT ;  /* 0x7fffff070b00780c */ /* 0x000fe20003fc6070 */
[----:B------:R-:W-:Y:S01]  /*a470*/  IMAD R11, R6, 0x61, RZ ;  /* 0x00000061060b7824 */ /* 0x000fe200078e02ff */
[----:B------:R-:W-:Y:S04]  /*a480*/  STL [R1+0xfc8], R36 ;  /* 0x000fc82401007387 */ /* 0x000fe80000100800 */
[----:B------:R-:W-:Y:S01]  /*a490*/  STL [R1+0xfc4], R13 ;  /* 0x000fc40d01007387 */ /* 0x000fe20000100800 */
[----:B------:R-:W-:Y:S02]  /*a4a0*/  SHF.R.S32.HI R8, RZ, 0x1f, R11 ;  /* 0x0000001fff087819 */ /* 0x000fe4000001140b */
[----:B------:R-:W-:-:S02]  /*a4b0*/  PRMT R49, RZ, 0x7610, R49 ;  /* 0x00007610ff317816 */ /* 0x000fc40000000031 */
[----:B------:R-:W-:Y:S01]  /*a4c0*/  PRMT R26, RZ, 0x7610, R26 ;  /* 0x00007610ff1a7816 */ /* 0x000fe2000000001a */
[----:B--2---:R1:W-:Y:S02]  /*a4d0*/  STL [R1+0x480], R50 ;  /* 0x0004803201007387 */ /* 0x0043e40000100800 */
[----:B-1----:R-:W-:-:S05]  /*a4e0*/  IADD3 R50, P5, PT, R11, R0, RZ ;  /* 0x000000000b327210 */ /* 0x002fca0007fbe0ff */
[----:B0-----:R-:W-:Y:S02]  /*a4f0*/  IMAD.X R13, R8, 0x1, R3, P5 ;  /* 0x00000001080d7824 */ /* 0x001fe400028e0603 */
[----:B------:R-:W-:-:S05]  /*a500*/  @!P1 IMAD.MOV.U32 R12, RZ, RZ, R50 ;  /* 0x000000ffff0c9224 */ /* 0x000fca00078e0032 */
[----:B------:R0:W2:Y:S04]  /*a510*/  @!P1 LDG.E.U8 R49, desc[UR20][R12.64] ;  /* 0x000000140c319981 */ /* 0x0000a8000c1e1100 */
[----:B---3--:R1:W-:Y:S04]  /*a520*/  STL [R1+0x47c], R34 ;  /* 0x00047c2201007387 */ /* 0x0083e80000100800 */
[----:B------:R-:W-:Y:S01]  /*a530*/  STL [R1+0x1030], R50 ;  /* 0x0010303201007387 */ /* 0x000fe20000100800 */
[----:B-1----:R-:W-:-:S05]  /*a540*/  IADD3 R34, P3, PT, R11, R2, RZ ;  /* 0x000000020b227210 */ /* 0x002fca0007f7e0ff */
[----:B------:R-:W-:Y:S01]  /*a550*/  IMAD.X R36, R8, 0x1, R4, P3 ;  /* 0x0000000108247824 */ /* 0x000fe200018e0604 */
[----:B------:R-:W-:Y:S01]  /*a560*/  STL [R1+0x1038], R34 ;  /* 0x0010382201007387 */ /* 0x000fe20000100800 */
[----:B0-----:R-:W-:-:S03]  /*a570*/  @!P1 IMAD.MOV.U32 R12, RZ, RZ, R34 ;  /* 0x000000ffff0c9224 */ /* 0x001fc600078e0022 */
[----:B------:R0:W-:Y:S02]  /*a580*/  STL [R1+0x102c], R13 ;  /* 0x00102c0d01007387 */ /* 0x0001e40000100800 */
[----:B0-----:R-:W-:-:S05]  /*a590*/  @!P1 IMAD.MOV.U32 R13, RZ, RZ, R36 ;  /* 0x000000ffff0d9224 */ /* 0x001fca00078e0024 */
[----:B------:R0:W3:Y:S01]  /*a5a0*/  @!P1 LDG.E.U8 R26, desc[UR20][R12.64] ;  /* 0x000000140c1a9981 */ /* 0x0000e2000c1e1100 */
[----:B------:R-:W-:-:S03]  /*a5b0*/  IMAD R11, R6, 0x69, RZ ;  /* 0x00000069060b7824 */ /* 0x000fc600078e02ff */
[----:B------:R-:W-:Y:S01]  /*a5c0*/  STL [R1+0x1034], R36 ;  /* 0x0010342401007387 */ /* 0x000fe20000100800 */
[----:B------:R-:W-:Y:S01]  /*a5d0*/  IADD3 R24, P1, PT, R24, R2, RZ ;  /* 0x0000000218187210 */ /* 0x000fe20007f3e0ff */
[C---:B------:R-:W-:Y:S01]  /*a5e0*/  VIADD R14, R21.reuse, 0xfffffffd ;  /* 0xfffffffd150e7836 */ /* 0x040fe20000000000 */
[----:B------:R-:W-:Y:S01]  /*a5f0*/  SHF.R.S32.HI R8, RZ, 0x1f, R11 ;  /* 0x0000001fff087819 */ /* 0x000fe2000001140b */
[----:B0-----:R-:W-:-:S03]  /*a600*/  VIADD R12, R21, 0xfffffff5 ;  /* 0xfffffff5150c7836 */ /* 0x001fc60000000000 */
[----:B------:R-:W-:Y:S02]  /*a610*/  ISETP.GE.U32.AND P5, PT, R14, 0x7fffff7e, PT ;  /* 0x7fffff7e0e00780c */ /* 0x000fe40003fa6070 */
[----:B------:R-:W-:Y:S02]  /*a620*/  PRMT R14, RZ, 0x7610, R14 ;  /* 0x00007610ff0e7816 */ /* 0x000fe4000000000e */
[----:B------:R-:W-:Y:S01]  /*a630*/  PRMT R33, RZ, 0x7610, R33 ;  /* 0x00007610ff217816 */ /* 0x000fe20000000021 */
[----:B--2---:R0:W-:Y:S02]  /*a640*/  STL [R1+0x478], R49 ;  /* 0x0004783101007387 */ /* 0x0041e40000100800 */
[----:B0-----:R-:W-:-:S05]  /*a650*/  IADD3 R49, P3, PT, R87, R2, RZ ;  /* 0x0000000257317210 */ /* 0x001fca0007f7e0ff */
[----:B------:R-:W-:Y:S01]  /*a660*/  IMAD.X R50, R42, 0x1, R4, P3 ;  /* 0x000000012a327824 */ /* 0x000fe200018e0604 */
[C---:B------:R-:W-:Y:S01]  /*a670*/  IADD3 R36, P3, PT, R11.reuse, R0, RZ ;  /* 0x000000000b247210 */ /* 0x040fe20007f7e0ff */
[----:B------:R-:W-:Y:S04]  /*a680*/  STL [R1+0xc80], R49 ;  /* 0x000c803101007387 */ /* 0x000fe80000100800 */
[----:B------:R-:W-:Y:S04]  /*a690*/  STL [R1+0x10a0], R36 ;  /* 0x0010a02401007387 */ /* 0x000fe80000100800 */
[----:B------:R-:W-:Y:S04]  /*a6a0*/  STL [R1+0xc7c], R50 ;  /* 0x000c7c3201007387 */ /* 0x000fe80000100800 */
[----:B------:R-:W-:Y:S01]  /*a6b0*/  STL [R1+0xce8], R24 ;  /* 0x000ce81801007387 */ /* 0x000fe20000100800 */
[----:B------:R-:W-:Y:S01]  /*a6c0*/  IMAD.X R13, R8, 0x1, R3, P3 ;  /* 0x00000001080d7824 */ /* 0x000fe200018e0603 */
[----:B------:R-:W-:-:S02]  /*a6d0*/  IADD3 R34, P3, PT, R11, R2, RZ ;  /* 0x000000020b227210 */ /* 0x000fc40007f7e0ff */
[----:B---3--:R0:W-:Y:S02]  /*a6e0*/  STL [R1+0x474], R26 ;  /* 0x0004741a01007387 */ /* 0x0081e40000100800 */
[----:B0-----:R-:W-:Y:S01]  /*a6f0*/  IMAD.X R26, R47, 0x1, R4, P1 ;  /* 0x000000012f1a7824 */ /* 0x001fe200008e0604 */
[----:B------:R-:W-:Y:S01]  /*a700*/  ISETP.GE.U32.AND P1, PT, R12, 0x7fffff76, PT ;  /* 0x7fffff760c00780c */ /* 0x000fe20003f26070 */
[----:B------:R-:W-:Y:S01]  /*a710*/  @!P2 IMAD.MOV.U32 R12, RZ, RZ, R36 ;  /* 0x000000ffff0ca224 */ /* 0x000fe200078e0024 */
[----:B------:R0:W-:Y:S04]  /*a720*/  STL [R1+0x109c], R13 ;  /* 0x00109c0d01007387 */ /* 0x0001e80000100800 */
[----:B------:R0:W2:Y:S02]  /*a730*/  @!P2 LDG.E.U8 R14, desc[UR20][R12.64] ;  /* 0x000000140c0ea981 */ /* 0x0000a4000c1e1100 */
[----:B0-----:R-:W-:-:S02]  /*a740*/  IMAD.X R13, R8, 0x1, R4, P3 ;  /* 0x00000001080d7824 */ /* 0x001fc400018e0604 */
[----:B------:R-:W-:-:S05]  /*a750*/  @!P2 IMAD.MOV.U32 R12, RZ, RZ, R34 ;  /* 0x000000ffff0ca224 */ /* 0x000fca00078e0022 */
[----:B------:R0:W3:Y:S01]  /*a760*/  @!P2 LDG.E.U8 R33, desc[UR20][R12.64] ;  /* 0x000000140c21a981 */ /* 0x0000e2000c1e1100 */
[----:B------:R-:W-:-:S03]  /*a770*/  IMAD R11, R6, 0x71, RZ ;  /* 0x00000071060b7824 */ /* 0x000fc600078e02ff */
[----:B------:R-:W-:Y:S02]  /*a780*/  STL [R1+0xce4], R26 ;  /* 0x000ce41a01007387 */ /* 0x000fe40000100800 */
[----:B------:R-:W-:Y:S02]  /*a790*/  SHF.R.S32.HI R8, RZ, 0x1f, R11 ;  /* 0x0000001fff087819 */ /* 0x000fe4000001140b */
[----:B------:R-:W-:Y:S01]  /*a7a0*/  STL [R1+0x11dc], R34 ;  /* 0x0011dc2201007387 */ /* 0x000fe20000100800 */
[----:B------:R-:W-:Y:S02]  /*a7b0*/  IADD3 R36, P3, PT, R11, R0, RZ ;  /* 0x000000000b247210 */ /* 0x000fe40007f7e0ff */
[----:B------:R-:W-:-:S03]  /*a7c0*/  PRMT R35, RZ, 0x7610, R35 ;  /* 0x00007610ff237816 */ /* 0x000fc60000000023 */
[----:B0-----:R-:W-:Y:S01]  /*a7d0*/  @!P0 IMAD.MOV.U32 R12, RZ, RZ, R36 ;  /* 0x000000ffff0c8224 */ /* 0x001fe200078e0024 */
[----:B------:R-:W-:Y:S01]  /*a7e0*/  PRMT R17, RZ, 0x7610, R17 ;  /* 0x00007610ff117816 */ /* 0x000fe20000000011 */
[----:B--2---:R-:W-:Y:S04]  /*a7f0*/  STL [R1+0x468], R14 ;  /* 0x0004680e01007387 */ /* 0x004fe80000100800 */
[----:B------:R0:W-:Y:S04]  /*a800*/  STL [R1+0x10a4], R13 ;  /* 0x0010a40d01007387 */ /* 0x0001e80000100800 */
[----:B---3--:R1:W-:Y:S01]  /*a810*/  STL [R1+0x460], R33 ;  /* 0x0004602101007387 */ /* 0x0083e20000100800 */
[----:B0-----:R-:W-:-:S03]  /*a820*/  IMAD.X R13, R8, 0x1, R3, P3 ;  /* 0x00000001080d7824 */ /* 0x001fc600018e0603 */
[----:B------:R-:W-:Y:S04]  /*a830*/  STL [R1+0x11e4], R36 ;  /* 0x0011e42401007387 */ /* 0x000fe80000100800 */
[----:B------:R0:W2:Y:S01]  /*a840*/  @!P0 LDG.E.U8 R35, desc[UR20][R12.64] ;  /* 0x000000140c238981 */ /* 0x0000a2000c1e1100 */
[----:B-1----:R-:W-:-:S05]  /*a850*/  IADD3 R33, P2, PT, R11, R2, RZ ;  /* 0x000000020b217210 */ /* 0x002fca0007f5e0ff */
[----:B------:R-:W-:Y:S01]  /*a860*/  IMAD.X R34, R8, 0x1, R4, P2 ;  /* 0x0000000108227824 */ /* 0x000fe200010e0604 */
[----:B------:R-:W-:Y:S01]  /*a870*/  STL [R1+0x11e8], R33 ;  /* 0x0011e82101007387 */ /* 0x000fe20000100800 */
[----:B0-----:R-:W-:-:S03]  /*a880*/  @!P0 IMAD.MOV.U32 R12, RZ, RZ, R33 ;  /* 0x000000ffff0c8224 */ /* 0x001fc600078e0021 */
[----:B------:R0:W-:Y:S02]  /*a890*/  STL [R1+0x11e0], R13 ;  /* 0x0011e00d01007387 */ /* 0x0001e40000100800 */
[----:B0-----:R-:W-:-:S05]  /*a8a0*/  @!P0 IMAD.MOV.U32 R13, RZ, RZ, R34 ;  /* 0x000000ffff0d8224 */ /* 0x001fca00078e0022 */
[----:B------:R0:W3:Y:S01]  /*a8b0*/  @!P0 LDG.E.U8 R17, desc[UR20][R12.64] ;  /* 0x000000140c118981 */ /* 0x0000e2000c1e1100 */
[-C--:B------:R-:W-:Y:S01]  /*a8c0*/  IADD3 R15, P2, PT, R15, R2.reuse, RZ ;  /* 0x000000020f0f7210 */ /* 0x080fe20007f5e0ff */
[----:B------:R-:W-:Y:S02]  /*a8d0*/  IMAD R11, R6, 0x79, RZ ;  /* 0x00000079060b7824 */ /* 0x000fe400078e02ff */
[----:B------:R1:W-:Y:S04]  /*a8e0*/  STL [R1+0x1108], R34 ;  /* 0x0011082201007387 */ /* 0x0003e80000100800 */
[----:B------:R-:W-:Y:S01]  /*a8f0*/  STL [R1+0xd48], R15 ;  /* 0x000d480f01007387 */ /* 0x000fe20000100800 */
[----:B------:R-:W-:Y:S01]  /*a900*/  SHF.R.S32.HI R8, RZ, 0x1f, R11 ;  /* 0x0000001fff087819 */ /* 0x000fe2000001140b */
[----:B0-----:R-:W-:Y:S01]  /*a910*/  VIADD R12, R21, 0xffffffe5 ;  /* 0xffffffe5150c7836 */ /* 0x001fe20000000000 */
[----:B------:R-:W-:Y:S01]  /*a920*/  IADD3 R33, P0, PT, R11, R2, RZ ;  /* 0x000000020b217210 */ /* 0x000fe20007f1e0ff */
[----:B------:R-:W-:Y:S01]  /*a930*/  VIADD R13, R21, 0xffffffdd ;  /* 0xffffffdd150d7836 */ /* 0x000fe20000000000 */
[----:B------:R-:W-:-:S03]  /*a940*/  PRMT R27, RZ, 0x7610, R27 ;  /* 0x00007610ff1b7816 */ /* 0x000fc6000000001b */
[----:B-1----:R-:W-:Y:S01]  /*a950*/  IMAD.X R34, R8, 0x1, R4, P0 ;  /* 0x0000000108227824 */ /* 0x002fe200000e0604 */
[----:B------:R-:W-:Y:S02]  /*a960*/  ISETP.GE.U32.AND P0, PT, R13, 0x7fffff5e, PT ;  /* 0x7fffff5e0d00780c */ /* 0x000fe40003f06070 */
[----:B----4-:R-:W-:Y:S01]  /*a970*/  PRMT R20, RZ, 0x7610, R20 ;  /* 0x00007610ff147816 */ /* 0x010fe20000000014 */
[----:B---3--:R0:W-:Y:S04]  /*a980*/  STL [R1+0x458], R17 ;  /* 0x0004581101007387 */ /* 0x0081e80000100800 */
[----:B--2---:R1:W-:Y:S01]  /*a990*/  STL [R1+0x45c], R35 ;  /* 0x00045c2301007387 */ /* 0x0043e20000100800 */
[----:B0-----:R-:W-:Y:S01]  /*a9a0*/  IMAD.X R17, R72, 0x1, R4, P2 ;  /* 0x0000000148117824 */ /* 0x001fe200010e0604 */
[----:B-1----:R-:W-:-:S05]  /*a9b0*/  IADD3 R35, P2, PT, R11, R0, RZ ;  /* 0x000000000b237210 */ /* 0x002fca0007f5e0ff */
        /* <DEDUP_REMOVED lines=9> */
[----:B------:R-:W-:Y:S04]  /*aa50*/  STL [R1+0x1170], R35 ;  /* 0x0011702301007387 */ /* 0x000fe80000100800 */
[----:B------:R-:W-:Y:S04]  /*aa60*/  STL [R1+0x1178], R33 ;  /* 0x0011782101007387 */ /* 0x000fe80000100800 */
[----:B------:R0:W-:Y:S04]  /*aa70*/  STL [R1+0x116c], R36 ;  /* 0x00116c2401007387 */ /* 0x0001e80000100800 */
[----:B0-----:R-:W4:Y:S04]  /*aa80*/  LDL.LU R36, [R1+0x1c6c] ;  /* 0x001c6c0001247983 */ /* 0x001f280000300800 */
[----:B------:R-:W4:Y:S04]  /*aa90*/  LDL.LU R35, [R1+0x1c68] ;  /* 0x001c680001237983 */ /* 0x000f280000300800 */
[----:B------:R-:W-:Y:S04]  /*aaa0*/  STL [R1+0x1174], R34 ;  /* 0x0011742201007387 */ /* 0x000fe80000100800 */
[----:B--2---:R0:W-:Y:S04]  /*aab0*/  STL [R1+0x44c], R27 ;  /* 0x00044c1b01007387 */ /* 0x0041e80000100800 */
[----:B0-----:R-:W2:Y:S04]  /*aac0*/  LDL.LU R27, [R1+0x1c64] ;  /* 0x001c6400011b7983 */ /* 0x001ea80000300800 */
[----:B------:R-:W4:Y:S04]  /*aad0*/  LDL.LU R34, [R1+0x1c60] ;  /* 0x001c600001227983 */ /* 0x000f280000300800 */
[----:B------:R-:W4:Y:S04]  /*aae0*/  LDL.LU R33, [R1+0x1c5c] ;  /* 0x001c5c0001217983 */ /* 0x000f280000300800 */
[----:B---3--:R0:W-:Y:S04]  /*aaf0*/  STL [R1+0x448], R20 ;  /* 0x0004481401007387 */ /* 0x0081e80000100800 */
[----:B0-----:R-:W3:Y:S04]  /*ab00*/  LDL.LU R20, [R1+0x1c58] ;  /* 0x001c580001147983 */ /* 0x001ee80000300800 */
[----:B------:R-:W3:Y:S04]  /*ab10*/  LDL R12, [R1+0x2ec] ;  /* 0x0002ec00010c7983 */ /* 0x000ee80000100800 */
[----:B------:R-:W3:Y:S01]  /*ab20*/  LDL R13, [R1+0x2f0] ;  /* 0x0002f000010d7983 */ /* 0x000ee20000100800 */
[----:B------:R-:W-:Y:S01]  /*ab30*/  PRMT R31, RZ, 0x7610, R31 ;  /* 0x00007610ff1f7816 */ /* 0x000fe2000000001f */
[----:B------:R-:W-:-:S05]  /*ab40*/  VIADD R14, R21, 0xffffffed ;  /* 0xffffffed150e7836 */ /* 0x000fca0000000000 */
[----:B------:R-:W-:Y:S02]  /*ab50*/  ISETP.GE.U32.AND P3, PT, R14, 0x7fffff6e, PT ;  /* 0x7fffff6e0e00780c */ /* 0x000fe40003f66070 */
[----:B------:R-:W-:Y:S02]  /*ab60*/  PRMT R87, RZ, 0x7610, R87 ;  /* 0x00007610ff577816 */ /* 0x000fe40000000057 */
[----:B------:R-:W-:Y:S02]  /*ab70*/  PRMT R75, RZ, 0x7610, R75 ;  /* 0x00007610ff4b7816 */ /* 0x000fe4000000004b */
[----:B--2---:R-:W-:Y:S02]  /*ab80*/  PRMT R27, RZ, 0x7610, R27 ;  /* 0x00007610ff1b7816 */ /* 0x004fe4000000001b */
[----:B---3--:R-:W-:-:S04]  /*ab90*/  @!P5 LOP3.LUT R13, R13, R12, RZ, 0x3c, !PT ;  /* 0x0000000c0d0dd212 */ /* 0x008fc800078e3cff */
[----:B------:R-:W-:-:S04]  /*aba0*/  @!P5 LOP3.LUT R12, R13, R12, RZ, 0x3c, !PT ;  /* 0x0000000c0d0cd212 */ /* 0x000fc800078e3cff */
[----:B------:R-:W-:-:S05]  /*abb0*/  @!P5 LOP3.LUT R13, R13, R12, RZ, 0x3c, !PT ;  /* 0x0000000c0d0dd212 */ /* 0x000fca00078e3cff */
[----:B------:R0:W2:Y:S01]  /*abc0*/  @!P5 LDG.E.U8 R31, desc[UR20][R12.64] ;  /* 0x000000140c1fd981 */ /* 0x0000a2000c1e1100 */
[----:B------:R-:W-:Y:S01]  /*abd0*/  PRMT R20, RZ, 0x7610, R20 ;  /* 0x00007610ff147816 */ /* 0x000fe20000000014 */
        /* <DEDUP_REMOVED lines=8> */
[----:B------:R0:W4:Y:S01]  /*ac60*/  @!P1 LDG.E.U8 R87, desc[UR20][R12.64] ;  /* 0x000000140c579981 */ /* 0x000122000c1e1100 */
[----:B------:R-:W-:Y:S01]  /*ac70*/  PRMT R72, RZ, 0x7610, R72 ;  /* 0x00007610ff487816 */ /* 0x000fe20000000048 */
[----:B0-----:R-:W-:Y:S02]  /*ac80*/  @!P3 IMAD.MOV.U32 R12, RZ, RZ, R10 ;  /* 0x000000ffff0cb224 */ /* 0x001fe400078e000a */
[----:B------:R-:W-:-:S05]  /*ac90*/  @!P3 IMAD.MOV.U32 R13, RZ, RZ, R9 ;  /* 0x000000ffff0db224 */ /* 0x000fca00078e0009 */
[----:B------:R0:W4:Y:S01]  /*aca0*/  @!P3 LDG.E.U8 R75, desc[UR20][R12.64] ;  /* 0x000000140c4bb981 */ /* 0x000122000c1e1100 */
        /* <DEDUP_REMOVED lines=43> */
[----:B------:R-:W2:Y:S04]  /*af60*/  LDL.LU R25, [R1+0x1c44] ;  /* 0x001c440001197983 */ /* 0x000ea80000300800 */
[----:B------:R-:W2:Y:S04]  /*af70*/  LDL.LU R16, [R1+0x1c40] ;  /* 0x001c400001107983 */ /* 0x000ea80000300800 */
[----:B----4-:R1:W-:Y:S04]  /*af80*/  STL [R1+0x43c], R20 ;  /* 0x00043c1401007387 */ /* 0x0103e80000100800 */
[----:B-1----:R-:W4:Y:S04]  /*af90*/  LDL.LU R20, [R1+0x1c3c] ;  /* 0x001c3c0001147983 */ /* 0x002f280000300800 */
[----:B------:R-:W3:Y:S04]  /*afa0*/  LDL.LU R7, [R1+0x1c38] ;  /* 0x001c380001077983 */ /* 0x000ee80000300800 */
[----:B------:R-:W3:Y:S04]  /*afb0*/  LDL.LU R5, [R1+0x1c34] ;  /* 0x001c340001057983 */ /* 0x000ee80000300800 */
[----:B------:R-:W3:Y:S04]  /*afc0*/  LDL.LU R9, [R1+0x1c30] ;  /* 0x001c300001097983 */ /* 0x000ee80000300800 */
[----:B------:R-:W3:Y:S01]  /*afd0*/  LDL.LU R10, [R1+0x1c2c] ;  /* 0x001c2c00010a7983 */ /* 0x000ee20000300800 */
[----:B------:R-:W-:-:S02]  /*afe0*/  IMAD R84, R6, 0x3, RZ ;  /* 0x0000000306547824 */ /* 0x000fc400078e02ff */
[----:B0-----:R-:W-:-:S03]  /*aff0*/  VIADD R12, R21, 0xffffffa5 ;  /* 0xffffffa5150c7836 */ /* 0x001fc60000000000 */
[----:B------:R-:W-:Y:S01]  /*b000*/  IADD3 R30, P0, PT, R84, R0, RZ ;  /* 0x00000000541e7210 */ /* 0x000fe20007f1e0ff */
[----:B------:R0:W-:Y:S04]  /*b010*/  STL [R1+0x420], R14 ;  /* 0x0004200e01007387 */ /* 0x0001e80000100800 */
[----:B------:R-:W-:Y:S01]  /*b020*/  STL [R1+0x438], R87 ;  /* 0x0004385701007387 */ /* 0x000fe20000100800 */
[----:B0-----:R-:W-:-:S05]  /*b030*/  IMAD R14, R6, 0x3a, RZ ;  /* 0x0000003a060e7824 */ /* 0x001fca00078e02ff */
[----:B------:R-:W-:Y:S01]  /*b040*/  IADD3 R13, P6, PT, R14, R0, RZ ;  /* 0x000000000e0d7210 */ /* 0x000fe20007fde0ff */
[----:B------:R0:W-:Y:S04]  /*b050*/  STL [R1+0x3f8], R8 ;  /* 0x0003f80801007387 */ /* 0x0001e80000100800 */
[----:B------:R-:W-:Y:S04]  /*b060*/  STL [R1+0x434], R75 ;  /* 0x0004344b01007387 */ /* 0x000fe80000100800 */
[----:B------:R1:W-:Y:S01]  /*b070*/  STL [R1+0x41c], R11 ;  /* 0x00041c0b01007387 */ /* 0x0003e20000100800 */
[----:B0-----:R-:W-:-:S03]  /*b080*/  SHF.R.S32.HI R8, RZ, 0x1f, R14 ;  /* 0x0000001fff087819 */ /* 0x001fc6000001140e */
[----:B------:R-:W-:Y:S01]  /*b090*/  STL [R1+0x430], R72 ;  /* 0x0004304801007387 */ /* 0x000fe20000100800 */
[----:B-1----:R-:W-:Y:S01]  /*b0a0*/  SHF.R.S32.HI R11, RZ, 0x1f, R84 ;  /* 0x0000001fff0b7819 */ /* 0x002fe20000011454 */
[--C-:B------:R-:W-:Y:S01]  /*b0b0*/  IMAD.X R17, R8, 0x1, R3.reuse, P6 ;  /* 0x0000000108117824 */ /* 0x100fe200030e0603 */
[----:B------:R-:W-:Y:S01]  /*b0c0*/  IADD3 R15, P6, PT, R14, R2, RZ ;  /* 0x000000020e0f7210 */ /* 0x000fe20007fde0ff */
[----:B------:R0:W-:Y:S02]  /*b0d0*/  STL [R1+0xe10], R13 ;  /* 0x000e100d01007387 */ /* 0x0001e40000100800 */
[----:B------:R-:W-:Y:S01]  /*b0e0*/  IMAD.X R32, R11, 0x1, R3, P0 ;  /* 0x000000010b207824 */ /* 0x000fe200000e0603 */
[----:B------:R-:W-:Y:S01]  /*b0f0*/  ISETP.GE.U32.AND P0, PT, R12, 0x7fffff26, PT ;  /* 0x7fffff260c00780c */ /* 0x000fe20003f06070 */
[----:B------:R-:W-:Y:S02]  /*b100*/  @!P5 IMAD.MOV.U32 R12, RZ, RZ, R13 ;  /* 0x000000ffff0cd224 */ /* 0x000fe400078e000d */
[----:B------:R-:W-:-:S02]  /*b110*/  IMAD.X R8, R8, 0x1, R4, P6 ;  /* 0x0000000108087824 */ /* 0x000fc400030e0604 */
[----:B0-----:R-:W-:Y:S01]  /*b120*/  @!P5 IMAD.MOV.U32 R13, RZ, RZ, R17 ;  /* 0x000000ffff0dd224 */ /* 0x001fe200078e0011 */
[----:B--2---:R-:W-:-:S06]  /*b130*/  PRMT R16, RZ, 0x7610, R16 ;  /* 0x00007610ff107816 */ /* 0x004fcc0000000010 */
[----:B------:R0:W2:Y:S02]  /*b140*/  @!P5 LDG.E.U8 R16, desc[UR20][R12.64] ;  /* 0x000000140c10d981 */ /* 0x0000a4000c1e1100 */
[----:B0-----:R-:W-:Y:S02]  /*b150*/  @!P5 IMAD.MOV.U32 R12, RZ, RZ, R15 ;  /* 0x000000ffff0cd224 */ /* 0x001fe400078e000f */
[----:B------:R-:W-:Y:S01]  /*b160*/  @!P5 IMAD.MOV.U32 R13, RZ, RZ, R8 ;  /* 0x000000ffff0dd224 */ /* 0x000fe200078e0008 */
[----:B---3--:R-:W-:-:S06]  /*b170*/  PRMT R10, RZ, 0x7610, R10 ;  /* 0x00007610ff0a7816 */ /* 0x008fcc000000000a */
[----:B------:R0:W3:Y:S01]  /*b180*/  @!P5 LDG.E.U8 R10, desc[UR20][R12.64] ;  /* 0x000000140c0ad981 */ /* 0x0000e2000c1e1100 */
[----:B------:R-:W-:-:S03]  /*b190*/  IMAD R87, R6, 0xb, RZ ;  /* 0x0000000b06577824 */ /* 0x000fc600078e02ff */
[----:B------:R-:W-:Y:S04]  /*b1a0*/  STL [R1+0x300], R30 ;  /* 0x0003001e01007387 */ /* 0x000fe80000100800 */
[----:B------:R1:W-:Y:S01]  /*b1b0*/  STL [R1+0x42c], R47 ;  /* 0x00042c2f01007387 */ /* 0x0003e20000100800 */
[----:B------:R-:W-:-:S03]  /*b1c0*/  SHF.R.S32.HI R14, RZ, 0x1f, R87 ;  /* 0x0000001fff0e7819 */ /* 0x000fc60000011457 */
[----:B------:R0:W-:Y:S04]  /*b1d0*/  STL [R1+0xe0c], R17 ;  /* 0x000e0c1101007387 */ /* 0x0001e80000100800 */
[----:B------:R4:W-:Y:S01]  /*b1e0*/  STL [R1+0x428], R42 ;  /* 0x0004282a01007387 */ /* 0x0009e20000100800 */
[----:B-1----:R-:W-:-:S03]  /*b1f0*/  IMAD R47, R6, 0x42, RZ ;  /* 0x00000042062f7824 */ /* 0x002fc600078e02ff */
[----:B------:R-:W-:Y:S01]  /*b200*/  STL [R1+0x2fc], R32 ;  /* 0x0002fc2001007387 */ /* 0x000fe20000100800 */
[----:B0-----:R-:W-:-:S03]  /*b210*/  IADD3 R17, P6, PT, R87, R0, RZ ;  /* 0x0000000057117210 */ /* 0x001fc60007fde0ff */
[----:B------:R-:W-:Y:S01]  /*b220*/  STL [R1+0xe18], R15 ;  /* 0x000e180f01007387 */ /* 0x000fe20000100800 */
[----:B------:R-:W-:-:S03]  /*b230*/  IMAD R24, R6, 0x13, RZ ;  /* 0x0000001306187824 */ /* 0x000fc600078e02ff */
[----:B------:R-:W-:Y:S04]  /*b240*/  STL [R1+0x424], R38 ;  /* 0x0004242601007387 */ /* 0x000fe80000100800 */
[----:B------:R0:W-:Y:S04]  /*b250*/  STL [R1+0xe14], R8 ;  /* 0x000e140801007387 */ /* 0x0001e80000100800 */
[----:B------:R-:W-:Y:S01]  /*b260*/  STL [R1+0xb88], R17 ;  /* 0x000b881101007387 */ /* 0x000fe20000100800 */
[----:B----4-:R-:W-:Y:S01]  /*b270*/  SHF.R.S32.HI R42, RZ, 0x1f, R24 ;  /* 0x0000001fff2a7819 */ /* 0x010fe20000011418 */
[----:B------:R-:W-:Y:S01]  /*b280*/  VIADD R12, R21, 0xffffff9d ;  /* 0xffffff9d150c7836 */ /* 0x000fe20000000000 */
[----:B0-----:R-:W-:-:S02]  /*b290*/  SHF.R.S32.HI R8, RZ, 0x1f, R47 ;  /* 0x0000001fff087819 */ /* 0x001fc4000001142f */
[----:B------:R-:W-:Y:S01]  /*b2a0*/  PRMT R27, RZ, 0x7610, R27 ;  /* 0x00007610ff1b7816 */ /* 0x000fe2000000001b */
[----:B--2---:R0:W-:Y:S02]  /*b2b0*/  STL [R1+0x3f4], R16 ;  /* 0x0003f41001007387 */ /* 0x0041e40000100800 */
[----:B0-----:R-:W-:Y:S01]  /*b2c0*/  IMAD.X R16, R14, 0x1, R3, P6 ;  /* 0x000000010e107824 */ /* 0x001fe200030e0603 */
[----:B------:R-:W-:-:S05]  /*b2d0*/  IADD3 R38, P6, PT, R47, R0, RZ ;  /* 0x000000002f267210 */ /* 0x000fca0007fde0ff */
[----:B------:R-:W-:-:S04]  /*b2e0*/  IMAD.X R39, R8, 0x1, R3, P6 ;  /* 0x0000000108277824 */ /* 0x000fc800030e0603 */
[----:B------:R-:W-:Y:S01]  /*b2f0*/  @!P1 IMAD.MOV.U32 R13, RZ, RZ, R39 ;  /* 0x000000ffff0d9224 */ /* 0x000fe200078e0027 */
[----:B---3--:R0:W-:Y:S02]  /*b300*/  STL [R1+0x3f0], R10 ;  /* 0x0003f00a01007387 */ /* 0x0081e40000100800 */
[----:B0-----:R-:W-:-:S05]  /*b310*/  IADD3 R10, P5, PT, R24, R0, RZ ;  /* 0x00000000180a7210 */ /* 0x001fca0007fbe0ff */
[----:B------:R-:W-:Y:S01]  /*b320*/  IMAD.X R15, R42, 0x1, R3, P5 ;  /* 0x000000012a0f7824 */ /* 0x000fe200028e0603 */
[----:B------:R-:W-:Y:S01]  /*b330*/  ISETP.GE.U32.AND P5, PT, R12, 0x7fffff1e, PT ;  /* 0x7fffff1e0c00780c */ /* 0x000fe20003fa6070 */
[----:B------:R-:W-:-:S05]  /*b340*/  @!P1 IMAD.MOV.U32 R12, RZ, RZ, R38 ;  /* 0x000000ffff0c9224 */ /* 0x000fca00078e0026 */
[----:B------:R0:W2:Y:S01]  /*b350*/  @!P1 LDG.E.U8 R27, desc[UR20][R12.64] ;  /* 0x000000140c1b9981 */ /* 0x0000a2000c1e1100 */
[----:B------:R-:W-:Y:S01]  /*b360*/  IADD3 R26, P6, PT, R47, R2, RZ ;  /* 0x000000022f1a7210 */ /* 0x000fe20007fde0ff */
[----:B------:R-:W-:Y:S02]  /*b370*/  IMAD R50, R6, 0x1b, RZ ;  /* 0x0000001b06327824 */ /* 0x000fe400078e02ff */
[----:B------:R-:W-:Y:S02]  /*b380*/  STL [R1+0xb84], R16 ;  /* 0x000b841001007387 */ /* 0x000fe40000100800 */
[----:B------:R-:W-:Y:S02]  /*b390*/  IMAD.X R8, R8, 0x1, R4, P6 ;  /* 0x0000000108087824 */ /* 0x000fe400030e0604 */
[----:B------:R1:W-:Y:S01]  /*b3a0*/  STL [R1+0xe80], R38 ;  /* 0x000e802601007387 */ /* 0x0003e20000100800 */
[----:B------:R-:W-:-:S03]  /*b3b0*/  SHF.R.S32.HI R47, RZ, 0x1f, R50 ;  /* 0x0000001fff2f7819 */ /* 0x000fc60000011432 */
[----:B------:R-:W-:Y:S01]  /*b3c0*/  STL [R1+0xc08], R10 ;  /* 0x000c080a01007387 */ /* 0x000fe20000100800 */
[----:B------:R-:W-:Y:S01]  /*b3d0*/  IADD3 R59, P6, PT, R50, R0, RZ ;  /* 0x00000000323b7210 */ /* 0x000fe20007fde0ff */
[----:B------:R-:W-:Y:S02]  /*b3e0*/  IMAD R75, R6, 0x4a, RZ ;  /* 0x0000004a064b7824 */ /* 0x000fe400078e02ff */
[----:B------:R-:W-:Y:S01]  /*b3f0*/  STL [R1+0xe7c], R39 ;  /* 0x000e7c2701007387 */ /* 0x000fe20000100800 */
[----:B------:R-:W-:Y:S01]  /*b400*/  PRMT R9, RZ, 0x7610, R9 ;  /* 0x00007610ff097816 */ /* 0x000fe20000000009 */
[----:B0-----:R-:W-:Y:S02]  /*b410*/  @!P1 IMAD.MOV.U32 R12, RZ, RZ, R26 ;  /* 0x000000ffff0c9224 */ /* 0x001fe400078e001a */
[----:B------:R-:W-:Y:S01]  /*b420*/  STL [R1+0xc04], R15 ;  /* 0x000c040f01007387 */ /* 0x000fe20000100800 */
[----:B------:R-:W-:-:S03]  /*b430*/  @!P1 IMAD.MOV.U32 R13, RZ, RZ, R8 ;  /* 0x000000ffff0d9224 */ /* 0x000fc600078e0008 */
[----:B------:R-:W-:Y:S01]  /*b440*/  STL [R1+0xe88], R26 ;  /* 0x000e881a01007387 */ /* 0x000fe20000100800 */
[----:B------:R-:W-:Y:S01]  /*b450*/  IMAD.X R89, R47, 0x1, R3, P6 ;  /* 0x000000012f597824 */ /* 0x000fe200030e0603 */
[----:B-1----:R-:W-:Y:S02]  /*b460*/  IADD3 R38, P6, PT, R75, R0, RZ ;  /* 0x000000004b267210 */ /* 0x002fe40007fde0ff */
[----:B------:R0:W3:Y:S01]  /*b470*/  @!P1 LDG.E.U8 R9, desc[UR20][R12.64] ;  /* 0x000000140c099981 */ /* 0x0000e2000c1e1100 */
[----:B------:R-:W-:Y:S01]  /*b480*/  PRMT R28, RZ, 0x7610, R28 ;  /* 0x00007610ff1c7816 */ /* 0x000fe2000000001c */
[----:B0-----:R-:W-:Y:S01]  /*b490*/  VIADD R12, R21, 0xffffff95 ;  /* 0xffffff95150c7836 */ /* 0x001fe20000000000 */
[----:B------:R-:W-:Y:S01]  /*b4a0*/  PRMT R20, RZ, 0x7610, R20 ;  /* 0x00007610ff147816 */ /* 0x000fe20000000014 */
[----:B--2---:R0:W-:Y:S04]  /*b4b0*/  STL [R1+0x3ec], R27 ;  /* 0x0003ec1b01007387 */ /* 0x0041e80000100800 */
[----:B------:R1:W-:Y:S01]  /*b4c0*/  STL [R1+0xe84], R8 ;  /* 0x000e840801007387 */ /* 0x0003e20000100800 */
[----:B0-----:R-:W-:Y:S01]  /*b4d0*/  IMAD R27, R6, 0x23, RZ ;  /* 0x00000023061b7824 */ /* 0x001fe200078e02ff */
[----:B-1----:R-:W-:-:S04]  /*b4e0*/  SHF.R.S32.HI R8, RZ, 0x1f, R75 ;  /* 0x0000001fff087819 */ /* 0x002fc8000001144b */
[----:B------:R-:W-:Y:S02]  /*b4f0*/  SHF.R.S32.HI R72, RZ, 0x1f, R27 ;  /* 0x0000001fff487819 */ /* 0x000fe4000001141b */
[----:B------:R-:W-:Y:S01]  /*b500*/  IADD3 R44, P1, PT, R27, R0, RZ ;  /* 0x000000001b2c7210 */ /* 0x000fe20007f3e0ff */
[----:B------:R-:W-:Y:S01]  /*b510*/  IMAD.X R39, R8, 0x1, R3, P6 ;  /* 0x0000000108277824 */ /* 0x000fe200030e0603 */
[----:B------:R-:W-:-:S03]  /*b520*/  IADD3 R26, P6, PT, R75, R2, RZ ;  /* 0x000000024b1a7210 */ /* 0x000fc60007fde0ff */
[----:B------:R-:W-:Y:S01]  /*b530*/  IMAD.X R49, R72, 0x1, R3, P1 ;  /* 0x0000000148317824 */ /* 0x000fe200008e0603 */
[----:B------:R-:W-:Y:S01]  /*b540*/  ISETP.GE.U32.AND P1, PT, R12, 0x7fffff16, PT ;  /* 0x7fffff160c00780c */ /* 0x000fe20003f26070 */
[----:B------:R-:W-:Y:S02]  /*b550*/  @!P3 IMAD.MOV.U32 R12, RZ, RZ, R38 ;  /* 0x000000ffff0cb224 */ /* 0x000fe400078e0026 */
[----:B------:R-:W-:Y:S02]  /*b560*/  @!P3 IMAD.MOV.U32 R13, RZ, RZ, R39 ;  /* 0x000000ffff0db224 */ /* 0x000fe400078e0027 */
[----:B------:R-:W-:-:S03]  /*b570*/  IMAD.X R8, R8, 0x1, R4, P6 ;  /* 0x0000000108087824 */ /* 0x000fc600030e0604 */
[----:B------:R0:W2:Y:S02]  /*b580*/  @!P3 LDG.E.U8 R28, desc[UR20][R12.64] ;  /* 0x000000140c1cb981 */ /* 0x0000a4000c1e1100 */
[----:B0-----:R-:W-:Y:S02]  /*b590*/  @!P3 IMAD.MOV.U32 R12, RZ, RZ, R26 ;  /* 0x000000ffff0cb224 */ /* 0x001fe400078e001a */
[----:B------:R-:W-:-:S05]  /*b5a0*/  @!P3 IMAD.MOV.U32 R13, RZ, RZ, R8 ;  /* 0x000000ffff0db224 */ /* 0x000fca00078e0008 */
[----:B------:R0:W4:Y:S04]  /*b5b0*/  @!P3 LDG.E.U8 R20, desc[UR20][R12.64] ;  /* 0x000000140c14b981 */ /* 0x000128000c1e1100 */
[----:B------:R-:W-:Y:S04]  /*b5c0*/  STL [R1+0xc88], R59 ;  /* 0x000c883b01007387 */ /* 0x000fe80000100800 */
[----:B------:R-:W-:Y:S04]  /*b5d0*/  STL [R1+0xc84], R89 ;  /* 0x000c845901007387 */ /* 0x000fe80000100800 */
[----:B------:R-:W-:Y:S04]  /*b5e0*/  STL [R1+0xef0], R38 ;  /* 0x000ef02601007387 */ /* 0x000fe80000100800 */
[----:B------:R-:W-:Y:S04]  /*b5f0*/  STL [R1+0xcf0], R44 ;  /* 0x000cf02c01007387 */ /* 0x000fe80000100800 */
[----:B------:R-:W-:Y:S04]  /*b600*/  STL [R1+0xeec], R39 ;  /* 0x000eec2701007387 */ /* 0x000fe80000100800 */
[----:B---3--:R1:W-:Y:S01]  /*b610*/  STL [R1+0x3e8], R9 ;  /* 0x0003e80901007387 */ /* 0x0083e20000100800 */
[----:B------:R-:W-:-:S02]  /*b620*/  IMAD R78, R6, 0x52, RZ ;  /* 0x00000052064e7824 */ /* 0x000fc400078e02ff */
[----:B-1----:R-:W-:-:S05]  /*b630*/  IMAD R9, R6, 0x2b, RZ ;  /* 0x0000002b06097824 */ /* 0x002fca00078e02ff */
[----:B------:R-:W-:Y:S02]  /*b640*/  SHF.R.S32.HI R75, RZ, 0x1f, R9 ;  /* 0x0000001fff4b7819 */ /* 0x000fe40000011409 */
[-C--:B------:R-:W-:Y:S01]  /*b650*/  IADD3 R38, P6, PT, R9, R0.reuse, RZ ;  /* 0x0000000009267210 */ /* 0x080fe20007fde0ff */
[----:B------:R-:W-:Y:S04]  /*b660*/  STL [R1+0xcec], R49 ;  /* 0x000cec3101007387 */ /* 0x000fe80000100800 */
[----:B------:R-:W-:Y:S01]  /*b670*/  IMAD.X R39, R75, 0x1, R3, P6 ;  /* 0x000000014b277824 */ /* 0x000fe200030e0603 */
[----:B------:R1:W-:Y:S01]  /*b680*/  STL [R1+0xef8], R26 ;  /* 0x000ef81a01007387 */ /* 0x0003e20000100800 */
[----:B0-----:R-:W-:-:S03]  /*b690*/  IADD3 R13, P6, PT, R78, R0, RZ ;  /* 0x000000004e0d7210 */ /* 0x001fc60007fde0ff */
[----:B------:R0:W-:Y:S01]  /*b6a0*/  STL [R1+0xef4], R8 ;  /* 0x000ef40801007387 */ /* 0x0001e20000100800 */
[----:B------:R-:W-:-:S03]  /*b6b0*/  VIADD R12, R21, 0xffffff8d ;  /* 0xffffff8d150c7836 */ /* 0x000fc60000000000 */
[----:B------:R-:W-:Y:S01]  /*b6c0*/  STL [R1+0xd50], R38 ;  /* 0x000d502601007387 */ /* 0x000fe20000100800 */
[----:B-1----:R-:W-:-:S03]  /*b6d0*/  IADD3 R26, P3, PT, R84, R2, RZ ;  /* 0x00000002541a7210 */ /* 0x002fc60007f7e0ff */
[----:B------:R-:W-:Y:S01]  /*b6e0*/  STL [R1+0xd4c], R39 ;  /* 0x000d4c2701007387 */ /* 0x000fe20000100800 */
[----:B0-----:R-:W-:-:S03]  /*b6f0*/  SHF.R.S32.HI R8, RZ, 0x1f, R78 ;  /* 0x0000001fff087819 */ /* 0x001fc6000001144e */
[----:B------:R-:W-:Y:S04]  /*b700*/  STL [R1+0xf60], R13 ;  /* 0x000f600d01007387 */ /* 0x000fe80000100800 */
[----:B------:R-:W-:Y:S01]  /*b710*/  STL [R1+0x308], R26 ;  /* 0x0003081a01007387 */ /* 0x000fe20000100800 */
[----:B------:R-:W-:Y:S02]  /*b720*/  PRMT R33, RZ, 0x7610, R33 ;  /* 0x00007610ff217816 */ /* 0x000fe40000000021 */
[----:B------:R-:W-:Y:S01]  /*b730*/  PRMT R84, RZ, 0x7610, R84 ;  /* 0x00007610ff547816 */ /* 0x000fe20000000054 */
[----:B----4-:R0:W-:Y:S02]  /*b740*/  STL [R1+0x3e0], R20 ;  /* 0x0003e01401007387 */ /* 0x0101e40000100800 */
[----:B0-----:R-:W-:Y:S01]  /*b750*/  IMAD.X R20, R8, 0x1, R3, P6 ;  /* 0x0000000108147824 */ /* 0x001fe200030e0603 */
[----:B------:R-:W-:-:S03]  /*b760*/  ISETP.GE.U32.AND P6, PT, R12, 0x7fffff0e, PT ;  /* 0x7fffff0e0c00780c */ /* 0x000fc60003fc6070 */
[----:B------:R-:W-:-:S05]  /*b770*/  IMAD.MOV.U32 R12, RZ, RZ, R20 ;  /* 0x000000ffff0c7224 */ /* 0x000fca00078e0014 */
[----:B------:R-:W-:-:S04]  /*b780*/  @!P2 LOP3.LUT R13, R13, R12, RZ, 0x3c, !PT ;  /* 0x0000000c0d0da212 */ /* 0x000fc800078e3cff */
[----:B------:R-:W-:-:S04]  /*b790*/  @!P2 LOP3.LUT R12, R13, R12, RZ, 0x3c, !PT ;  /* 0x0000000c0d0ca212 */ /* 0x000fc800078e3cff */
[----:B------:R-:W-:-:S05]  /*b7a0*/  @!P2 LOP3.LUT R13, R13, R12, RZ, 0x3c, !PT ;  /* 0x0000000c0d0da212 */ /* 0x000fca00078e3cff */
[----:B------:R0:W3:Y:S04]  /*b7b0*/  @!P2 LDG.E.U8 R33, desc[UR20][R12.64] ;  /* 0x000000140c21a981 */ /* 0x0000e8000c1e1100 */
[----:B--2---:R1:W-:Y:S04]  /*b7c0*/  STL [R1+0x3e4], R28 ;  /* 0x0003e41c01007387 */ /* 0x0043e80000100800 */
[----:B------:R2:W-:Y:S01]  /*b7d0*/  STL [R1+0xf5c], R20 ;  /* 0x000f5c1401007387 */ /* 0x0005e20000100800 */
[----:B-1----:R-:W-:Y:S01]  /*b7e0*/  IMAD.X R28, R11, 0x1, R4, P3 ;  /* 0x000000010b1c7824 */ /* 0x002fe200018e0604 */
[----:B--2---:R-:W-:-:S05]  /*b7f0*/  IADD3 R20, P3, PT, R78, R2, RZ ;  /* 0x000000024e147210 */ /* 0x004fca0007f7e0ff */
[----:B0-----:R-:W-:Y:S02]  /*b800*/  IMAD.X R13, R8, 0x1, R4, P3 ;  /* 0x00000001080d7824 */ /* 0x001fe400018e0604 */
[----:B------:R-:W-:-:S05]  /*b810*/  @!P2 IMAD.MOV.U32 R12, RZ, RZ, R20 ;  /* 0x000000ffff0ca224 */ /* 0x000fca00078e0014 */
[----:B------:R0:W2:Y:S01]  /*b820*/  @!P2 LDG.E.U8 R84, desc[UR20][R12.64] ;  /* 0x000000140c54a981 */ /* 0x0000a2000c1e1100 */
[----:B------:R-:W-:-:S03]  /*b830*/  IMAD R11, R6, 0x5a, RZ ;  /* 0x0000005a060b7824 */ /* 0x000fc600078e02ff */
[----:B------:R-:W-:Y:S04]  /*b840*/  STL [R1+0x304], R28 ;  /* 0x0003041c01007387 */ /* 0x000fe80000100800 */
[----:B------:R1:W-:Y:S01]  /*b850*/  STL [R1+0xf68], R20 ;  /* 0x000f681401007387 */ /* 0x0003e20000100800 */
[----:B------:R-:W-:-:S03]  /*b860*/  SHF.R.S32.HI R8, RZ, 0x1f, R11 ;  /* 0x0000001fff087819 */ /* 0x000fc6000001140b */
[----:B------:R-:W-:Y:S01]  /*b870*/  STL [R1+0xf64], R13 ;  /* 0x000f640d01007387 */ /* 0x000fe20000100800 */
[----:B------:R-:W-:Y:S02]  /*b880*/  PRMT R5, RZ, 0x7610, R5 ;  /* 0x00007610ff057816 */ /* 0x000fe40000000005 */
[----:B------:R-:W-:Y:S01]  /*b890*/  PRMT R7, RZ, 0x7610, R7 ;  /* 0x00007610ff077816 */ /* 0x000fe20000000007 */
[----:B---3--:R3:W-:Y:S04]  /*b8a0*/  STL [R1+0x3dc], R33 ;  /* 0x0003dc2101007387 */ /* 0x0087e80000100800 */
[----:B-1----:R-:W4:Y:S01]  /*b8b0*/  LDL.LU R20, [R1+0x1c28] ;  /* 0x001c280001147983 */ /* 0x002f220000300800 */
[----:B---3--:R-:W-:-:S05]  /*b8c0*/  IADD3 R33, P3, PT, R11, R0, RZ ;  /* 0x000000000b217210 */ /* 0x008fca0007f7e0ff */
[----:B0-----:R-:W-:Y:S01]  /*b8d0*/  IMAD.MOV.U32 R13, RZ, RZ, R33 ;  /* 0x000000ffff0d7224 */ /* 0x001fe200078e0021 */
[----:B------:R0:W-:Y:S01]  /*b8e0*/  STL [R1+0xfd0], R33 ;  /* 0x000fd02101007387 */ /* 0x0001e20000100800 */
[----:B------:R-:W-:-:S05]  /*b8f0*/  IMAD.X R12, R8, 0x1, R3, P3 ;  /* 0x00000001080c7824 */ /* 0x000fca00018e0603 */
[----:B------:R-:W-:Y:S02]  /*b900*/  @!P0 LOP3.LUT R13, R13, R12, RZ, 0x3c, !PT ;  /* 0x0000000c0d0d8212 */ /* 0x000fe400078e3cff */
[----:B0-----:R-:W-:-:S05]  /*b910*/  IADD3 R33, P2, PT, R11, R2, RZ ;  /* 0x000000020b217210 */ /* 0x001fca0007f5e0ff */
[----:B------:R-:W-:Y:S04]  /*b920*/  STL [R1+0xfd8], R33 ;  /* 0x000fd82101007387 */ /* 0x000fe80000100800 */
[----:B------:R0:W-:Y:S04]  /*b930*/  STL [R1+0xfcc], R12 ;  /* 0x000fcc0c01007387 */ /* 0x0001e80000100800 */
[----:B--2---:R1:W-:Y:S01]  /*b940*/  STL [R1+0x3d8], R84 ;  /* 0x0003d85401007387 */ /* 0x0043e20000100800 */
[----:B0-----:R-:W-:-:S04]  /*b950*/  @!P0 LOP3.LUT R12, R13, R12, RZ, 0x3c, !PT ;  /* 0x0000000c0d0c8212 */ /* 0x001fc800078e3cff */
[----:B------:R-:W-:Y:S01]  /*b960*/  @!P0 LOP3.LUT R13, R13, R12, RZ, 0x3c, !PT ;  /* 0x0000000c0d0d8212 */ /* 0x000fe200078e3cff */
[----:B-1----:R-:W-:-:S04]  /*b970*/  IMAD.X R84, R8, 0x1, R4, P2 ;  /* 0x0000000108547824 */ /* 0x002fc800010e0604 */
[----:B------:R0:W2:Y:S02]  /*b980*/  @!P0 LDG.E.U8 R5, desc[UR20][R12.64] ;  /* 0x000000140c058981 */ /* 0x0000a4000c1e1100 */
[----:B0-----:R-:W-:Y:S02]  /*b990*/  @!P0 IMAD.MOV.U32 R12, RZ, RZ, R33 ;  /* 0x000000ffff0c8224 */ /* 0x001fe400078e0021 */
[----:B------:R-:W-:-:S05]  /*b9a0*/  @!P0 IMAD.MOV.U32 R13, RZ, RZ, R84 ;  /* 0x000000ffff0d8224 */ /* 0x000fca00078e0054 */
[----:B------:R0:W3:Y:S01]  /*b9b0*/  @!P0 LDG.E.U8 R7, desc[UR20][R12.64] ;  /* 0x000000140c078981 */ /* 0x0000e2000c1e1100 */
[----:B------:R-:W-:-:S03]  /*b9c0*/  VIADD R78, R21, 0xffffff85 ;  /* 0xffffff85154e7836 */ /* 0x000fc60000000000 */
[----:B------:R1:W-:Y:S01]  /*b9d0*/  STL [R1+0xfd4], R84 ;  /* 0x000fd45401007387 */ /* 0x0003e20000100800 */
[----:B------:R-:W-:Y:S01]  /*b9e0*/  IMAD R11, R6, 0x62, RZ ;  /* 0x00000062060b7824 */ /* 0x000fe200078e02ff */
[----:B------:R-:W-:Y:S02]  /*b9f0*/  ISETP.GE.U32.AND P3, PT, R78, 0x7fffff06, PT ;  /* 0x7fffff064e00780c */ /* 0x000fe40003f66070 */
[----:B------:R-:W-:Y:S01]  /*ba00*/  IADD3 R78, P0, PT, R24, R2, RZ ;  /* 0x00000002184e7210 */ /* 0x000fe20007f1e0ff */
[----:B0-----:R-:W-:Y:S01]  /*ba10*/  VIADD R12, R21, 0xffffffcd ;  /* 0xffffffcd150c7836 */ /* 0x001fe20000000000 */
[----:B------:R-:W-:-:S03]  /*ba20*/  SHF.R.S32.HI R8, RZ, 0x1f, R11 ;  /* 0x0000001fff087819 */ /* 0x000fc6000001140b */
[----:B-1----:R-:W-:Y:S01]  /*ba30*/  IMAD.X R84, R42, 0x1, R4, P0 ;  /* 0x000000012a547824 */ /* 0x002fe200000e0604 */
[----:B------:R-:W-:Y:S02]  /*ba40*/  ISETP.GE.U32.AND P0, PT, R12, 0x7fffff4e, PT ;  /* 0x7fffff4e0c00780c */ /* 0x000fe40003f06070 */
[----:B------:R-:W-:Y:S01]  /*ba50*/  PRMT R37, RZ, 0x7610, R37 ;  /* 0x00007610ff257816 */ /* 0x000fe20000000025 */
[----:B--2---:R0:W-:Y:S02]  /*ba60*/  STL [R1+0x3d4], R5 ;  /* 0x0003d40501007387 */ /* 0x0041e40000100800 */
[----:B0-----:R-:W-:-:S05]  /*ba70*/  IADD3 R5, P2, PT, R87, R2, RZ ;  /* 0x0000000257057210 */ /* 0x001fca0007f5e0ff */
[----:B------:R-:W-:Y:S04]  /*ba80*/  STL [R1+0xb90], R5 ;  /* 0x000b900501007387 */ /* 0x000fe80000100800 */
[----:B---3--:R0:W-:Y:S02]  /*ba90*/  STL [R1+0x3d0], R7 ;  /* 0x0003d00701007387 */ /* 0x0081e40000100800 */
[----:B0-----:R-:W-:Y:S01]  /*baa0*/  IMAD.X R7, R14, 0x1, R4, P2 ;  /* 0x000000010e077824 */ /* 0x001fe200010e0604 */
[----:B------:R-:W-:Y:S02]  /*bab0*/  IADD3 R33, P2, PT, R11, R0, RZ ;  /* 0x000000000b217210 */ /* 0x000fe40007f5e0ff */
[----:B------:R-:W-:-:S03]  /*bac0*/  PRMT R14, RZ, 0x7610, R14 ;  /* 0x00007610ff0e7816 */ /* 0x000fc6000000000e */
[----:B------:R-:W-:Y:S02]  /*bad0*/  IMAD.X R13, R8, 0x1, R3, P2 ;  /* 0x00000001080d7824 */ /* 0x000fe400010e0603 */
[----:B------:R-:W-:-:S05]  /*bae0*/  @!P5 IMAD.MOV.U32 R12, RZ, RZ, R33 ;  /* 0x000000ffff0cd224 */ /* 0x000fca00078e0021 */
[----:B------:R0:W2:Y:S01]  /*baf0*/  @!P5 LDG.E.U8 R14, desc[UR20][R12.64] ;  /* 0x000000140c0ed981 */ /* 0x0000a2000c1e1100 */
[----:B------:R-:W-:-:S03]  /*bb00*/  IADD3 R24, P2, PT, R11, R2, RZ ;  /* 0x000000020b187210 */ /* 0x000fc60007f5e0ff */
[----:B------:R-:W-:Y:S04]  /*bb10*/  STL [R1+0x1040], R33 ;  /* 0x0010402101007387 */ /* 0x000fe80000100800 */
[----:B------:R-:W-:Y:S01]  /*bb20*/  STL [R1+0xb8c], R7 ;  /* 0x000b8c0701007387 */ /* 0x000fe20000100800 */
[----:B0-----:R-:W-:-:S03]  /*bb30*/  @!P5 IMAD.MOV.U32 R12, RZ, RZ, R24 ;  /* 0x000000ffff0cd224 */ /* 0x001fc600078e0018 */
[----:B------:R-:W-:Y:S04]  /*bb40*/  STL [R1+0xc10], R78 ;  /* 0x000c104e01007387 */ /* 0x000fe80000100800 */
[----:B------:R0:W-:Y:S02]  /*bb50*/  STL [R1+0x103c], R13 ;  /* 0x00103c0d01007387 */ /* 0x0001e40000100800 */
[----:B0-----:R-:W-:-:S05]  /*bb60*/  IMAD.X R13, R8, 0x1, R4, P2 ;  /* 0x00000001080d7824 */ /* 0x001fca00010e0604 */
[----:B------:R0:W3:Y:S01]  /*bb70*/  @!P5 LDG.E.U8 R37, desc[UR20][R12.64] ;  /* 0x000000140c25d981 */ /* 0x0000e2000c1e1100 */
[----:B------:R-:W-:-:S03]  /*bb80*/  IMAD R11, R6, 0x6a, RZ ;  /* 0x0000006a060b7824 */ /* 0x000fc600078e02ff */
[----:B------:R-:W-:Y:S02]  /*bb90*/  STL [R1+0xc0c], R84 ;  /* 0x000c0c5401007387 */ /* 0x000fe40000100800 */
[----:B------:R-:W-:Y:S02]  /*bba0*/  SHF.R.S32.HI R8, RZ, 0x1f, R11 ;  /* 0x0000001fff087819 */ /* 0x000fe4000001140b */
[----:B------:R-:W-:Y:S01]  /*bbb0*/  IADD3 R33, P2, PT, R11, R0, RZ ;  /* 0x000000000b217210 */ /* 0x000fe20007f5e0ff */
[----:B------:R1:W-:Y:S04]  /*bbc0*/  STL [R1+0x1048], R24 ;  /* 0x0010481801007387 */ /* 0x0003e80000100800 */
[----:B0-----:R-:W-:Y:S01]  /*bbd0*/  IMAD.X R12, R8, 0x1, R3, P2 ;  /* 0x00000001080c7824 */ /* 0x001fe200010e0603 */
[----:B----4-:R-:W-:-:S02]  /*bbe0*/  PRMT R20, RZ, 0x7610, R20 ;  /* 0x00007610ff147816 */ /* 0x010fc40000000014 */
[----:B------:R-:W-:Y:S01]  /*bbf0*/  PRMT R31, RZ, 0x7610, R31 ;  /* 0x00007610ff1f7816 */ /* 0x000fe2000000001f */
[----:B--2---:R-:W-:Y:S04]  /*bc00*/  STL [R1+0x3cc], R14 ;  /* 0x0003cc0e01007387 */ /* 0x004fe80000100800 */
[----:B------:R0:W-:Y:S04]  /*bc10*/  STL [R1+0x1044], R13 ;  /* 0x0010440d01007387 */ /* 0x0001e80000100800 */
[----:B-1----:R-:W2:Y:S04]  /*bc20*/  LDL.LU R24, [R1+0x1c24] ;  /* 0x001c240001187983 */ /* 0x002ea80000300800 */
[----:B------:R1:W-:Y:S01]  /*bc30*/  STL [R1+0x10ac], R33 ;  /* 0x0010ac2101007387 */ /* 0x0003e20000100800 */
[----:B0-----:R-:W-:-:S05]  /*bc40*/  IMAD.MOV.U32 R13, RZ, RZ, R33 ;  /* 0x000000ffff0d7224 */ /* 0x001fca00078e0021 */
[----:B------:R-:W-:Y:S02]  /*bc50*/  @!P1 LOP3.LUT R13, R13, R12, RZ, 0x3c, !PT ;  /* 0x0000000c0d0d9212 */ /* 0x000fe400078e3cff */
[----:B-1----:R-:W-:-:S05]  /*bc60*/  IADD3 R33, P5, PT, R11, R2, RZ ;  /* 0x000000020b217210 */ /* 0x002fca0007fbe0ff */
[----:B------:R-:W-:Y:S04]  /*bc70*/  STL [R1+0x10b4], R33 ;  /* 0x0010b42101007387 */ /* 0x000fe80000100800 */
[----:B------:R0:W-:Y:S02]  /*bc80*/  STL [R1+0x10a8], R12 ;  /* 0x0010a80c01007387 */ /* 0x0001e40000100800 */
[----:B0-----:R-:W-:-:S04]  /*bc90*/  @!P1 LOP3.LUT R12, R13, R12, RZ, 0x3c, !PT ;  /* 0x0000000c0d0c9212 */ /* 0x001fc800078e3cff */
[----:B------:R-:W-:Y:S01]  /*bca0*/  @!P1 LOP3.LUT R13, R13, R12, RZ, 0x3c, !PT ;  /* 0x0000000c0d0d9212 */ /* 0x000fe200078e3cff */
[----:B---3--:R0:W-:Y:S04]  /*bcb0*/  STL [R1+0x3c8], R37 ;  /* 0x0003c82501007387 */ /* 0x0081e80000100800 */
[----:B------:R1:W3:Y:S01]  /*bcc0*/  @!P1 LDG.E.U8 R20, desc[UR20][R12.64] ;  /* 0x000000140c149981 */ /* 0x0002e2000c1e1100 */
[----:B0-----:R-:W-:Y:S02]  /*bcd0*/  IMAD.X R37, R8, 0x1, R4, P5 ;  /* 0x0000000108257824 */ /* 0x001fe400028e0604 */
[----:B-1----:R-:W-:Y:S02]  /*bce0*/  @!P1 IMAD.MOV.U32 R12, RZ, RZ, R33 ;  /* 0x000000ffff0c9224 */ /* 0x002fe400078e0021 */
[----:B------:R-:W-:-:S05]  /*bcf0*/  @!P1 IMAD.MOV.U32 R13, RZ, RZ, R37 ;  /* 0x000000ffff0d9224 */ /* 0x000fca00078e0025 */
[----:B------:R0:W4:Y:S01]  /*bd00*/  @!P1 LDG.E.U8 R31, desc[UR20][R12.64] ;  /* 0x000000140c1f9981 */ /* 0x000122000c1e1100 */
[-C--:B------:R-:W-:Y:S01]  /*bd10*/  IADD3 R50, P5, PT, R50, R2.reuse, RZ ;  /* 0x0000000232327210 */ /* 0x080fe20007fbe0ff */
[----:B------:R-:W-:Y:S01]  /*bd20*/  IMAD R11, R6, 0x72, RZ ;  /* 0x00000072060b7824 */ /* 0x000fe200078e02ff */
[----:B------:R-:W-:-:S03]  /*bd30*/  IADD3 R27, P1, PT, R27, R2, RZ ;  /* 0x000000021b1b7210 */ /* 0x000fc60007f3e0ff */
[----:B------:R-:W-:Y:S02]  /*bd40*/  IMAD.X R47, R47, 0x1, R4, P5 ;  /* 0x000000012f2f7824 */ /* 0x000fe400028e0604 */
[C---:B------:R-:W-:Y:S01]  /*bd50*/  VIADD R14, R21.reuse, 0xfffffffc ;  /* 0xfffffffc150e7836 */ /* 0x040fe20000000000 */
[----:B------:R-:W-:Y:S01]  /*bd60*/  SHF.R.S32.HI R8, RZ, 0x1f, R11 ;  /* 0x0000001fff087819 */ /* 0x000fe2000001140b */
[----:B0-----:R-:W-:-:S03]  /*bd70*/  VIADD R12, R21, 0xfffffff4 ;  /* 0xfffffff4150c7836 */ /* 0x001fc60000000000 */
[----:B------:R-:W-:Y:S02]  /*bd80*/  ISETP.GE.U32.AND P2, PT, R14, 0x7fffff7d, PT ;  /* 0x7fffff7d0e00780c */ /* 0x000fe40003f46070 */
[----:B------:R-:W-:Y:S02]  /*bd90*/  PRMT R14, RZ, 0x7610, R14 ;  /* 0x00007610ff0e7816 */ /* 0x000fe4000000000e */
[----:B------:R-:W-:Y:S01]  /*bda0*/  PRMT R25, RZ, 0x7610, R25 ;  /* 0x00007610ff197816 */ /* 0x000fe20000000019 */
[----:B---3--:R0:W-:Y:S04]  /*bdb0*/  STL [R1+0x3c4], R20 ;  /* 0x0003c41401007387 */ /* 0x0081e80000100800 */
[----:B0-----:R-:W3:Y:S04]  /*bdc0*/  LDL.LU R20, [R1+0x1c20] ;  /* 0x001c200001147983 */ /* 0x001ee80000300800 */
[----:B------:R0:W-:Y:S04]  /*bdd0*/  STL [R1+0x10b0], R37 ;  /* 0x0010b02501007387 */ /* 0x0001e80000100800 */
[----:B------:R-:W-:Y:S01]  /*bde0*/  STL [R1+0xc90], R50 ;  /* 0x000c903201007387 */ /* 0x000fe20000100800 */
[----:B0-----:R-:W-:-:S05]  /*bdf0*/  IADD3 R37, P5, PT, R11, R0, RZ ;  /* 0x000000000b257210 */ /* 0x001fca0007fbe0ff */
[----:B------:R-:W-:Y:S04]  /*be00*/  STL [R1+0x1110], R37 ;  /* 0x0011102501007387 */ /* 0x000fe80000100800 */
[----:B------:R-:W-:Y:S04]  /*be10*/  STL [R1+0xc8c], R47 ;  /* 0x000c8c2f01007387 */ /* 0x000fe80000100800 */
[----:B------:R-:W-:Y:S01]  /*be20*/  STL [R1+0xcf8], R27 ;  /* 0x000cf81b01007387 */ /* 0x000fe20000100800 */
[----:B------:R-:W-:-:S03]  /*be30*/  IMAD.X R13, R8, 0x1, R3, P5 ;  /* 0x00000001080d7824 */ /* 0x000fc600028e0603 */
[----:B----4-:R0:W-:Y:S01]  /*be40*/  STL [R1+0x3c0], R31 ;  /* 0x0003c01f01007387 */ /* 0x0101e20000100800 */
[----:B------:R-:W-:Y:S01]  /*be50*/  IADD3 R33, P5, PT, R11, R2, RZ ;  /* 0x000000020b217210 */ /* 0x000fe20007fbe0ff */
[--C-:B0-----:R-:W-:Y:S01]  /*be60*/  IMAD.X R31, R72, 0x1, R4.reuse, P1 ;  /* 0x00000001481f7824 */ /* 0x101fe200008e0604 */
[----:B------:R-:W-:Y:S01]  /*be70*/  ISETP.GE.U32.AND P1, PT, R12, 0x7fffff75, PT ;  /* 0x7fffff750c00780c */ /* 0x000fe20003f26070 */
[----:B------:R-:W-:Y:S01]  /*be80*/  @!P6 IMAD.MOV.U32 R12, RZ, RZ, R37 ;  /* 0x000000ffff0ce224 */ /* 0x000fe200078e0025 */
[----:B------:R0:W-:Y:S04]  /*be90*/  STL [R1+0x110c], R13 ;  /* 0x00110c0d01007387 */ /* 0x0001e80000100800 */
[----:B------:R0:W4:Y:S02]  /*bea0*/  @!P6 LDG.E.U8 R14, desc[UR20][R12.64] ;  /* 0x000000140c0ee981 */ /* 0x000124000c1e1100 */
        /* <DEDUP_REMOVED lines=10> */
[----:B--2---:R-:W-:Y:S01]  /*bf50*/  PRMT R24, RZ, 0x7610, R24 ;  /* 0x00007610ff187816 */ /* 0x004fe20000000018 */
[----:B----4-:R-:W-:Y:S04]  /*bf60*/  STL [R1+0x3bc], R14 ;  /* 0x0003bc0e01007387 */ /* 0x010fe80000100800 */
        /* <DEDUP_REMOVED lines=18> */
[----:B-1----:R-:W-:Y:S01]  /*c090*/  IADD3 R33, P3, PT, R11, R2, RZ ;  /* 0x000000020b217210 */ /* 0x002fe20007f7e0ff */
[----:B------:R-:W-:Y:S01]  /*c0a0*/  VIADD R13, R21, 0xffffffdc ;  /* 0xffffffdc150d7836 */ /* 0x000fe20000000000 */
[----:B------:R-:W-:-:S02]  /*c0b0*/  PRMT R34, RZ, 0x7610, R34 ;  /* 0x00007610ff227816 */ /* 0x000fc40000000022 */
[----:B------:R-:W-:Y:S01]  /*c0c0*/  PRMT R20, RZ, 0x7610, R20 ;  /* 0x00007610ff147816 */ /* 0x000fe20000000014 */
[----:B---3--:R0:W-:Y:S02]  /*c0d0*/  STL [R1+0x3b4], R24 ;  /* 0x0003b41801007387 */ /* 0x0081e40000100800 */
[----:B0-----:R-:W-:Y:S01]  /*c0e0*/  IMAD.X R24, R75, 0x1, R4, P6 ;  /* 0x000000014b187824 */ /* 0x001fe200030e0604 */
[----:B------:R-:W-:-:S05]  /*c0f0*/  IADD3 R25, P6, PT, R11, R0, RZ ;  /* 0x000000000b197210 */ /* 0x000fca0007fde0ff */
[----:B------:R-:W-:Y:S01]  /*c100*/  IMAD.X R37, R8, 0x1, R3, P6 ;  /* 0x0000000108257824 */ /* 0x000fe200030e0603 */
[----:B------:R-:W-:Y:S04]  /*c110*/  STL [R1+0xd54], R24 ;  /* 0x000d541801007387 */ /* 0x000fe80000100800 */
[----:B------:R-:W-:Y:S04]  /*c120*/  STL [R1+0xda0], R25 ;  /* 0x000da01901007387 */ /* 0x000fe80000100800 */
[----:B------:R-:W-:Y:S01]  /*c130*/  STL [R1+0xda8], R33 ;  /* 0x000da82101007387 */ /* 0x000fe20000100800 */
[----:B------:R-:W-:-:S03]  /*c140*/  ISETP.GE.U32.AND P6, PT, R12, 0x7fffff65, PT ;  /* 0x7fffff650c00780c */ /* 0x000fc60003fc6070 */
[----:B------:R-:W-:Y:S01]  /*c150*/  STL [R1+0xd9c], R37 ;  /* 0x000d9c2501007387 */ /* 0x000fe20000100800 */
[----:B------:R-:W-:-:S03]  /*c160*/  @!P0 IMAD.MOV.U32 R12, RZ, RZ, R25 ;  /* 0x000000ffff0c8224 */ /* 0x000fc600078e0019 */
[----:B--2---:R0:W-:Y:S02]  /*c170*/  STL [R1+0x3b8], R35 ;  /* 0x0003b82301007387 */ /* 0x0041e40000100800 */
[----:B0-----:R-:W-:Y:S01]  /*c180*/  IMAD.X R35, R8, 0x1, R4, P3 ;  /* 0x0000000108237824 */ /* 0x001fe200018e0604 */
[----:B------:R-:W-:Y:S01]  /*c190*/  ISETP.GE.U32.AND P3, PT, R13, 0x7fffff5d, PT ;  /* 0x7fffff5d0d00780c */ /* 0x000fe20003f66070 */
[----:B------:R-:W-:Y:S02]  /*c1a0*/  @!P0 IMAD.MOV.U32 R13, RZ, RZ, R37 ;  /* 0x000000ffff0d8224 */ /* 0x000fe400078e0025 */
[----:B------:R-:W2:Y:S04]  /*c1b0*/  LDL.LU R37, [R1+0x1c1c] ;  /* 0x001c1c0001257983 */ /* 0x000ea80000300800 */
[----:B------:R0:W3:Y:S04]  /*c1c0*/  @!P0 LDG.E.U8 R34, desc[UR20][R12.64] ;  /* 0x000000140c228981 */ /* 0x0000e8000c1e1100 */
[----:B------:R-:W4:Y:S01]  /*c1d0*/  LDL.LU R25, [R1+0x1c18] ;  /* 0x001c180001197983 */ /* 0x000f220000300800 */
[----:B0-----:R-:W-:-:S02]  /*c1e0*/  @!P0 IMAD.MOV.U32 R12, RZ, RZ, R33 ;  /* 0x000000ffff0c8224 */ /* 0x001fc400078e0021 */
[----:B------:R-:W-:-:S05]  /*c1f0*/  @!P0 IMAD.MOV.U32 R13, RZ, RZ, R35 ;  /* 0x000000ffff0d8224 */ /* 0x000fca00078e0023 */
[----:B------:R-:W2:Y:S04]  /*c200*/  @!P0 LDG.E.U8 R20, desc[UR20][R12.64] ;  /* 0x000000140c148981 */ /* 0x000ea8000c1e1100 */
[----:B------:R-:W-:Y:S04]  /*c210*/  STL [R1+0xda4], R35 ;  /* 0x000da42301007387 */ /* 0x000fe80000100800 */
[----:B---3--:R0:W-:Y:S04]  /*c220*/  STL [R1+0x3b0], R34 ;  /* 0x0003b02201007387 */ /* 0x0081e80000100800 */
[----:B0-----:R-:W3:Y:S04]  /*c230*/  LDL.LU R34, [R1+0x1c14] ;  /* 0x001c140001227983 */ /* 0x001ee80000300800 */
[----:B------:R-:W3:Y:S04]  /*c240*/  LDL.LU R35, [R1+0x1c10] ;  /* 0x001c100001237983 */ /* 0x000ee80000300800 */
[----:B------:R-:W3:Y:S04]  /*c250*/  LDL.LU R33, [R1+0x1c0c] ;  /* 0x001c0c0001217983 */ /* 0x000ee80000300800 */
[----:B--2---:R0:W-:Y:S04]  /*c260*/  STL [R1+0x3ac], R20 ;  /* 0x0003ac1401007387 */ /* 0x0041e80000100800 */
[----:B0-----:R-:W2:Y:S01]  /*c270*/  LDL.LU R20, [R1+0x1c08] ;  /* 0x001c080001147983 */ /* 0x001ea20000300800 */
[----:B------:R-:W-:Y:S01]  /*c280*/  PRMT R29, RZ, 0x7610, R29 ;  /* 0x00007610ff1d7816 */ /* 0x000fe2000000001d */
[----:B------:R-:W-:-:S02]  /*c290*/  @!P2 IMAD.MOV.U32 R12, RZ, RZ, R30 ;  /* 0x000000ffff0ca224 */ /* 0x000fc400078e001e */
[----:B------:R-:W-:Y:S01]  /*c2a0*/  @!P2 IMAD.MOV.U32 R13, RZ, RZ, R32 ;  /* 0x000000ffff0da224 */ /* 0x000fe200078e0020 */
[----:B----4-:R-:W-:Y:S01]  /*c2b0*/  PRMT R25, RZ, 0x7610, R25 ;  /* 0x00007610ff197816 */ /* 0x010fe20000000019 */
[C---:B------:R-:W-:Y:S01]  /*c2c0*/  VIADD R14, R21.reuse, 0xffffffec ;  /* 0xffffffec150e7836 */ /* 0x040fe20000000000 */
[----:B------:R-:W-:Y:S02]  /*c2d0*/  PRMT R87, RZ, 0x7610, R87 ;  /* 0x00007610ff577816 */ /* 0x000fe40000000057 */
[----:B------:R-:W-:Y:S01]  /*c2e0*/  PRMT R75, RZ, 0x7610, R75 ;  /* 0x00007610ff4b7816 */ /* 0x000fe2000000004b */
[----:B------:R0:W4:Y:S01]  /*c2f0*/  @!P2 LDG.E.U8 R29, desc[UR20][R12.64] ;  /* 0x000000140c1da981 */ /* 0x000122000c1e1100 */
[----:B------:R-:W-:Y:S01]  /*c300*/  PRMT R72, RZ, 0x7610, R72 ;  /* 0x00007610ff487816 */ /* 0x000fe20000000048 */
[----:B------:R-:W-:Y:S01]  /*c310*/  VIADD R8, R21, 0xffffffd4 ;  /* 0xffffffd415087836 */ /* 0x000fe20000000000 */
[----:B------:R-:W-:Y:S01]  /*c320*/  PRMT R56, RZ, 0x7610, R56 ;  /* 0x00007610ff387816 */ /* 0x000fe20000000038 */
[----:B------:R-:W3:Y:S01]  /*c330*/  LDL.LU R32, [R1+0x1c04] ;  /* 0x001c040001207983 */ /* 0x000ee20000300800 */
[----:B0-----:R-:W-:-:S02]  /*c340*/  @!P2 IMAD.MOV.U32 R12, RZ, RZ, R26 ;  /* 0x000000ffff0ca224 */ /* 0x001fc400078e001a */
[----:B------:R-:W-:Y:S01]  /*c350*/  @!P2 IMAD.MOV.U32 R13, RZ, RZ, R28 ;  /* 0x000000ffff0da224 */ /* 0x000fe200078e001c */
[----:B------:R-:W-:Y:S01]  /*c360*/  ISETP.GE.U32.AND P5, PT, R14, 0x7fffff6d, PT ;  /* 0x7fffff6d0e00780c */ /* 0x000fe20003fa6070 */
[----:B------:R-:W3:Y:S04]  /*c370*/  LDL.LU R30, [R1+0x1c00] ;  /* 0x001c0000011e7983 */ /* 0x000ee80000300800 */
[----:B------:R0:W3:Y:S02]  /*c380*/  @!P2 LDG.E.U8 R25, desc[UR20][R12.64] ;  /* 0x000000140c19a981 */ /* 0x0000e4000c1e1100 */
[----:B0-----:R-:W-:Y:S02]  /*c390*/  @!P1 IMAD.MOV.U32 R12, RZ, RZ, R17 ;  /* 0x000000ffff0c9224 */ /* 0x001fe400078e0011 */
[----:B------:R-:W-:Y:S01]  /*c3a0*/  @!P1 IMAD.MOV.U32 R13, RZ, RZ, R16 ;  /* 0x000000ffff0d9224 */ /* 0x000fe200078e0010 */
[----:B--2---:R-:W-:-:S06]  /*c3b0*/  PRMT R20, RZ, 0x7610, R20 ;  /* 0x00007610ff147816 */ /* 0x004fcc0000000014 */
[----:B------:R0:W2:Y:S02]  /*c3c0*/  @!P1 LDG.E.U8 R20, desc[UR20][R12.64] ;  /* 0x000000140c149981 */ /* 0x0000a4000c1e1100 */
[----:B0-----:R-:W-:Y:S02]  /*c3d0*/  @!P1 IMAD.MOV.U32 R12, RZ, RZ, R5 ;  /* 0x000000ffff0c9224 */ /* 0x001fe400078e0005 */
[----:B------:R-:W-:-:S05]  /*c3e0*/  @!P1 IMAD.MOV.U32 R13, RZ, RZ, R7 ;  /* 0x000000ffff0d9224 */ /* 0x000fca00078e0007 */
[----:B------:R0:W2:Y:S02]  /*c3f0*/  @!P1 LDG.E.U8 R87, desc[UR20][R12.64] ;  /* 0x000000140c579981 */ /* 0x0000a4000c1e1100 */
[----:B0-----:R-:W-:Y:S02]  /*c400*/  @!P5 IMAD.MOV.U32 R12, RZ, RZ, R10 ;  /* 0x000000ffff0cd224 */ /* 0x001fe400078e000a */
[----:B------:R-:W-:-:S05]  /*c410*/  @!P5 IMAD.MOV.U32 R13, RZ, RZ, R15 ;  /* 0x000000ffff0dd224 */ /* 0x000fca00078e000f */
[----:B------:R0:W2:Y:S02]  /*c420*/  @!P5 LDG.E.U8 R75, desc[UR20][R12.64] ;  /* 0x000000140c4bd981 */ /* 0x0000a4000c1e1100 */
[----:B0-----:R-:W-:Y:S02]  /*c430*/  @!P5 IMAD.MOV.U32 R12, RZ, RZ, R78 ;  /* 0x000000ffff0cd224 */ /* 0x001fe400078e004e */
[----:B------:R-:W-:-:S05]  /*c440*/  @!P5 IMAD.MOV.U32 R13, RZ, RZ, R84 ;  /* 0x000000ffff0dd224 */ /* 0x000fca00078e0054 */
[----:B------:R0:W2:Y:S01]  /*c450*/  @!P5 LDG.E.U8 R72, desc[UR20][R12.64] ;  /* 0x000000140c48d981 */ /* 0x0000a2000c1e1100 */
[----:B------:R-:W-:Y:S01]  /*c460*/  ISETP.GE.U32.AND P0, PT, R8, 0x7fffff55, PT ;  /* 0x7fffff550800780c */ /* 0x000fe20003f06070 */
[----:B------:R-:W-:Y:S01]  /*c470*/  VIADD R8, R21, 0xffffffcc ;  /* 0xffffffcc15087836 */ /* 0x000fe20000000000 */
[----:B------:R-:W-:Y:S01]  /*c480*/  PRMT R42, RZ, 0x7610, R42 ;  /* 0x00007610ff2a7816 */ /* 0x000fe2000000002a */
        /* <DEDUP_REMOVED lines=21> */
[----:B------:R-:W-:Y:S02]  /*c5e0*/  ISETP.GE.U32.AND P6, PT, R8, 0x7fffff35, PT ;  /* 0x7fffff350800780c */ /* 0x000fe40003fc6070 */
[----:B------:R-:W-:Y:S01]  /*c5f0*/  PRMT R8, RZ, 0x7610, R8 ;  /* 0x00007610ff087816 */ /* 0x000fe20000000008 */
[----:B0-----:R-:W-:Y:S02]  /*c600*/  @!P3 IMAD.MOV.U32 R12, RZ, RZ, R27 ;  /* 0x000000ffff0cb224 */ /* 0x001fe400078e001b */
[----:B------:R-:W-:Y:S01]  /*c610*/  @!P3 IMAD.MOV.U32 R13, RZ, RZ, R31 ;  /* 0x000000ffff0db224 */ /* 0x000fe200078e001f */
[----:B----4-:R0:W-:Y:S04]  /*c620*/  STL [R1+0x3a8], R29 ;  /* 0x0003a81d01007387 */ /* 0x0101e80000100800 */
[----:B------:R1:W4:Y:S04]  /*c630*/  @!P3 LDG.E.U8 R11, desc[UR20][R12.64] ;  /* 0x000000140c0bb981 */ /* 0x000328000c1e1100 */
[----:B0-----:R-:W4:Y:S01]  /*c640*/  LDL.LU R29, [R1+0x1bfc] ;  /* 0x001bfc00011d7983 */ /* 0x001f220000300800 */
[----:B-1----:R-:W-:-:S03]  /*c650*/  @!P0 IMAD.MOV.U32 R12, RZ, RZ, R9 ;  /* 0x000000ffff0c8224 */ /* 0x002fc600078e0009 */
[----:B------:R-:W4:Y:S01]  /*c660*/  LDL.LU R28, [R1+0x1bf8] ;  /* 0x001bf800011c7983 */ /* 0x000f220000300800 */
[----:B------:R-:W-:-:S03]  /*c670*/  @!P0 IMAD.MOV.U32 R13, RZ, RZ, R24 ;  /* 0x000000ffff0d8224 */ /* 0x000fc600078e0018 */
[----:B------:R-:W4:Y:S04]  /*c680*/  LDL.LU R26, [R1+0x1bf4] ;  /* 0x001bf400011a7983 */ /* 0x000f280000300800 */
[----:B------:R0:W4:Y:S04]  /*c690*/  @!P0 LDG.E.U8 R8, desc[UR20][R12.64] ;  /* 0x000000140c088981 */ /* 0x000128000c1e1100 */
[----:B---3--:R1:W-:Y:S04]  /*c6a0*/  STL [R1+0x3a4], R25 ;  /* 0x0003a41901007387 */ /* 0x0083e80000100800 */
[----:B-1----:R-:W3:Y:S04]  /*c6b0*/  LDL.LU R25, [R1+0x1bf0] ;  /* 0x001bf00001197983 */ /* 0x002ee80000300800 */
[----:B------:R-:W3:Y:S04]  /*c6c0*/  LDL.LU R16, [R1+0x1bec] ;  /* 0x001bec0001107983 */ /* 0x000ee80000300800 */
[----:B------:R-:W3:Y:S04]  /*c6d0*/  LDL.LU R17, [R1+0x1be8] ;  /* 0x001be80001117983 */ /* 0x000ee80000300800 */
[----:B--2---:R1:W-:Y:S04]  /*c6e0*/  STL [R1+0x3a0], R20 ;  /* 0x0003a01401007387 */ /* 0x0043e80000100800 */
[----:B-1----:R-:W2:Y:S04]  /*c6f0*/  LDL.LU R20, [R1+0x1be4] ;  /* 0x001be40001147983 */ /* 0x002ea80000300800 */
[----:B------:R-:W2:Y:S04]  /*c700*/  LDL.LU R7, [R1+0x1be0] ;  /* 0x001be00001077983 */ /* 0x000ea80000300800 */
[----:B------:R-:W2:Y:S04]  /*c710*/  LDL.LU R5, [R1+0x1bdc] ;  /* 0x001bdc0001057983 */ /* 0x000ea80000300800 */
[----:B------:R-:W2:Y:S01]  /*c720*/  LDL.LU R15, [R1+0x1bd8] ;  /* 0x001bd800010f7983 */ /* 0x000ea20000300800 */
[----:B------:R-:W-:-:S03]  /*c730*/  IMAD.SHL.U32 R84, R6, 0x4, RZ ;  /* 0x0000000406547824 */ /* 0x000fc600078e00ff */
[----:B------:R-:W3:Y:S01]  /*c740*/  LDL.LU R10, [R1+0x1bd4] ;  /* 0x001bd400010a7983 */ /* 0x000ee20000300800 */
[----:B0-----:R-:W-:Y:S01]  /*c750*/  VIADD R12, R21, 0xffffffac ;  /* 0xffffffac150c7836 */ /* 0x001fe20000000000 */
[----:B------:R-:W-:Y:S02]  /*c760*/  IADD3 R24, P0, PT, R84, R0, RZ ;  /* 0x0000000054187210 */ /* 0x000fe40007f1e0ff */
[----:B------:R0:W-:Y:S04]  /*c770*/  STL [R1+0x380], R14 ;  /* 0x0003800e01007387 */ /* 0x0001e80000100800 */
[----:B------:R-:W-:Y:S01]  /*c780*/  STL [R1+0x39c], R87 ;  /* 0x00039c5701007387 */ /* 0x000fe20000100800 */
[----:B0-----:R-:W-:-:S05]  /*c790*/  IMAD R14, R6, 0x33, RZ ;  /* 0x00000033060e7824 */ /* 0x001fca00078e02ff */
[----:B------:R-:W-:Y:S01]  /*c7a0*/  IADD3 R13, P3, PT, R14, R0, RZ ;  /* 0x000000000e0d7210 */ /* 0x000fe20007f7e0ff */
[----:B----4-:R0:W-:Y:S04]  /*c7b0*/  STL [R1+0x378], R8 ;  /* 0x0003780801007387 */ /* 0x0101e80000100800 */
        /* <DEDUP_REMOVED lines=13> */
[----:B--2---:R-:W-:Y:S02]  /*c890*/  PRMT R15, RZ, 0x7610, R15 ;  /* 0x00007610ff0f7816 */ /* 0x004fe4000000000f */
[----:B------:R-:W-:-:S04]  /*c8a0*/  PRMT R5, RZ, 0x7610, R5 ;  /* 0x00007610ff057816 */ /* 0x000fc80000000005 */
[----:B------:R0:W2:Y:S02]  /*c8b0*/  @!P2 LDG.E.U8 R15, desc[UR20][R12.64] ;  /* 0x000000140c0fa981 */ /* 0x0000a4000c1e1100 */
[----:B0-----:R-:W-:Y:S02]  /*c8c0*/  @!P2 IMAD.MOV.U32 R12, RZ, RZ, R9 ;  /* 0x000000ffff0ca224 */ /* 0x001fe400078e0009 */
[----:B------:R-:W-:-:S05]  /*c8d0*/  @!P2 IMAD.MOV.U32 R13, RZ, RZ, R8 ;  /* 0x000000ffff0da224 */ /* 0x000fca00078e0008 */
[----:B------:R0:W4:Y:S04]  /*c8e0*/  @!P2 LDG.E.U8 R5, desc[UR20][R12.64] ;  /* 0x000000140c05a981 */ /* 0x000128000c1e1100 */
[----:B------:R-:W-:Y:S01]  /*c8f0*/  STL [R1+0x310], R24 ;  /* 0x0003101801007387 */ /* 0x000fe20000100800 */
[----:B------:R-:W-:-:S03]  /*c900*/  IMAD R87, R6, 0xc, RZ ;  /* 0x0000000c06577824 */ /* 0x000fc600078e02ff */
[----:B------:R-:W-:Y:S04]  /*c910*/  STL [R1+0x390], R56 ;  /* 0x0003903801007387 */ /* 0x000fe80000100800 */
[----:B------:R-:W-:Y:S04]  /*c920*/  STL [R1+0xdac], R31 ;  /* 0x000dac1f01007387 */ /* 0x000fe80000100800 */
[----:B------:R-:W-:Y:S04]  /*c930*/  STL [R1+0x38c], R42 ;  /* 0x00038c2a01007387 */ /* 0x000fe80000100800 */
[----:B------:R-:W-:Y:S04]  /*c940*/  STL [R1+0x30c], R27 ;  /* 0x00030c1b01007387 */ /* 0x000fe80000100800 */
[----:B------:R-:W-:Y:S04]  /*c950*/  STL [R1+0xdb8], R9 ;  /* 0x000db80901007387 */ /* 0x000fe80000100800 */
[----:B------:R-:W-:Y:S04]  /*c960*/  STL [R1+0x384], R41 ;  /* 0x0003842901007387 */ /* 0x000fe80000100800 */
[----:B------:R1:W-:Y:S01]  /*c970*/  STL [R1+0xdb4], R8 ;  /* 0x000db40801007387 */ /* 0x0003e20000100800 */
[----:B------:R-:W-:Y:S01]  /*c980*/  SHF.R.S32.HI R14, RZ, 0x1f, R87 ;  /* 0x0000001fff0e7819 */ /* 0x000fe20000011457 */
[----:B------:R-:W-:-:S02]  /*c990*/  IMAD R47, R6, 0x3b, RZ ;  /* 0x0000003b062f7824 */ /* 0x000fc400078e02ff */
[----:B------:R-:W-:Y:S02]  /*c9a0*/  IMAD R38, R6, 0x14, RZ ;  /* 0x0000001406267824 */ /* 0x000fe400078e02ff */
[----:B0-----:R-:W-:Y:S01]  /*c9b0*/  VIADD R12, R21, 0xffffffa4 ;  /* 0xffffffa4150c7836 */ /* 0x001fe20000000000 */
[----:B-1----:R-:W-:Y:S02]  /*c9c0*/  SHF.R.S32.HI R8, RZ, 0x1f, R47 ;  /* 0x0000001fff087819 */ /* 0x002fe4000001142f */
[----:B------:R-:W-:Y:S02]  /*c9d0*/  SHF.R.S32.HI R42, RZ, 0x1f, R38 ;  /* 0x0000001fff2a7819 */ /* 0x000fe40000011426 */
[----:B------:R-:W-:Y:S02]  /*c9e0*/  IADD3 R89, P2, PT, R38, R0, RZ ;  /* 0x0000000026597210 */ /* 0x000fe40007f5e0ff */
[----:B------:R-:W-:-:S03]  /*c9f0*/  PRMT R26, RZ, 0x7610, R26 ;  /* 0x00007610ff1a7816 */ /* 0x000fc6000000001a */
[----:B------:R-:W-:Y:S01]  /*ca00*/  IMAD.X R9, R42, 0x1, R3, P2 ;  /* 0x000000012a097824 */ /* 0x000fe200010e0603 */
[----:B------:R-:W-:Y:S02]  /*ca10*/  ISETP.GE.U32.AND P2, PT, R12, 0x7fffff25, PT ;  /* 0x7fffff250c00780c */ /* 0x000fe40003f46070 */
[----:B---3--:R-:W-:Y:S01]  /*ca20*/  PRMT R16, RZ, 0x7610, R16 ;  /* 0x00007610ff107816 */ /* 0x008fe20000000010 */
[----:B--2---:R0:W-:Y:S02]  /*ca30*/  STL [R1+0x374], R15 ;  /* 0x0003740f01007387 */ /* 0x0041e40000100800 */
[----:B0-----:R-:W-:-:S05]  /*ca40*/  IADD3 R15, P3, PT, R87, R0, RZ ;  /* 0x00000000570f7210 */ /* 0x001fca0007f7e0ff */
[----:B------:R-:W-:Y:S04]  /*ca50*/  STL [R1+0xb98], R15 ;  /* 0x000b980f01007387 */ /* 0x000fe80000100800 */
[----:B----4-:R0:W-:Y:S02]  /*ca60*/  STL [R1+0x370], R5 ;  /* 0x0003700501007387 */ /* 0x0101e40000100800 */
[----:B0-----:R-:W-:Y:S01]  /*ca70*/  IMAD.X R5, R14, 0x1, R3, P3 ;  /* 0x000000010e057824 */ /* 0x001fe200018e0603 */
[----:B------:R-:W-:-:S05]  /*ca80*/  IADD3 R39, P3, PT, R47, R0, RZ ;  /* 0x000000002f277210 */ /* 0x000fca0007f7e0ff */
[----:B------:R-:W-:Y:S02]  /*ca90*/  IMAD.X R41, R8, 0x1, R3, P3 ;  /* 0x0000000108297824 */ /* 0x000fe400018e0603 */
[----:B------:R-:W-:Y:S02]  /*caa0*/  @!P1 IMAD.MOV.U32 R12, RZ, RZ, R39 ;  /* 0x000000ffff0c9224 */ /* 0x000fe400078e0027 */
[----:B------:R-:W-:Y:S01]  /*cab0*/  @!P1 IMAD.MOV.U32 R13, RZ, RZ, R41 ;  /* 0x000000ffff0d9224 */ /* 0x000fe200078e0029 */
[----:B------:R-:W-:-:S04]  /*cac0*/  IADD3 R31, P3, PT, R47, R2, RZ ;  /* 0x000000022f1f7210 */ /* 0x000fc80007f7e0ff */
[----:B------:R0:W2:Y:S01]  /*cad0*/  @!P1 LDG.E.U8 R26, desc[UR20][R12.64] ;  /* 0x000000140c1a9981 */ /* 0x0000a2000c1e1100 */
[----:B------:R-:W-:Y:S02]  /*cae0*/  IMAD.X R8, R8, 0x1, R4, P3 ;  /* 0x0000000108087824 */ /* 0x000fe400018e0604 */
[----:B0-----:R-:W-:Y:S02]  /*caf0*/  @!P1 IMAD.MOV.U32 R12, RZ, RZ, R31 ;  /* 0x000000ffff0c9224 */ /* 0x001fe400078e001f */
[----:B------:R-:W-:-:S05]  /*cb00*/  @!P1 IMAD.MOV.U32 R13, RZ, RZ, R8 ;  /* 0x000000ffff0d9224 */ /* 0x000fca00078e0008 */
[----:B------:R0:W3:Y:S04]  /*cb10*/  @!P1 LDG.E.U8 R16, desc[UR20][R12.64] ;  /* 0x000000140c109981 */ /* 0x0000e8000c1e1100 */
[----:B------:R-:W-:Y:S04]  /*cb20*/  STL [R1+0xb94], R5 ;  /* 0x000b940501007387 */ /* 0x000fe80000100800 */
[----:B------:R1:W-:Y:S01]  /*cb30*/  STL [R1+0xe20], R39 ;  /* 0x000e202701007387 */ /* 0x0003e20000100800 */
[----:B------:R-:W-:-:S03]  /*cb40*/  IMAD R75, R6, 0x43, RZ ;  /* 0x00000043064b7824 */ /* 0x000fc600078e02ff */
[----:B------:R-:W-:Y:S01]  /*cb50*/  STL [R1+0xc18], R89 ;  /* 0x000c185901007387 */ /* 0x000fe20000100800 */
[----:B-1----:R-:W-:-:S03]  /*cb60*/  IMAD R39, R6, 0x1c, RZ ;  /* 0x0000001c06277824 */ /* 0x002fc600078e02ff */
[----:B------:R1:W-:Y:S02]  /*cb70*/  STL [R1+0xe1c], R41 ;  /* 0x000e1c2901007387 */ /* 0x0003e40000100800 */
[----:B------:R-:W-:Y:S02]  /*cb80*/  SHF.R.S32.HI R47, RZ, 0x1f, R39 ;  /* 0x0000001fff2f7819 */ /* 0x000fe40000011427 */
[-C--:B------:R-:W-:Y:S01]  /*cb90*/  IADD3 R56, P3, PT, R39, R0.reuse, RZ ;  /* 0x0000000027387210 */ /* 0x080fe20007f7e0ff */
[----:B------:R-:W-:Y:S04]  /*cba0*/  STL [R1+0xc14], R9 ;  /* 0x000c140901007387 */ /* 0x000fe80000100800 */
[----:B------:R-:W-:Y:S01]  /*cbb0*/  STL [R1+0xe28], R31 ;  /* 0x000e281f01007387 */ /* 0x000fe20000100800 */
[----:B------:R-:W-:Y:S01]  /*cbc0*/  IMAD.X R59, R47, 0x1, R3, P3 ;  /* 0x000000012f3b7824 */ /* 0x000fe200018e0603 */
[----:B-1----:R-:W-:Y:S01]  /*cbd0*/  IADD3 R41, P3, PT, R75, R0, RZ ;  /* 0x000000004b297210 */ /* 0x002fe20007f7e0ff */
[----:B0-----:R-:W-:Y:S01]  /*cbe0*/  VIADD R12, R21, 0xffffff9c ;  /* 0xffffff9c150c7836 */ /* 0x001fe20000000000 */
[----:B------:R-:W-:-:S02]  /*cbf0*/  PRMT R20, RZ, 0x7610, R20 ;  /* 0x00007610ff147816 */ /* 0x000fc40000000014 */
        /* <DEDUP_REMOVED lines=10> */
[----:B------:R-:W-:Y:S04]  /*cca0*/  STL [R1+0xe90], R41 ;  /* 0x000e902901007387 */ /* 0x000fe80000100800 */
[----:B------:R-:W-:Y:S01]  /*ccb0*/  STL [R1+0xd00], R49 ;  /* 0x000d003101007387 */ /* 0x000fe20000100800 */
[----:B------:R-:W-:-:S03]  /*ccc0*/  IMAD.X R50, R72, 0x1, R3, P1 ;  /* 0x0000000148327824 */ /* 0x000fc600008e0603 */
[----:B------:R-:W-:Y:S01]  /*ccd0*/  STL [R1+0xe8c], R44 ;  /* 0x000e8c2c01007387 */ /* 0x000fe20000100800 */
[----:B------:R-:W-:-:S03]  /*cce0*/  ISETP.GE.U32.AND P1, PT, R12, 0x7fffff1d, PT ;  /* 0x7fffff1d0c00780c */ /* 0x000fc60003f26070 */
        /* <DEDUP_REMOVED lines=8> */
[----:B------:R0:W3:Y:S01]  /*cd70*/  @!P5 LDG.E.U8 R7, desc[UR20][R12.64] ;  /* 0x000000140c07d981 */ /* 0x0000e2000c1e1100 */
[C---:B------:R-:W-:Y:S02]  /*cd80*/  IMAD R31, R6.reuse, 0x2c, RZ ;  /* 0x0000002c061f7824 */ /* 0x040fe400078e02ff */
[----:B------:R-:W-:Y:S01]  /*cd90*/  IMAD R78, R6, 0x4b, RZ ;  /* 0x0000004b064e7824 */ /* 0x000fe200078e02ff */
[----:B------:R-:W-:Y:S02]  /*cda0*/  STL [R1+0xcfc], R50 ;  /* 0x000cfc3201007387 */ /* 0x000fe40000100800 */
[-C--:B------:R-:W-:Y:S02]  /*cdb0*/  IADD3 R41, P3, PT, R31, R0.reuse, RZ ;  /* 0x000000001f297210 */ /* 0x080fe40007f7e0ff */
[----:B------:R-:W-:Y:S01]  /*cdc0*/  SHF.R.S32.HI R75, RZ, 0x1f, R31 ;  /* 0x0000001fff4b7819 */ /* 0x000fe2000001141f */
[----:B------:R-:W-:Y:S01]  /*cdd0*/  STL [R1+0xe98], R16 ;  /* 0x000e981001007387 */ /* 0x000fe20000100800 */
[----:B0-----:R-:W-:-:S03]  /*cde0*/  IADD3 R13, P5, PT, R78, R0, RZ ;  /* 0x000000004e0d7210 */ /* 0x001fc60007fbe0ff */
[----:B------:R0:W-:Y:S01]  /*cdf0*/  STL [R1+0xe94], R8 ;  /* 0x000e940801007387 */ /* 0x0001e20000100800 */
[----:B------:R-:W-:Y:S02]  /*ce00*/  IMAD.X R44, R75, 0x1, R3, P3 ;  /* 0x000000014b2c7824 */ /* 0x000fe400018e0603 */
[----:B------:R-:W-:Y:S01]  /*ce10*/  VIADD R12, R21, 0xffffff94 ;  /* 0xffffff94150c7836 */ /* 0x000fe20000000000 */
[----:B0-----:R-:W-:Y:S02]  /*ce20*/  SHF.R.S32.HI R8, RZ, 0x1f, R78 ;  /* 0x0000001fff087819 */ /* 0x001fe4000001144e */
[----:B------:R-:W-:Y:S01]  /*ce30*/  PRMT R52, RZ, 0x7610, R52 ;  /* 0x00007610ff347816 */ /* 0x000fe20000000034 */
[----:B---3--:R0:W-:Y:S04]  /*ce40*/  STL [R1+0x360], R7 ;  /* 0x0003600701007387 */ /* 0x0081e80000100800 */
[----:B------:R-:W-:Y:S04]  /*ce50*/  STL [R1+0xd60], R41 ;  /* 0x000d602901007387 */ /* 0x000fe80000100800 */
[----:B--2---:R1:W-:Y:S01]  /*ce60*/  STL [R1+0x364], R20 ;  /* 0x0003641401007387 */ /* 0x0043e20000100800 */
[----:B0-----:R-:W-:-:S02]  /*ce70*/  IMAD.MOV.U32 R7, RZ, RZ, R64 ;  /* 0x000000ffff077224 */ /* 0x001fc400078e0040 */
[----:B------:R-:W-:Y:S01]  /*ce80*/  IMAD.X R64, R8, 0x1, R3, P5 ;  /* 0x0000000108407824 */ /* 0x000fe200028e0603 */
[----:B-1----:R-:W-:-:S05]  /*ce90*/  IADD3 R20, P3, PT, R84, R2, RZ ;  /* 0x0000000254147210 */ /* 0x002fca0007f7e0ff */
[----:B------:R-:W-:Y:S01]  /*cea0*/  IMAD.X R16, R11, 0x1, R4, P3 ;  /* 0x000000010b107824 */ /* 0x000fe200018e0604 */
[----:B------:R-:W-:Y:S01]  /*ceb0*/  ISETP.GE.U32.AND P3, PT, R12, 0x7fffff15, PT ;  /* 0x7fffff150c00780c */ /* 0x000fe20003f66070 */
[----:B------:R-:W-:Y:S01]  /*cec0*/  IMAD.MOV.U32 R12, RZ, RZ, R64 ;  /* 0x000000ffff0c7224 */ /* 0x000fe200078e0040 */
[----:B------:R-:W-:Y:S04]  /*ced0*/  STL [R1+0xd5c], R44 ;  /* 0x000d5c2c01007387 */ /* 0x000fe80000100800 */
[----:B------:R0:W-:Y:S02]  /*cee0*/  STL [R1+0xf00], R13 ;  /* 0x000f000d01007387 */ /* 0x0001e40000100800 */
[----:B0-----:R-:W-:-:S04]  /*cef0*/  @!P6 LOP3.LUT R13, R13, R12, RZ, 0x3c, !PT ;  /* 0x0000000c0d0de212 */ /* 0x001fc800078e3cff */
[----:B------:R-:W-:-:S04]  /*cf00*/  @!P6 LOP3.LUT R12, R13, R12, RZ, 0x3c, !PT ;  /* 0x0000000c0d0ce212 */ /* 0x000fc800078e3cff */
[----:B------:R-:W-:-:S05]  /*cf10*/  @!P6 LOP3.LUT R13, R13, R12, RZ, 0x3c, !PT ;  /* 0x0000000c0d0de212 */ /* 0x000fca00078e3cff */
[----:B------:R0:W2:Y:S04]  /*cf20*/  @!P6 LDG.E.U8 R52, desc[UR20][R12.64] ;  /* 0x000000140c34e981 */ /* 0x0000a8000c1e1100 */
[----:B------:R-:W-:Y:S04]  /*cf30*/  STL [R1+0x318], R20 ;  /* 0x0003181401007387 */ /* 0x000fe80000100800 */
[----:B------:R1:W-:Y:S01]  /*cf40*/  STL [R1+0xefc], R64 ;  /* 0x000efc4001007387 */ /* 0x0003e20000100800 */
[----:B------:R-:W-:Y:S02]  /*cf50*/  PRMT R84, RZ, 0x7610, R84 ;  /* 0x00007610ff547816 */ /* 0x000fe40000000054 */
[----:B-1----:R-:W-:-:S05]  /*cf60*/  IADD3 R64, P5, PT, R78, R2, RZ ;  /* 0x000000024e407210 */ /* 0x002fca0007fbe0ff */
[----:B0-----:R-:W-:Y:S02]  /*cf70*/  IMAD.X R13, R8, 0x1, R4, P5 ;  /* 0x00000001080d7824 */ /* 0x001fe400028e0604 */
[----:B------:R-:W-:-:S05]  /*cf80*/  @!P6 IMAD.MOV.U32 R12, RZ, RZ, R64 ;  /* 0x000000ffff0ce224 */ /* 0x000fca00078e0040 */
[----:B------:R0:W3:Y:S01]  /*cf90*/  @!P6 LDG.E.U8 R84, desc[UR20][R12.64] ;  /* 0x000000140c54e981 */ /* 0x0000e2000c1e1100 */
[----:B------:R-:W-:-:S03]  /*cfa0*/  IMAD R11, R6, 0x53, RZ ;  /* 0x00000053060b7824 */ /* 0x000fc600078e02ff */
[----:B------:R-:W-:Y:S04]  /*cfb0*/  STL [R1+0x314], R16 ;  /* 0x0003141001007387 */ /* 0x000fe80000100800 */
[----:B------:R1:W-:Y:S01]  /*cfc0*/  STL [R1+0xf08], R64 ;  /* 0x000f084001007387 */ /* 0x0003e20000100800 */
[----:B------:R-:W-:-:S03]  /*cfd0*/  SHF.R.S32.HI R8, RZ, 0x1f, R11 ;  /* 0x0000001fff087819 */ /* 0x000fc6000001140b */
[----:B------:R-:W-:Y:S01]  /*cfe0*/  STL [R1+0xf04], R13 ;  /* 0x000f040d01007387 */ /* 0x000fe20000100800 */
[----:B------:R-:W-:Y:S01]  /*cff0*/  VIADD R78, R21, 0xffffff8c ;  /* 0xffffff8c154e7836 */ /* 0x000fe20000000000 */
[----:B------:R-:W-:Y:S02]  /*d000*/  PRMT R10, RZ, 0x7610, R10 ;  /* 0x00007610ff0a7816 */ /* 0x000fe4000000000a */
[----:B--2---:R2:W-:Y:S04]  /*d010*/  STL [R1+0x35c], R52 ;  /* 0x00035c3401007387 */ /* 0x0045e80000100800 */
[----:B-1----:R-:W4:Y:S01]  /*d020*/  LDL.LU R64, [R1+0x1bd0] ;  /* 0x001bd00001407983 */ /* 0x002f220000300800 */
[----:B--2---:R-:W-:-:S05]  /*d030*/  IADD3 R52, P5, PT, R11, R0, RZ ;  /* 0x000000000b347210 */ /* 0x004fca0007fbe0ff */
[----:B0-----:R-:W-:Y:S01]  /*d040*/  IMAD.MOV.U32 R13, RZ, RZ, R52 ;  /* 0x000000ffff0d7224 */ /* 0x001fe200078e0034 */
[----:B------:R0:W-:Y:S01]  /*d050*/  STL [R1+0xf70], R52 ;  /* 0x000f703401007387 */ /* 0x0001e20000100800 */
[----:B------:R-:W-:-:S05]  /*d060*/  IMAD.X R12, R8, 0x1, R3, P5 ;  /* 0x00000001080c7824 */ /* 0x000fca00028e0603 */
[----:B------:R-:W-:Y:S02]  /*d070*/  @!P0 LOP3.LUT R13, R13, R12, RZ, 0x3c, !PT ;  /* 0x0000000c0d0d8212 */ /* 0x000fe400078e3cff */
[----:B0-----:R-:W-:-:S05]  /*d080*/  IADD3 R52, P6, PT, R11, R2, RZ ;  /* 0x000000020b347210 */ /* 0x001fca0007fde0ff */
[----:B------:R-:W-:Y:S01]  /*d090*/  STL [R1+0xf78], R52 ;  /* 0x000f783401007387 */ /* 0x000fe20000100800 */
[----:B------:R-:W-:-:S03]  /*d0a0*/  ISETP.GE.U32.AND P5, PT, R78, 0x7fffff0d, PT ;  /* 0x7fffff0d4e00780c */ /* 0x000fc60003fa6070 */
[----:B------:R0:W-:Y:S01]  /*d0b0*/  STL [R1+0xf6c], R12 ;  /* 0x000f6c0c01007387 */ /* 0x0001e20000100800 */
[----:B------:R-:W-:-:S03]  /*d0c0*/  PRMT R78, RZ, 0x7610, R78 ;  /* 0x00007610ff4e7816 */ /* 0x000fc6000000004e */
[----:B---3--:R1:W-:Y:S01]  /*d0d0*/  STL [R1+0x354], R84 ;  /* 0x0003545401007387 */ /* 0x0083e20000100800 */
[----:B0-----:R-:W-:-:S04]  /*d0e0*/  @!P0 LOP3.LUT R12, R13, R12, RZ, 0x3c, !PT ;  /* 0x0000000c0d0c8212 */ /* 0x001fc800078e3cff */
[----:B------:R-:W-:Y:S01]  /*d0f0*/  @!P0 LOP3.LUT R13, R13, R12, RZ, 0x3c, !PT ;  /* 0x0000000c0d0d8212 */ /* 0x000fe200078e3cff */
[----:B-1----:R-:W-:-:S04]  /*d100*/  IMAD.X R84, R8, 0x1, R4, P6 ;  /* 0x0000000108547824 */ /* 0x002fc800030e0604 */
[----:B------:R0:W2:Y:S02]  /*d110*/  @!P0 LDG.E.U8 R78, desc[UR20][R12.64] ;  /* 0x000000140c4e8981 */ /* 0x0000a4000c1e1100 */
[----:B0-----:R-:W-:Y:S02]  /*d120*/  @!P0 IMAD.MOV.U32 R12, RZ, RZ, R52 ;  /* 0x000000ffff0c8224 */ /* 0x001fe400078e0034 */
[----:B------:R-:W-:-:S05]  /*d130*/  @!P0 IMAD.MOV.U32 R13, RZ, RZ, R84 ;  /* 0x000000ffff0d8224 */ /* 0x000fca00078e0054 */
[----:B------:R0:W3:Y:S01]  /*d140*/  @!P0 LDG.E.U8 R10, desc[UR20][R12.64] ;  /* 0x000000140c0a8981 */ /* 0x0000e2000c1e1100 */
[----:B------:R-:W-:Y:S01]  /*d150*/  IADD3 R87, P6, PT, R87, R2, RZ ;  /* 0x0000000257577210 */ /* 0x000fe20007fde0ff */
[----:B------:R-:W-:Y:S02]  /*d160*/  IMAD R11, R6, 0x5b, RZ ;  /* 0x0000005b060b7824 */ /* 0x000fe400078e02ff */
[----:B------:R-:W-:Y:S04]  /*d170*/  STL [R1+0xf74], R84 ;  /* 0x000f745401007387 */ /* 0x000fe80000100800 */
[----:B------:R-:W-:Y:S01]  /*d180*/  STL [R1+0xba0], R87 ;  /* 0x000ba05701007387 */ /* 0x000fe20000100800 */
[----:B------:R-:W-:Y:S01]  /*d190*/  SHF.R.S32.HI R8, RZ, 0x1f, R11 ;  /* 0x0000001fff087819 */ /* 0x000fe2000001140b */
[----:B0-----:R-:W-:Y:S01]  /*d1a0*/  VIADD R12, R21, 0xffffff84 ;  /* 0xffffff84150c7836 */ /* 0x001fe20000000000 */
[----:B------:R-:W-:Y:S01]  /*d1b0*/  PRMT R37, RZ, 0x7610, R37 ;  /* 0x00007610ff257816 */ /* 0x000fe20000000025 */
[----:B---3--:R0:W-:Y:S04]  /*d1c0*/  STL [R1+0x34c], R10 ;  /* 0x00034c0a01007387 */ /* 0x0081e80000100800 */
[----:B--2---:R1:W-:Y:S01]  /*d1d0*/  STL [R1+0x350], R78 ;  /* 0x0003504e01007387 */ /* 0x0043e20000100800 */
[----:B0-----:R-:W-:Y:S01]  /*d1e0*/  IMAD.X R10, R14, 0x1, R4, P6 ;  /* 0x000000010e0a7824 */ /* 0x001fe200030e0604 */
[----:B------:R-:W-:-:S02]  /*d1f0*/  IADD3 R52, P6, PT, R11, R0, RZ ;  /* 0x000000000b347210 */ /* 0x000fc40007fde0ff */
[-C--:B-1----:R-:W-:Y:S02]  /*d200*/  IADD3 R78, P0, PT, R38, R2.reuse, RZ ;  /* 0x00000002264e7210 */ /* 0x082fe40007f1e0ff */
[----:B------:R-:W-:Y:S01]  /*d210*/  PRMT R14, RZ, 0x7610, R14 ;  /* 0x00007610ff0e7816 */ /* 0x000fe2000000000e */
[----:B------:R-:W-:Y:S02]  /*d220*/  IMAD.X R13, R8, 0x1, R3, P6 ;  /* 0x00000001080d7824 */ /* 0x000fe400030e0603 */
[----:B------:R-:W-:Y:S01]  /*d230*/  IMAD.X R84, R42, 0x1, R4, P0 ;  /* 0x000000012a547824 */ /* 0x000fe200000e0604 */
[----:B------:R-:W-:Y:S01]  /*d240*/  ISETP.GE.U32.AND P0, PT, R12, 0x7fffff05, PT ;  /* 0x7fffff050c00780c */ /* 0x000fe20003f06070 */
[----:B------:R-:W-:Y:S01]  /*d250*/  @!P2 IMAD.MOV.U32 R12, RZ, RZ, R52 ;  /* 0x000000ffff0ca224 */ /* 0x000fe200078e0034 */
[----:B------:R-:W-:Y:S01]  /*d260*/  IADD3 R38, P6, PT, R11, R2, RZ ;  /* 0x000000020b267210 */ /* 0x000fe20007fde0ff */
[----:B------:R-:W-:Y:S04]  /*d270*/  STL [R1+0xfe0], R52 ;  /* 0x000fe03401007387 */ /* 0x000fe80000100800 */
[----:B------:R-:W-:Y:S04]  /*d280*/  STL [R1+0xb9c], R10 ;  /* 0x000b9c0a01007387 */ /* 0x000fe80000100800 */
[----:B------:R-:W-:Y:S04]  /*d290*/  STL [R1+0xc20], R78 ;  /* 0x000c204e01007387 */ /* 0x000fe80000100800 */
        /* <DEDUP_REMOVED lines=14> */
[----:B------:R0:W-:Y:S02]  /*d380*/  STL [R1+0xfe4], R13 ;  /* 0x000fe40d01007387 */ /* 0x0001e40000100800 */
[----:B0-----:R-:W-:Y:S02]  /*d390*/  IMAD.X R13, R8, 0x1, R3, P6 ;  /* 0x00000001080d7824 */ /* 0x001fe400030e0603 */
[----:B---3--:R0:W-:Y:S04]  /*d3a0*/  STL [R1+0x290], R37 ;  /* 0x0002902501007387 */ /* 0x0081e80000100800 */
[----:B------:R-:W-:Y:S04]  /*d3b0*/  STL [R1+0x1050], R52 ;  /* 0x0010503401007387 */ /* 0x000fe80000100800 */
[----:B------:R1:W2:Y:S01]  /*d3c0*/  @!P1 LDG.E.U8 R51, desc[UR20][R12.64] ;  /* 0x000000140c339981 */ /* 0x0002a2000c1e1100 */
[----:B0-----:R-:W-:-:S05]  /*d3d0*/  IADD3 R37, P2, PT, R11, R2, RZ ;  /* 0x000000020b257210 */ /* 0x001fca0007f5e0ff */
[----:B------:R-:W-:Y:S01]  /*d3e0*/  IMAD.X R38, R8, 0x1, R4, P2 ;  /* 0x0000000108267824 */ /* 0x000fe200010e0604 */
[----:B------:R-:W-:Y:S01]  /*d3f0*/  STL [R1+0x1058], R37 ;  /* 0x0010582501007387 */ /* 0x000fe20000100800 */
[----:B-1----:R-:W-:-:S03]  /*d400*/  @!P1 IMAD.MOV.U32 R12, RZ, RZ, R37 ;  /* 0x000000ffff0c9224 */ /* 0x002fc600078e0025 */
[----:B------:R0:W-:Y:S02]  /*d410*/  STL [R1+0x104c], R13 ;  /* 0x00104c0d01007387 */ /* 0x0001e40000100800 */
[----:B0-----:R-:W-:-:S05]  /*d420*/  @!P1 IMAD.MOV.U32 R13, RZ, RZ, R38 ;  /* 0x000000ffff0d9224 */ /* 0x001fca00078e0026 */
[----:B------:R0:W3:Y:S04]  /*d430*/  @!P1 LDG.E.U8 R28, desc[UR20][R12.64] ;  /* 0x000000140c1c9981 */ /* 0x0000e8000c1e1100 */
[----:B------:R1:W-:Y:S01]  /*d440*/  STL [R1+0x1054], R38 ;  /* 0x0010542601007387 */ /* 0x0003e20000100800 */
[----:B------:R-:W-:Y:S02]  /*d450*/  IMAD R11, R6, 0x6b, RZ ;  /* 0x0000006b060b7824 */ /* 0x000fe400078e02ff */
[C---:B------:R-:W-:Y:S02]  /*d460*/  VIADD R14, R21.reuse, 0xfffffffb ;  /* 0xfffffffb150e7836 */ /* 0x040fe40000000000 */
[----:B0-----:R-:W-:Y:S01]  /*d470*/  VIADD R12, R21, 0xfffffff3 ;  /* 0xfffffff3150c7836 */ /* 0x001fe20000000000 */
[----:B------:R-:W-:-:S02]  /*d480*/  SHF.R.S32.HI R8, RZ, 0x1f, R11 ;  /* 0x0000001fff087819 */ /* 0x000fc4000001140b */
[-C--:B-1----:R-:W-:Y:S02]  /*d490*/  IADD3 R38, P1, PT, R26, R2.reuse, RZ ;  /* 0x000000021a267210 */ /* 0x082fe40007f3e0ff */
[----:B------:R-:W-:Y:S02]  /*d4a0*/  ISETP.GE.U32.AND P6, PT, R14, 0x7fffff7c, PT ;  /* 0x7fffff7c0e00780c */ /* 0x000fe40003fc6070 */
[----:B------:R-:W-:Y:S01]  /*d4b0*/  PRMT R14, RZ, 0x7610, R14 ;  /* 0x00007610ff0e7816 */ /* 0x000fe2000000000e */
[----:B--2---:R0:W-:Y:S02]  /*d4c0*/  STL [R1+0x280], R51 ;  /* 0x0002803301007387 */ /* 0x0041e40000100800 */
[----:B0-----:R-:W-:-:S05]  /*d4d0*/  IADD3 R51, P2, PT, R39, R2, RZ ;  /* 0x0000000227337210 */ /* 0x001fca0007f5e0ff */
[----:B------:R-:W-:Y:S01]  /*d4e0*/  STL [R1+0xca0], R51 ;  /* 0x000ca03301007387 */ /* 0x000fe20000100800 */
[--C-:B------:R-:W-:Y:S02]  /*d4f0*/  IMAD.X R52, R47, 0x1, R4.reuse, P2 ;  /* 0x000000012f347824 */ /* 0x100fe400010e0604 */
[----:B------:R-:W-:Y:S01]  /*d500*/  IMAD.X R39, R72, 0x1, R4, P1 ;  /* 0x0000000148277824 */ /* 0x000fe200008e0604 */
[----:B------:R-:W-:Y:S01]  /*d510*/  ISETP.GE.U32.AND P1, PT, R12, 0x7fffff74, PT ;  /* 0x7fffff740c00780c */ /* 0x000fe20003f26070 */
[----:B---3--:R0:W-:Y:S02]  /*d520*/  STL [R1+0x274], R28 ;  /* 0x0002741c01007387 */ /* 0x0081e40000100800 */
[----:B0-----:R-:W-:-:S05]  /*d530*/  IADD3 R28, P2, PT, R11, R0, RZ ;  /* 0x000000000b1c7210 */ /* 0x001fca0007f5e0ff */
[----:B------:R-:W-:Y:S02]  /*d540*/  IMAD.X R13, R8, 0x1, R3, P2 ;  /* 0x00000001080d7824 */ /* 0x000fe400010e0603 */
[----:B------:R-:W-:-:S05]  /*d550*/  @!P3 IMAD.MOV.U32 R12, RZ, RZ, R28 ;  /* 0x000000ffff0cb224 */ /* 0x000fca00078e001c */
[----:B------:R0:W2:Y:S01]  /*d560*/  @!P3 LDG.E.U8 R14, desc[UR20][R12.64] ;  /* 0x000000140c0eb981 */ /* 0x0000a2000c1e1100 */
[----:B------:R-:W-:-:S03]  /*d570*/  IADD3 R26, P2, PT, R11, R2, RZ ;  /* 0x000000020b1a7210 */ /* 0x000fc60007f5e0ff */
[----:B------:R1:W-:Y:S01]  /*d580*/  STL [R1+0x10bc], R28 ;  /* 0x0010bc1c01007387 */ /* 0x0003e20000100800 */
[----:B------:R-:W-:Y:S01]  /*d590*/  IMAD R11, R6, 0x73, RZ ;  /* 0x00000073060b7824 */ /* 0x000fe200078e02ff */
[----:B------:R-:W-:Y:S02]  /*d5a0*/  PRMT R93, RZ, 0x7610, R93 ;  /* 0x00007610ff5d7816 */ /* 0x000fe4000000005d */
[----:B------:R-:W-:Y:S01]  /*d5b0*/  STL [R1+0xc9c], R52 ;  /* 0x000c9c3401007387 */ /* 0x000fe20000100800 */
[----:B0-----:R-:W-:-:S03]  /*d5c0*/  @!P3 IMAD.MOV.U32 R12, RZ, RZ, R26 ;  /* 0x000000ffff0cb224 */ /* 0x001fc600078e001a */
[----:B------:R-:W-:Y:S01]  /*d5d0*/  STL [R1+0xd08], R38 ;  /* 0x000d082601007387 */ /* 0x000fe20000100800 */
[----:B-1----:R-:W-:-:S03]  /*d5e0*/  IMAD.X R28, R8, 0x1, R4, P2 ;  /* 0x00000001081c7824 */ /* 0x002fc600010e0604 */
[----:B------:R0:W-:Y:S01]  /*d5f0*/  STL [R1+0x10b8], R13 ;  /* 0x0010b80d01007387 */ /* 0x0001e20000100800 */
[----:B------:R-:W-:Y:S02]  /*d600*/  SHF.R.S32.HI R8, RZ, 0x1f, R11 ;  /* 0x0000001fff087819 */ /* 0x000fe4000001140b */
[----:B------:R-:W-:Y:S01]  /*d610*/  IADD3 R37, P2, PT, R11, R0, RZ ;  /* 0x000000000b257210 */ /* 0x000fe20007f5e0ff */
[----:B------:R-:W-:Y:S01]  /*d620*/  STL [R1+0xd04], R39 ;  /* 0x000d042701007387 */ /* 0x000fe20000100800 */
[----:B0-----:R-:W-:-:S03]  /*d630*/  @!P3 IMAD.MOV.U32 R13, RZ, RZ, R28 ;  /* 0x000000ffff0db224 */ /* 0x001fc600078e001c */
[----:B------:R0:W-:Y:S01]  /*d640*/  STL [R1+0x10c4], R26 ;  /* 0x0010c41a01007387 */ /* 0x0001e20000100800 */
[----:B------:R-:W-:-:S03]  /*d650*/  PRMT R34, RZ, 0x7610, R34 ;  /* 0x00007610ff227816 */ /* 0x000fc60000000022 */
[----:B------:R1:W3:Y:S01]  /*d660*/  @!P3 LDG.E.U8 R93, desc[UR20][R12.64] ;  /* 0x000000140c5db981 */ /* 0x0002e2000c1e1100 */
[----:B0-----:R-:W-:Y:S01]  /*d670*/  IADD3 R26, P3, PT, R11, R2, RZ ;  /* 0x000000020b1a7210 */ /* 0x001fe20007f7e0ff */
[----:B-1----:R-:W-:Y:S02]  /*d680*/  IMAD.X R13, R8, 0x1, R3, P2 ;  /* 0x00000001080d7824 */ /* 0x002fe400010e0603 */
[----:B------:R-:W-:Y:S01]  /*d690*/  @!P5 IMAD.MOV.U32 R12, RZ, RZ, R37 ;  /* 0x000000ffff0cd224 */ /* 0x000fe200078e0025 */
[----:B------:R-:W-:-:S04]  /*d6a0*/  PRMT R17, RZ, 0x7610, R17 ;  /* 0x00007610ff117816 */ /* 0x000fc80000000011 */
[----:B------:R0:W3:Y:S02]  /*d6b0*/  @!P5 LDG.E.U8 R34, desc[UR20][R12.64] ;  /* 0x000000140c22d981 */ /* 0x0000e4000c1e1100 */
[----:B0-----:R-:W-:Y:S02]  /*d6c0*/  @!P5 IMAD.MOV.U32 R12, RZ, RZ, R26 ;  /* 0x000000ffff0cd224 */ /* 0x001fe400078e001a */
[----:B--2---:R-:W-:Y:S04]  /*d6d0*/  STL [R1+0x244], R14 ;  /* 0x0002440e01007387 */ /* 0x004fe80000100800 */
[----:B------:R0:W-:Y:S04]  /*d6e0*/  STL [R1+0x10c0], R28 ;  /* 0x0010c01c01007387 */ /* 0x0001e80000100800 */
[----:B------:R-:W-:Y:S04]  /*d6f0*/  STL [R1+0x1120], R37 ;  /* 0x0011202501007387 */ /* 0x000fe80000100800 */
[----:B------:R-:W-:Y:S01]  /*d700*/  STL [R1+0x1128], R26 ;  /* 0x0011281a01007387 */ /* 0x000fe20000100800 */
[----:B0-----:R-:W-:-:S03]  /*d710*/  IMAD.X R28, R8, 0x1, R4, P3 ;  /* 0x00000001081c7824 */ /* 0x001fc600018e0604 */
[----:B------:R0:W-:Y:S02]  /*d720*/  STL [R1+0x111c], R13 ;  /* 0x00111c0d01007387 */ /* 0x0001e40000100800 */
[----:B0-----:R-:W-:-:S05]  /*d730*/  @!P5 IMAD.MOV.U32 R13, RZ, RZ, R28 ;  /* 0x000000ffff0dd224 */ /* 0x001fca00078e001c */
[----:B------:R0:W2:Y:S01]  /*d740*/  @!P5 LDG.E.U8 R17, desc[UR20][R12.64] ;  /* 0x000000140c11d981 */ /* 0x0000a2000c1e1100 */
[----:B------:R-:W-:-:S03]  /*d750*/  IMAD R11, R6, 0x7b, RZ ;  /* 0x0000007b060b7824 */ /* 0x000fc600078e02ff */
[----:B------:R-:W-:Y:S02]  /*d760*/  STL [R1+0x1124], R28 ;  /* 0x0011241c01007387 */ /* 0x000fe40000100800 */
[----:B------:R-:W-:Y:S02]  /*d770*/  SHF.R.S32.HI R8, RZ, 0x1f, R11 ;  /* 0x0000001fff087819 */ /* 0x000fe4000001140b */
[-C--:B------:R-:W-:Y:S01]  /*d780*/  IADD3 R26, P5, PT, R11, R2.reuse, RZ ;  /* 0x000000020b1a7210 */ /* 0x080fe20007fbe0ff */
[----:B---3--:R1:W-:Y:S01]  /*d790*/  STL [R1+0x228], R34 ;  /* 0x0002282201007387 */ /* 0x0083e20000100800 */
[----:B0-----:R-:W-:Y:S01]  /*d7a0*/  VIADD R12, R21, 0xffffffe3 ;  /* 0xffffffe3150c7836 */ /* 0x001fe20000000000 */
[----:B-1----:R-:W-:Y:S01]  /*d7b0*/  IADD3 R34, P3, PT, R31, R2, RZ ;  /* 0x000000021f227210 */ /* 0x002fe20007f7e0ff */
[----:B------:R-:W-:-:S04]  /*d7c0*/  VIADD R13, R21, 0xffffffdb ;  /* 0xffffffdb150d7836 */ /* 0x000fc80000000000 */
[--C-:B------:R-:W-:Y:S01]  /*d7d0*/  IMAD.X R37, R75, 0x1, R4.reuse, P3 ;  /* 0x000000014b257824 */ /* 0x100fe200018e0604 */
[----:B------:R-:W-:Y:S01]  /*d7e0*/  PRMT R29, RZ, 0x7610, R29 ;  /* 0x00007610ff1d7816 */ /* 0x000fe2000000001d */
[----:B------:R-:W-:Y:S01]  /*d7f0*/  IMAD.X R28, R8, 0x1, R4, P5 ;  /* 0x00000001081c7824 */ /* 0x000fe200028e0604 */
[----:B------:R-:W-:Y:S02]  /*d800*/  ISETP.GE.U32.AND P5, PT, R13, 0x7fffff5c, PT ;  /* 0x7fffff5c0d00780c */ /* 0x000fe40003fa6070 */
[----:B----4-:R-:W-:Y:S01]  /*d810*/  PRMT R64, RZ, 0x7610, R64 ;  /* 0x00007610ff407816 */ /* 0x010fe20000000040 */
[----:B--2---:R0:W-:Y:S02]  /*d820*/  STL [R1+0x224], R17 ;  /* 0x0002241101007387 */ /* 0x0041e40000100800 */
[----:B0-----:R-:W-:Y:S01]  /*d830*/  IMAD.MOV.U32 R17, RZ, RZ, R7 ;  /* 0x000000ffff117224 */ /* 0x001fe200078e0007 */
[----:B------:R-:W-:-:S05]  /*d840*/  IADD3 R7, P3, PT, R11, R0, RZ ;  /* 0x000000000b077210 */ /* 0x000fca0007f7e0ff */
        /* <DEDUP_REMOVED lines=22> */
[----:B------:R-:W-:Y:S01]  /*d9b0*/  PRMT R25, RZ, 0x7610, R25 ;  /* 0x00007610ff197816 */ /* 0x000fe20000000019 */
[----:B------:R-:W-:-:S02]  /*d9c0*/  @!P6 IMAD.MOV.U32 R12, RZ, RZ, R24 ;  /* 0x000000ffff0ce224 */ /* 0x000fc400078e0018 */
[----:B------:R-:W-:Y:S02]  /*d9d0*/  @!P6 IMAD.MOV.U32 R13, RZ, RZ, R27 ;  /* 0x000000ffff0de224 */ /* 0x000fe400078e001b */
[C---:B------:R-:W-:Y:S01]  /*d9e0*/  VIADD R14, R21.reuse, 0xffffffeb ;  /* 0xffffffeb150e7836 */ /* 0x040fe20000000000 */
[----:B------:R-:W-:Y:S02]  /*d9f0*/  PRMT R75, RZ, 0x7610, R75 ;  /* 0x00007610ff4b7816 */ /* 0x000fe4000000004b */
[----:B------:R-:W-:Y:S01]  /*da00*/  PRMT R72, RZ, 0x7610, R72 ;  /* 0x00007610ff487816 */ /* 0x000fe20000000048 */
[----:B------:R0:W2:Y:S01]  /*da10*/  @!P6 LDG.E.U8 R25, desc[UR20][R12.64] ;  /* 0x000000140c19e981 */ /* 0x0000a2000c1e1100 */
[----:B------:R-:W-:Y:S02]  /*da20*/  ISETP.GE.U32.AND P2, PT, R14, 0x7fffff6c, PT ;  /* 0x7fffff6c0e00780c */ /* 0x000fe40003f46070 */
[----:B------:R-:W-:Y:S01]  /*da30*/  PRMT R61, RZ, 0x7610, R61 ;  /* 0x00007610ff3d7816 */ /* 0x000fe2000000003d */
[----:B------:R-:W-:Y:S01]  /*da40*/  VIADD R8, R21, 0xffffffd3 ;  /* 0xffffffd315087836 */ /* 0x000fe20000000000 */
[----:B------:R-:W-:Y:S01]  /*da50*/  PRMT R54, RZ, 0x7610, R54 ;  /* 0x00007610ff367816 */ /* 0x000fe20000000036 */
[----:B------:R-:W2:Y:S01]  /*da60*/  LDL.LU R27, [R1+0x1bb4] ;  /* 0x001bb400011b7983 */ /* 0x000ea20000300800 */
[----:B----4-:R-:W-:Y:S01]  /*da70*/  PRMT R7, RZ, 0x7610, R7 ;  /* 0x00007610ff077816 */ /* 0x010fe20000000007 */
[----:B0-----:R-:W-:-:S02]  /*da80*/  @!P6 IMAD.MOV.U32 R12, RZ, RZ, R20 ;  /* 0x000000ffff0ce224 */ /* 0x001fc400078e0014 */
[----:B------:R-:W-:Y:S01]  /*da90*/  @!P6 IMAD.MOV.U32 R13, RZ, RZ, R16 ;  /* 0x000000ffff0de224 */ /* 0x000fe200078e0010 */
[----:B------:R-:W-:Y:S01]  /*daa0*/  ISETP.GE.U32.AND P0, PT, R8, 0x7fffff54, PT ;  /* 0x7fffff540800780c */ /* 0x000fe20003f06070 */
[----:B------:R-:W4:Y:S04]  /*dab0*/  LDL.LU R24, [R1+0x1bb0] ;  /* 0x001bb00001187983 */ /* 0x000f280000300800 */
[----:B------:R0:W2:Y:S02]  /*dac0*/  @!P6 LDG.E.U8 R7, desc[UR20][R12.64] ;  /* 0x000000140c07e981 */ /* 0x0000a4000c1e1100 */
[----:B0-----:R-:W-:Y:S02]  /*dad0*/  @!P1 IMAD.MOV.U32 R12, RZ, RZ, R15 ;  /* 0x000000ffff0c9224 */ /* 0x001fe400078e000f */
[----:B------:R-:W-:Y:S01]  /*dae0*/  @!P1 IMAD.MOV.U32 R13, RZ, RZ, R5 ;  /* 0x000000ffff0d9224 */ /* 0x000fe200078e0005 */
[----:B------:R-:W-:Y:S01]  /*daf0*/  PRMT R47, RZ, 0x7610, R47 ;  /* 0x00007610ff2f7816 */ /* 0x000fe2000000002f */
[----:B------:R-:W-:Y:S01]  /*db00*/  VIADD R8, R21, 0xffffffcb ;  /* 0xffffffcb15087836 */ /* 0x000fe20000000000 */
[----:B------:R-:W-:-:S04]  /*db10*/  PRMT R42, RZ, 0x7610, R42 ;  /* 0x00007610ff2a7816 */ /* 0x000fc8000000002a */
[----:B------:R-:W-:Y:S01]  /*db20*/  ISETP.GE.U32.AND P6, PT, R8, 0x7fffff4c, PT ;  /* 0x7fffff4c0800780c */ /* 0x000fe20003fc6070 */
[----:B------:R-:W-:Y:S01]  /*db30*/  VIADD R8, R21, 0xffffffc3 ;  /* 0xffffffc315087836 */ /* 0x000fe20000000000 */
[----:B------:R-:W-:Y:S02]  /*db40*/  PRMT R14, RZ, 0x7610, R14 ;  /* 0x00007610ff0e7816 */ /* 0x000fe4000000000e */
[----:B------:R-:W-:Y:S02]  /*db50*/  PRMT R11, RZ, 0x7610, R11 ;  /* 0x00007610ff0b7816 */ /* 0x000fe4000000000b */
[----:B---3--:R-:W-:-:S06]  /*db60*/  PRMT R64, RZ, 0x7610, R64 ;  /* 0x00007610ff407816 */ /* 0x008fcc0000000040 */
        /* <DEDUP_REMOVED lines=17> */
[----:B------:R-:W-:Y:S02]  /*dc80*/  VIADD R8, R21, 0xffffffbb ;  /* 0xffffffbb15087836 */ /* 0x000fe40000000000 */
        /* <DEDUP_REMOVED lines=20> */
[----:B------:R1:W-:Y:S01]  /*ddd0*/  STL [R1+0x1f8], R7 ;  /* 0x0001f80701007387 */ /* 0x0003e20000100800 */
[----:B------:R-:W-:-:S03]  /*dde0*/  IMAD R84, R6, 0x5, RZ ;  /* 0x0000000506547824 */ /* 0x000fc600078e02ff */
[----:B-1----:R-:W2:Y:S04]  /*ddf0*/  LDL.LU R7, [R1+0x1ba0] ;  /* 0x001ba00001077983 */ /* 0x002ea80000300800 */
[----:B------:R-:W2:Y:S04]  /*de00*/  LDL.LU R5, [R1+0x1b9c] ;  /* 0x001b9c0001057983 */ /* 0x000ea80000300800 */
[----:B------:R-:W2:Y:S01]  /*de10*/  LDL.LU R15, [R1+0x1b98] ;  /* 0x001b9800010f7983 */ /* 0x000ea20000300800 */
[----:B0-----:R-:W-:Y:S01]  /*de20*/  VIADD R12, R21, 0xffffffab ;  /* 0xffffffab150c7836 */ /* 0x001fe20000000000 */
[----:B------:R-:W-:-:S02]  /*de30*/  PRMT R35, RZ, 0x7610, R35 ;  /* 0x00007610ff237816 */ /* 0x000fc40000000023 */
[----:B---3--:R0:W-:Y:S04]  /*de40*/  STL [R1+0x1f0], R64 ;  /* 0x0001f04001007387 */ /* 0x0081e80000100800 */
[----:B0-----:R-:W3:Y:S04]  /*de50*/  LDL.LU R64, [R1+0x1b94] ;  /* 0x001b940001407983 */ /* 0x001ee80000300800 */
[----:B------:R-:W3:Y:S04]  /*de60*/  LDL.LU R10, [R1+0x1b90] ;  /* 0x001b9000010a7983 */ /* 0x000ee80000300800 */
[----:B------:R-:W3:Y:S04]  /*de70*/  LDL.LU R9, [R1+0x1b8c] ;  /* 0x001b8c0001097983 */ /* 0x000ee80000300800 */
[----:B----4-:R0:W-:Y:S04]  /*de80*/  STL [R1+0x1c0], R14 ;  /* 0x0001c00e01007387 */ /* 0x0101e80000100800 */
[----:B------:R-:W-:Y:S01]  /*de90*/  STL [R1+0x1e8], R75 ;  /* 0x0001e84b01007387 */ /* 0x000fe20000100800 */
[----:B0-----:R-:W-:-:S05]  /*dea0*/  IMAD R14, R6, 0x34, RZ ;  /* 0x00000034060e7824 */ /* 0x001fca00078e02ff */
[----:B------:R-:W-:Y:S01]  /*deb0*/  IADD3 R13, P5, PT, R14, R0, RZ ;  /* 0x000000000e0d7210 */ /* 0x000fe20007fbe0ff */
[----:B------:R0:W-:Y:S04]  /*dec0*/  STL [R1+0x1ac], R8 ;  /* 0x0001ac0801007387 */ /* 0x0001e80000100800 */
[----:B------:R-:W-:Y:S04]  /*ded0*/  STL [R1+0x1e0], R72 ;  /* 0x0001e04801007387 */ /* 0x000fe80000100800 */
[----:B------:R1:W-:Y:S01]  /*dee0*/  STL [R1+0x1b4], R11 ;  /* 0x0001b40b01007387 */ /* 0x0003e20000100800 */
[----:B0-----:R-:W-:-:S03]  /*def0*/  SHF.R.S32.HI R8, RZ, 0x1f, R14 ;  /* 0x0000001fff087819 */ /* 0x001fc6000001140e */
[----:B------:R0:W-:Y:S01]  /*df00*/  STL [R1+0x1d4], R54 ;  /* 0x0001d43601007387 */ /* 0x0001e20000100800 */
[----:B-1----:R-:W-:Y:S02]  /*df10*/  SHF.R.S32.HI R11, RZ, 0x1f, R84 ;  /* 0x0000001fff0b7819 */ /* 0x002fe40000011454 */
[----:B0-----:R-:W-:Y:S01]  /*df20*/  IADD3 R54, P0, PT, R84, R0, RZ ;  /* 0x0000000054367210 */ /* 0x001fe20007f1e0ff */
[--C-:B------:R-:W-:Y:S01]  /*df30*/  IMAD.X R37, R8, 0x1, R3.reuse, P5 ;  /* 0x0000000108257824 */ /* 0x100fe200028e0603 */
[----:B------:R-:W-:Y:S03]  /*df40*/  STL [R1+0x1dc], R61 ;  /* 0x0001dc3d01007387 */ /* 0x000fe60000100800 */
[----:B------:R-:W-:Y:S01]  /*df50*/  IMAD.X R56, R11, 0x1, R3, P0 ;  /* 0x000000010b387824 */ /* 0x000fe200000e0603 */
[----:B------:R-:W-:Y:S01]  /*df60*/  ISETP.GE.U32.AND P0, PT, R12, 0x7fffff2c, PT ;  /* 0x7fffff2c0c00780c */ /* 0x000fe20003f06070 */
[----:B------:R0:W-:Y:S01]  /*df70*/  STL [R1+0xdc0], R13 ;  /* 0x000dc00d01007387 */ /* 0x0001e20000100800 */
[----:B------:R-:W-:-:S02]  /*df80*/  @!P6 IMAD.MOV.U32 R12, RZ, RZ, R13 ;  /* 0x000000ffff0ce224 */ /* 0x000fc400078e000d */
[----:B0-----:R-:W-:-:S05]  /*df90*/  @!P6 IMAD.MOV.U32 R13, RZ, RZ, R37 ;  /* 0x000000ffff0de224 */ /* 0x001fca00078e0025 */
[----:B------:R0:W4:Y:S01]  /*dfa0*/  @!P6 LDG.E.U8 R35, desc[UR20][R12.64] ;  /* 0x000000140c23e981 */ /* 0x000122000c1e1100 */
[----:B------:R-:W-:Y:S01]  /*dfb0*/  IADD3 R34, P5, PT, R14, R2, RZ ;  /* 0x000000020e227210 */ /* 0x000fe20007fbe0ff */
[----:B------:R-:W-:Y:S01]  /*dfc0*/  IMAD R87, R6, 0xd, RZ ;  /* 0x0000000d06577824 */ /* 0x000fe200078e02ff */
[----:B------:R-:W-:Y:S01]  /*dfd0*/  PRMT R32, RZ, 0x7610, R32 ;  /* 0x00007610ff207816 */ /* 0x000fe20000000020 */
[----:B------:R-:W-:Y:S02]  /*dfe0*/  STL [R1+0x320], R54 ;  /* 0x0003203601007387 */ /* 0x000fe40000100800 */
[----:B------:R-:W-:Y:S01]  /*dff0*/  IMAD.X R8, R8, 0x1, R4, P5 ;  /* 0x0000000108087824 */ /* 0x000fe200028e0604 */
[----:B------:R-:W-:Y:S01]  /*e000*/  SHF.R.S32.HI R14, RZ, 0x1f, R87 ;  /* 0x0000001fff0e7819 */ /* 0x000fe20000011457 */
[----:B------:R-:W-:Y:S01]  /*e010*/  STL [R1+0xdbc], R37 ;  /* 0x000dbc2501007387 */ /* 0x000fe20000100800 */
[----:B------:R-:W-:Y:S01]  /*e020*/  IADD3 R49, P5, PT, R87, R0, RZ ;  /* 0x0000000057317210 */ /* 0x000fe20007fbe0ff */
[----:B0-----:R-:W-:-:S02]  /*e030*/  @!P6 IMAD.MOV.U32 R12, RZ, RZ, R34 ;  /* 0x000000ffff0ce224 */ /* 0x001fc400078e0022 */
[----:B------:R0:W-:Y:S01]  /*e040*/  STL [R1+0x1cc], R47 ;  /* 0x0001cc2f01007387 */ /* 0x0001e20000100800 */
[----:B------:R-:W-:Y:S02]  /*e050*/  @!P6 IMAD.MOV.U32 R13, RZ, RZ, R8 ;  /* 0x000000ffff0de224 */ /* 0x000fe400078e0008 */
[----:B------:R-:W-:Y:S01]  /*e060*/  IMAD R39, R6, 0x15, RZ ;  /* 0x0000001506277824 */ /* 0x000fe200078e02ff */
[----:B------:R-:W-:Y:S01]  /*e070*/  STL [R1+0x31c], R56 ;  /* 0x00031c3801007387 */ /* 0x000fe20000100800 */
[----:B------:R-:W-:Y:S02]  /*e080*/  IMAD.X R50, R14, 0x1, R3, P5 ;  /* 0x000000010e327824 */ /* 0x000fe400028e0603 */
[----:B0-----:R-:W-:Y:S01]  /*e090*/  IMAD R47, R6, 0x3c, RZ ;  /* 0x0000003c062f7824 */ /* 0x001fe200078e02ff */
[----:B------:R0:W-:Y:S04]  /*e0a0*/  STL [R1+0xdc8], R34 ;  /* 0x000dc82201007387 */ /* 0x0001e80000100800 */
[----:B------:R1:W3:Y:S04]  /*e0b0*/  @!P6 LDG.E.U8 R32, desc[UR20][R12.64] ;  /* 0x000000140c20e981 */ /* 0x0002e8000c1e1100 */
[----:B------:R2:W-:Y:S01]  /*e0c0*/  STL [R1+0x1c8], R42 ;  /* 0x0001c82a01007387 */ /* 0x0005e20000100800 */
[----:B0-----:R-:W-:-:S03]  /*e0d0*/  IADD3 R34, P6, PT, R47, R0, RZ ;  /* 0x000000002f227210 */ /* 0x001fc60007fde0ff */
[----:B------:R0:W-:Y:S01]  /*e0e0*/  STL [R1+0xdc4], R8 ;  /* 0x000dc40801007387 */ /* 0x0001e20000100800 */
[----:B------:R-:W-:Y:S01]  /*e0f0*/  IADD3 R41, P5, PT, R39, R0, RZ ;  /* 0x0000000027297210 */ /* 0x000fe20007fbe0ff */
[----:B-1----:R-:W-:Y:S02]  /*e100*/  VIADD R12, R21, 0xffffffa3 ;  /* 0xffffffa3150c7836 */ /* 0x002fe40000000000 */
[----:B------:R-:W-:Y:S01]  /*e110*/  STL [R1+0xba8], R49 ;  /* 0x000ba83101007387 */ /* 0x000fe20000100800 */
[----:B--2---:R-:W-:-:S03]  /*e120*/  SHF.R.S32.HI R42, RZ, 0x1f, R39 ;  /* 0x0000001fff2a7819 */ /* 0x004fc60000011427 */
[----:B------:R-:W-:Y:S01]  /*e130*/  STL [R1+0xba4], R50 ;  /* 0x000ba43201007387 */ /* 0x000fe20000100800 */
[----:B0-----:R-:W-:-:S03]  /*e140*/  SHF.R.S32.HI R8, RZ, 0x1f, R47 ;  /* 0x0000001fff087819 */ /* 0x001fc6000001142f */
[----:B------:R-:W-:Y:S01]  /*e150*/  STL [R1+0xe30], R34 ;  /* 0x000e302201007387 */ /* 0x000fe20000100800 */
[----:B------:R-:W-:Y:S01]  /*e160*/  IMAD.X R44, R42, 0x1, R3, P5 ;  /* 0x000000012a2c7824 */ /* 0x000fe200028e0603 */
[----:B------:R-:W-:Y:S02]  /*e170*/  PRMT R25, RZ, 0x7610, R25 ;  /* 0x00007610ff197816 */ /* 0x000fe40000000019 */
[----:B------:R-:W-:Y:S01]  /*e180*/  ISETP.GE.U32.AND P5, PT, R12, 0x7fffff24, PT ;  /* 0x7fffff240c00780c */ /* 0x000fe20003fa6070 */
[----:B------:R-:W-:Y:S01]  /*e190*/  @!P1 IMAD.MOV.U32 R12, RZ, RZ, R34 ;  /* 0x000000ffff0c9224 */ /* 0x000fe200078e0022 */
[----:B----4-:R0:W-:Y:S02]  /*e1a0*/  STL [R1+0x1a8], R35 ;  /* 0x0001a82301007387 */ /* 0x0101e40000100800 */
[----:B0-----:R-:W-:-:S04]  /*e1b0*/  IMAD.X R35, R8, 0x1, R3, P6 ;  /* 0x0000000108237824 */ /* 0x001fc800030e0603 */
[----:B------:R-:W-:-:S05]  /*e1c0*/  @!P1 IMAD.MOV.U32 R13, RZ, RZ, R35 ;  /* 0x000000ffff0d9224 */ /* 0x000fca00078e0023 */
[----:B------:R0:W2:Y:S04]  /*e1d0*/  @!P1 LDG.E.U8 R25, desc[UR20][R12.64] ;  /* 0x000000140c199981 */ /* 0x0000a8000c1e1100 */
[----:B------:R-:W-:Y:S04]  /*e1e0*/  STL [R1+0xc28], R41 ;  /* 0x000c282901007387 */ /* 0x000fe80000100800 */
[----:B------:R1:W-:Y:S04]  /*e1f0*/  STL [R1+0xe2c], R35 ;  /* 0x000e2c2301007387 */ /* 0x0003e80000100800 */
[----:B---3--:R3:W-:Y:S01]  /*e200*/  STL [R1+0x1a4], R32 ;  /* 0x0001a42001007387 */ /* 0x0087e20000100800 */
[----:B-1----:R-:W-:Y:S01]  /*e210*/  IMAD R35, R6, 0x1d, RZ ;  /* 0x0000001d06237824 */ /* 0x002fe200078e02ff */
[----:B---3--:R-:W-:-:S02]  /*e220*/  IADD3 R32, P6, PT, R47, R2, RZ ;  /* 0x000000022f207210 */ /* 0x008fc40007fde0ff */
[----:B------:R-:W-:Y:S02]  /*e230*/  STL [R1+0xc24], R44 ;  /* 0x000c242c01007387 */ /* 0x000fe40000100800 */
[----:B------:R-:W-:Y:S01]  /*e240*/  SHF.R.S32.HI R47, RZ, 0x1f, R35 ;  /* 0x0000001fff2f7819 */ /* 0x000fe20000011423 */
[----:B------:R-:W-:Y:S01]  /*e250*/  IMAD.X R8, R8, 0x1, R4, P6 ;  /* 0x0000000108087824 */ /* 0x000fe200030e0604 */
[----:B------:R-:W-:Y:S01]  /*e260*/  IADD3 R37, P6, PT, R35, R0, RZ ;  /* 0x0000000023257210 */ /* 0x000fe20007fde0ff */
[----:B------:R-:W-:Y:S01]  /*e270*/  STL [R1+0xe38], R32 ;  /* 0x000e382001007387 */ /* 0x000fe20000100800 */
[----:B------:R-:W-:Y:S01]  /*e280*/  PRMT R24, RZ, 0x7610, R24 ;  /* 0x00007610ff187816 */ /* 0x000fe20000000018 */
[----:B------:R-:W-:Y:S02]  /*e290*/  IMAD R75, R6, 0x44, RZ ;  /* 0x00000044064b7824 */ /* 0x000fe400078e02ff */
[----:B0-----:R-:W-:Y:S02]  /*e2a0*/  @!P1 IMAD.MOV.U32 R12, RZ, RZ, R32 ;  /* 0x000000ffff0c9224 */ /* 0x001fe400078e0020 */
[----:B------:R-:W-:-:S02]  /*e2b0*/  @!P1 IMAD.MOV.U32 R13, RZ, RZ, R8 ;  /* 0x000000ffff0d9224 */ /* 0x000fc400078e0008 */
[----:B------:R-:W-:Y:S01]  /*e2c0*/  IMAD.X R38, R47, 0x1, R3, P6 ;  /* 0x000000012f267824 */ /* 0x000fe200030e0603 */
[----:B------:R-:W-:Y:S02]  /*e2d0*/  IADD3 R52, P6, PT, R75, R0, RZ ;  /* 0x000000004b347210 */ /* 0x000fe40007fde0ff */
        /* <DEDUP_REMOVED lines=26> */
[----:B---3--:R1:W-:Y:S04]  /*e480*/  STL [R1+0x19c], R24 ;  /* 0x00019c1801007387 */ /* 0x0083e80000100800 */
[----:B------:R-:W-:Y:S04]  /*e490*/  STL [R1+0xd0c], R34 ;  /* 0x000d0c2201007387 */ /* 0x000fe80000100800 */
[----:B------:R3:W-:Y:S01]  /*e4a0*/  STL [R1+0xea8], R51 ;  /* 0x000ea83301007387 */ /* 0x0007e20000100800 */
[----:B-1----:R-:W-:-:S03]  /*e4b0*/  IMAD R24, R6, 0x2d, RZ ;  /* 0x0000002d06187824 */ /* 0x002fc600078e02ff */
[----:B------:R1:W-:Y:S01]  /*e4c0*/  STL [R1+0xea4], R8 ;  /* 0x000ea40801007387 */ /* 0x0003e20000100800 */
[----:B------:R-:W-:Y:S01]  /*e4d0*/  IMAD R78, R6, 0x4c, RZ ;  /* 0x0000004c064e7824 */ /* 0x000fe200078e02ff */
[----:B------:R-:W-:Y:S01]  /*e4e0*/  SHF.R.S32.HI R75, RZ, 0x1f, R24 ;  /* 0x0000001fff4b7819 */ /* 0x000fe20000011418 */
[----:B0-----:R-:W-:Y:S01]  /*e4f0*/  VIADD R12, R21, 0xffffff93 ;  /* 0xffffff93150c7836 */ /* 0x001fe20000000000 */
[----:B---3--:R-:W-:Y:S02]  /*e500*/  IADD3 R51, P2, PT, R84, R2, RZ ;  /* 0x0000000254337210 */ /* 0x008fe40007f5e0ff */
[----:B-1----:R-:W-:-:S03]  /*e510*/  SHF.R.S32.HI R8, RZ, 0x1f, R78 ;  /* 0x0000001fff087819 */ /* 0x002fc6000001144e */
[----:B------:R-:W-:Y:S01]  /*e520*/  IMAD.X R52, R11, 0x1, R4, P2 ;  /* 0x000000010b347824 */ /* 0x000fe200010e0604 */
[----:B------:R-:W-:Y:S02]  /*e530*/  PRMT R60, RZ, 0x7610, R60 ;  /* 0x00007610ff3c7816 */ /* 0x000fe4000000003c */
[----:B------:R-:W-:Y:S02]  /*e540*/  ISETP.GE.U32.AND P2, PT, R12, 0x7fffff14, PT ;  /* 0x7fffff140c00780c */ /* 0x000fe40003f46070 */
[----:B------:R-:W-:Y:S01]  /*e550*/  PRMT R48, RZ, 0x7610, R48 ;  /* 0x00007610ff307816 */ /* 0x000fe20000000030 */
[----:B--2---:R0:W-:Y:S02]  /*e560*/  STL [R1+0x198], R30 ;  /* 0x0001981e01007387 */ /* 0x0041e40000100800 */
[----:B0-----:R-:W-:-:S05]  /*e570*/  IADD3 R30, P6, PT, R24, R0, RZ ;  /* 0x00000000181e7210 */ /* 0x001fca0007fde0ff */
[----:B------:R-:W-:Y:S04]  /*e580*/  STL [R1+0xd70], R30 ;  /* 0x000d701e01007387 */ /* 0x000fe80000100800 */
[----:B----4-:R0:W-:Y:S02]  /*e590*/  STL [R1+0x194], R31 ;  /* 0x0001941f01007387 */ /* 0x0101e40000100800 */
[----:B0-----:R-:W-:Y:S01]  /*e5a0*/  IMAD.X R31, R75, 0x1, R3, P6 ;  /* 0x000000014b1f7824 */ /* 0x001fe200030e0603 */
[----:B------:R-:W-:-:S05]  /*e5b0*/  IADD3 R61, P6, PT, R78, R0, RZ ;  /* 0x000000004e3d7210 */ /* 0x000fca0007fde0ff */
[----:B------:R-:W-:Y:S01]  /*e5c0*/  IMAD.X R89, R8, 0x1, R3, P6 ;  /* 0x0000000108597824 */ /* 0x000fe200030e0603 */
[----:B------:R-:W-:Y:S01]  /*e5d0*/  IADD3 R59, P6, PT, R78, R2, RZ ;  /* 0x000000024e3b7210 */ /* 0x000fe20007fde0ff */
[----:B------:R-:W-:Y:S01]  /*e5e0*/  @!P3 IMAD.MOV.U32 R12, RZ, RZ, R61 ;  /* 0x000000ffff0cb224 */ /* 0x000fe200078e003d */
[----:B------:R-:W-:Y:S01]  /*e5f0*/  STL [R1+0xd6c], R31 ;  /* 0x000d6c1f01007387 */ /* 0x000fe20000100800 */
[----:B------:R-:W-:-:S03]  /*e600*/  @!P3 IMAD.MOV.U32 R13, RZ, RZ, R89 ;  /* 0x000000ffff0db224 */ /* 0x000fc600078e0059 */
[----:B------:R0:W-:Y:S04]  /*e610*/  STL [R1+0xf10], R61 ;  /* 0x000f103d01007387 */ /* 0x0001e80000100800 */
[----:B------:R1:W2:Y:S01]  /*e620*/  @!P3 LDG.E.U8 R60, desc[UR20][R12.64] ;  /* 0x000000140c3cb981 */ /* 0x0002a2000c1e1100 */
[----:B0-----:R-:W-:Y:S02]  /*e630*/  IMAD.X R61, R8, 0x1, R4, P6 ;  /* 0x00000001083d7824 */ /* 0x001fe400030e0604 */
[----:B-1----:R-:W-:Y:S02]  /*e640*/  @!P3 IMAD.MOV.U32 R12, RZ, RZ, R59 ;  /* 0x000000ffff0cb224 */ /* 0x002fe400078e003b */
[----:B------:R-:W-:-:S05]  /*e650*/  @!P3 IMAD.MOV.U32 R13, RZ, RZ, R61 ;  /* 0x000000ffff0db224 */ /* 0x000fca00078e003d */
[----:B------:R0:W3:Y:S01]  /*e660*/  @!P3 LDG.E.U8 R48, desc[UR20][R12.64] ;  /* 0x000000140c30b981 */ /* 0x0000e2000c1e1100 */
[----:B------:R-:W-:-:S03]  /*e670*/  IMAD R11, R6, 0x54, RZ ;  /* 0x00000054060b7824 */ /* 0x000fc600078e02ff */
[----:B------:R-:W-:Y:S04]  /*e680*/  STL [R1+0x328], R51 ;  /* 0x0003283301007387 */ /* 0x000fe80000100800 */
[----:B------:R-:W-:Y:S04]  /*e690*/  STL [R1+0xf0c], R89 ;  /* 0x000f0c5901007387 */ /* 0x000fe80000100800 */
[----:B------:R-:W-:Y:S04]  /*e6a0*/  STL [R1+0x324], R52 ;  /* 0x0003243401007387 */ /* 0x000fe80000100800 */
[----:B------:R-:W-:Y:S04]  /*e6b0*/  STL [R1+0xf18], R59 ;  /* 0x000f183b01007387 */ /* 0x000fe80000100800 */
[----:B------:R-:W-:Y:S01]  /*e6c0*/  STL [R1+0xf14], R61 ;  /* 0x000f143d01007387 */ /* 0x000fe20000100800 */
[----:B------:R-:W-:-:S02]  /*e6d0*/  SHF.R.S32.HI R8, RZ, 0x1f, R11 ;  /* 0x0000001fff087819 */ /* 0x000fc4000001140b */
[----:B------:R-:W-:Y:S02]  /*e6e0*/  PRMT R45, RZ, 0x7610, R45 ;  /* 0x00007610ff2d7816 */ /* 0x000fe4000000002d */
[----:B------:R-:W-:Y:S01]  /*e6f0*/  PRMT R40, RZ, 0x7610, R40 ;  /* 0x00007610ff287816 */ /* 0x000fe20000000028 */
[----:B--2---:R1:W-:Y:S02]  /*e700*/  STL [R1+0x190], R60 ;  /* 0x0001903c01007387 */ /* 0x0043e40000100800 */
[----:B-1----:R-:W-:-:S05]  /*e710*/  IADD3 R60, P6, PT, R11, R0, RZ ;  /* 0x000000000b3c7210 */ /* 0x002fca0007fde0ff */
[----:B------:R-:W-:Y:S01]  /*e720*/  STL [R1+0xf80], R60 ;  /* 0x000f803c01007387 */ /* 0x000fe20000100800 */
[----:B0-----:R-:W-:-:S03]  /*e730*/  IMAD.X R12, R8, 0x1, R3, P6 ;  /* 0x00000001080c7824 */ /* 0x001fc600030e0603 */
[----:B---3--:R0:W-:Y:S01]  /*e740*/  STL [R1+0x18c], R48 ;  /* 0x00018c3001007387 */ /* 0x0081e20000100800 */
[----:B------:R-:W-:Y:S01]  /*e750*/  @!P0 IMAD.MOV.U32 R13, RZ, RZ, R12 ;  /* 0x000000ffff0d8224 */ /* 0x000fe200078e000c */
[----:B0-----:R-:W-:-:S05]  /*e760*/  IADD3 R48, P3, PT, R11, R2, RZ ;  /* 0x000000020b307210 */ /* 0x001fca0007f7e0ff */
[----:B------:R-:W-:Y:S04]  /*e770*/  STL [R1+0xf88], R48 ;  /* 0x000f883001007387 */ /* 0x000fe80000100800 */
[----:B------:R0:W-:Y:S02]  /*e780*/  STL [R1+0xf7c], R12 ;  /* 0x000f7c0c01007387 */ /* 0x0001e40000100800 */
[----:B0-----:R-:W-:-:S05]  /*e790*/  @!P0 IMAD.MOV.U32 R12, RZ, RZ, R60 ;  /* 0x000000ffff0c8224 */ /* 0x001fca00078e003c */
[----:B------:R0:W2:Y:S01]  /*e7a0*/  @!P0 LDG.E.U8 R45, desc[UR20][R12.64] ;  /* 0x000000140c2d8981 */ /* 0x0000a2000c1e1100 */
[----:B------:R-:W-:Y:S02]  /*e7b0*/  IMAD.X R59, R8, 0x1, R4, P3 ;  /* 0x00000001083b7824 */ /* 0x000fe400018e0604 */
[----:B0-----:R-:W-:Y:S02]  /*e7c0*/  @!P0 IMAD.MOV.U32 R12, RZ, RZ, R48 ;  /* 0x000000ffff0c8224 */ /* 0x001fe400078e0030 */
[----:B------:R-:W-:-:S05]  /*e7d0*/  @!P0 IMAD.MOV.U32 R13, RZ, RZ, R59 ;  /* 0x000000ffff0d8224 */ /* 0x000fca00078e003b */
[----:B------:R0:W3:Y:S01]  /*e7e0*/  @!P0 LDG.E.U8 R40, desc[UR20][R12.64] ;  /* 0x000000140c288981 */ /* 0x0000e2000c1e1100 */
[----:B------:R-:W-:-:S03]  /*e7f0*/  IMAD R11, R6, 0x5c, RZ ;  /* 0x0000005c060b7824 */ /* 0x000fc600078e02ff */
[----:B------:R-:W-:Y:S01]  /*e800*/  STL [R1+0xf84], R59 ;  /* 0x000f843b01007387 */ /* 0x000fe20000100800 */
[-C--:B------:R-:W-:Y:S02]  /*e810*/  IADD3 R39, P0, PT, R39, R2.reuse, RZ ;  /* 0x0000000227277210 */ /* 0x080fe40007f1e0ff */
[----:B------:R-:W-:Y:S01]  /*e820*/  SHF.R.S32.HI R8, RZ, 0x1f, R11 ;  /* 0x0000001fff087819 */ /* 0x000fe2000001140b */
[----:B0-----:R-:W-:Y:S01]  /*e830*/  VIADD R12, R21, 0xffffff83 ;  /* 0xffffff83150c7836 */ /* 0x001fe20000000000 */
[----:B------:R-:W-:Y:S01]  /*e840*/  PRMT R36, RZ, 0x7610, R36 ;  /* 0x00007610ff247816 */ /* 0x000fe20000000024 */
[----:B--2---:R0:W-:Y:S02]  /*e850*/  STL [R1+0x188], R45 ;  /* 0x0001882d01007387 */ /* 0x0041e40000100800 */
[----:B0-----:R-:W-:-:S05]  /*e860*/  IADD3 R45, P3, PT, R87, R2, RZ ;  /* 0x00000002572d7210 */ /* 0x001fca0007f7e0ff */
[----:B------:R-:W-:Y:S01]  /*e870*/  IMAD.X R48, R14, 0x1, R4, P3 ;  /* 0x000000010e307824 */ /* 0x000fe200018e0604 */
[C---:B------:R-:W-:Y:S01]  /*e880*/  IADD3 R59, P3, PT, R11.reuse, R0, RZ ;  /* 0x000000000b3b7210 */ /* 0x040fe20007f7e0ff */
[----:B------:R-:W-:Y:S04]  /*e890*/  STL [R1+0xbb0], R45 ;  /* 0x000bb02d01007387 */ /* 0x000fe80000100800 */
[----:B------:R-:W-:Y:S01]  /*e8a0*/  STL [R1+0xbac], R48 ;  /* 0x000bac3001007387 */ /* 0x000fe20000100800 */
[----:B------:R-:W-:Y:S01]  /*e8b0*/  IMAD.X R13, R8, 0x1, R3, P3 ;  /* 0x00000001080d7824 */ /* 0x000fe200018e0603 */
[----:B------:R-:W-:Y:S02]  /*e8c0*/  IADD3 R60, P3, PT, R11, R2, RZ ;  /* 0x000000020b3c7210 */ /* 0x000fe40007f7e0ff */
[----:B------:R-:W-:Y:S01]  /*e8d0*/  STL [R1+0xff0], R59 ;  /* 0x000ff03b01007387 */ /* 0x000fe20000100800 */
[----:B------:R-:W-:-:S03]  /*e8e0*/  PRMT R14, RZ, 0x7610, R14 ;  /* 0x00007610ff0e7816 */ /* 0x000fc6000000000e */
[----:B------:R-:W-:Y:S04]  /*e8f0*/  STL [R1+0xc30], R39 ;  /* 0x000c302701007387 */ /* 0x000fe80000100800 */
[----:B---3--:R0:W-:Y:S02]  /*e900*/  STL [R1+0x180], R40 ;  /* 0x0001802801007387 */ /* 0x0081e40000100800 */
[--C-:B0-----:R-:W-:Y:S01]  /*e910*/  IMAD.X R40, R42, 0x1, R4.reuse, P0 ;  /* 0x000000012a287824 */ /* 0x101fe200000e0604 */
[----:B------:R-:W-:Y:S01]  /*e920*/  ISETP.GE.U32.AND P0, PT, R12, 0x7fffff04, PT ;  /* 0x7fffff040c00780c */ /* 0x000fe20003f06070 */
[----:B------:R-:W-:Y:S02]  /*e930*/  @!P5 IMAD.MOV.U32 R12, RZ, RZ, R59 ;  /* 0x000000ffff0cd224 */ /* 0x000fe400078e003b */
[----:B------:R-:W-:Y:S01]  /*e940*/  IMAD.X R42, R8, 0x1, R4, P3 ;  /* 0x00000001082a7824 */ /* 0x000fe200018e0604 */
[----:B------:R0:W-:Y:S04]  /*e950*/  STL [R1+0xfec], R13 ;  /* 0x000fec0d01007387 */ /* 0x0001e80000100800 */
[----:B------:R1:W2:Y:S02]  /*e960*/  @!P5 LDG.E.U8 R14, desc[UR20][R12.64] ;  /* 0x000000140c0ed981 */ /* 0x0002a4000c1e1100 */
[----:B-1----:R-:W-:-:S02]  /*e970*/  @!P5 IMAD.MOV.U32 R12, RZ, RZ, R60 ;  /* 0x000000ffff0cd224 */ /* 0x002fc400078e003c */
[----:B0-----:R-:W-:-:S05]  /*e980*/  @!P5 IMAD.MOV.U32 R13, RZ, RZ, R42 ;  /* 0x000000ffff0dd224 */ /* 0x001fca00078e002a */
[----:B------:R0:W3:Y:S01]  /*e990*/  @!P5 LDG.E.U8 R36, desc[UR20][R12.64] ;  /* 0x000000140c24d981 */ /* 0x0000e2000c1e1100 */
[----:B------:R-:W-:-:S03]  /*e9a0*/  IMAD R11, R6, 0x64, RZ ;  /* 0x00000064060b7824 */ /* 0x000fc600078e02ff */
[----:B------:R-:W-:Y:S02]  /*e9b0*/  STL [R1+0xc2c], R40 ;  /* 0x000c2c2801007387 */ /* 0x000fe40000100800 */
[----:B------:R-:W-:Y:S02]  /*e9c0*/  IADD3 R59, P3, PT, R11, R0, RZ ;  /* 0x000000000b3b7210 */ /* 0x000fe40007f7e0ff */
[----:B------:R-:W-:Y:S01]  /*e9d0*/  STL [R1+0xff8], R60 ;  /* 0x000ff83c01007387 */ /* 0x000fe20000100800 */
[----:B------:R-:W-:-:S05]  /*e9e0*/  SHF.R.S32.HI R8, RZ, 0x1f, R11 ;  /* 0x0000001fff087819 */ /* 0x000fca000001140b */
[----:B0-----:R-:W-:Y:S01]  /*e9f0*/  IMAD.X R12, R8, 0x1, R3, P3 ;  /* 0x00000001080c7824 */ /* 0x001fe200018e0603 */
[----:B------:R-:W-:-:S03]  /*ea00*/  PRMT R58, RZ, 0x7610, R58 ;  /* 0x00007610ff3a7816 */ /* 0x000fc6000000003a */
[----:B------:R-:W-:Y:S01]  /*ea10*/  @!P1 IMAD.MOV.U32 R13, RZ, RZ, R12 ;  /* 0x000000ffff0d9224 */ /* 0x000fe200078e000c */
[----:B------:R-:W-:Y:S01]  /*ea20*/  PRMT R27, RZ, 0x7610, R27 ;  /* 0x00007610ff1b7816 */ /* 0x000fe2000000001b */
[----:B--2---:R-:W-:Y:S04]  /*ea30*/  STL [R1+0x17c], R14 ;  /* 0x00017c0e01007387 */ /* 0x004fe80000100800 */
[----:B------:R-:W-:Y:S04]  /*ea40*/  STL [R1+0xff4], R42 ;  /* 0x000ff42a01007387 */ /* 0x000fe80000100800 */
[----:B------:R-:W-:Y:S04]  /*ea50*/  STL [R1+0x1060], R59 ;  /* 0x0010603b01007387 */ /* 0x000fe80000100800 */
[----:B---3--:R0:W-:Y:S02]  /*ea60*/  STL [R1+0x178], R36 ;  /* 0x0001782401007387 */ /* 0x0081e40000100800 */
[----:B0-----:R-:W-:-:S05]  /*ea70*/  IADD3 R36, P5, PT, R11, R2, RZ ;  /* 0x000000020b247210 */ /* 0x001fca0007fbe0ff */
[----:B------:R-:W-:Y:S04]  /*ea80*/  STL [R1+0x1068], R36 ;  /* 0x0010682401007387 */ /* 0x000fe80000100800 */
[----:B------:R0:W-:Y:S01]  /*ea90*/  STL [R1+0x105c], R12 ;  /* 0x00105c0c01007387 */ /* 0x0001e20000100800 */
[----:B------:R-:W-:Y:S02]  /*eaa0*/  IMAD.X R42, R8, 0x1, R4, P5 ;  /* 0x00000001082a7824 */ /* 0x000fe400028e0604 */
[----:B0-----:R-:W-:-:S05]  /*eab0*/  @!P1 IMAD.MOV.U32 R12, RZ, RZ, R59 ;  /* 0x000000ffff0c9224 */ /* 0x001fca00078e003b */
[----:B------:R0:W2:Y:S02]  /*eac0*/  @!P1 LDG.E.U8 R58, desc[UR20][R12.64] ;  /* 0x000000140c3a9981 */ /* 0x0000a4000c1e1100 */
[----:B0-----:R-:W-:Y:S02]  /*ead0*/  @!P1 IMAD.MOV.U32 R12, RZ, RZ, R36 ;  /* 0x000000ffff0c9224 */ /* 0x001fe400078e0024 */
[----:B------:R-:W-:-:S05]  /*eae0*/  @!P1 IMAD.MOV.U32 R13, RZ, RZ, R42 ;  /* 0x000000ffff0d9224 */ /* 0x000fca00078e002a */
[----:B------:R0:W3:Y:S01]  /*eaf0*/  @!P1 LDG.E.U8 R27, desc[UR20][R12.64] ;  /* 0x000000140c1b9981 */ /* 0x0000e2000c1e1100 */
[-C--:B------:R-:W-:Y:S01]  /*eb00*/  IADD3 R35, P5, PT, R35, R2.reuse, RZ ;  /* 0x0000000223237210 */ /* 0x080fe20007fbe0ff */
[----:B------:R-:W-:Y:S02]  /*eb10*/  IMAD R11, R6, 0x6c, RZ ;  /* 0x0000006c060b7824 */ /* 0x000fe400078e02ff */
[----:B------:R-:W-:Y:S02]  /*eb20*/  STL [R1+0x1064], R42 ;  /* 0x0010642a01007387 */ /* 0x000fe40000100800 */
[----:B------:R-:W-:Y:S02]  /*eb30*/  IMAD.X R36, R47, 0x1, R4, P5 ;  /* 0x000000012f247824 */ /* 0x000fe400028e0604 */
[----:B------:R-:W-:Y:S01]  /*eb40*/  STL [R1+0xcb0], R35 ;  /* 0x000cb02301007387 */ /* 0x000fe20000100800 */
[----:B------:R-:W-:Y:S01]  /*eb50*/  IADD3 R25, P1, PT, R25, R2, RZ ;  /* 0x0000000219197210 */ /* 0x000fe20007f3e0ff */
[C---:B------:R-:W-:Y:S01]  /*eb60*/  VIADD R14, R21.reuse, 0xfffffffa ;  /* 0xfffffffa150e7836 */ /* 0x040fe20000000000 */
[----:B------:R-:W-:Y:S01]  /*eb70*/  SHF.R.S32.HI R8, RZ, 0x1f, R11 ;  /* 0x0000001fff087819 */ /* 0x000fe2000001140b */
[----:B0-----:R-:W-:-:S03]  /*eb80*/  VIADD R12, R21, 0xfffffff2 ;  /* 0xfffffff2150c7836 */ /* 0x001fc60000000000 */
[----:B------:R-:W-:Y:S02]  /*eb90*/  ISETP.GE.U32.AND P3, PT, R14, 0x7fffff7b, PT ;  /* 0x7fffff7b0e00780c */ /* 0x000fe40003f66070 */
[----:B------:R-:W-:Y:S01]  /*eba0*/  PRMT R14, RZ, 0x7610, R14 ;  /* 0x00007610ff0e7816 */ /* 0x000fe2000000000e */
[----:B--2---:R0:W-:Y:S04]  /*ebb0*/  STL [R1+0x174], R58 ;  /* 0x0001743a01007387 */ /* 0x0041e80000100800 */
[----:B------:R-:W-:Y:S01]  /*ebc0*/  STL [R1+0xcac], R36 ;  /* 0x000cac2401007387 */ /* 0x000fe20000100800 */
[----:B0-----:R-:W-:-:S05]  /*ebd0*/  IADD3 R58, P5, PT, R11, R0, RZ ;  /* 0x000000000b3a7210 */ /* 0x001fca0007fbe0ff */
[----:B------:R-:W-:Y:S04]  /*ebe0*/  STL [R1+0x10cc], R58 ;  /* 0x0010cc3a01007387 */ /* 0x000fe80000100800 */
[----:B------:R-:W-:Y:S01]  /*ebf0*/  STL [R1+0xd18], R25 ;  /* 0x000d181901007387 */ /* 0x000fe20000100800 */
[----:B------:R-:W-:-:S03]  /*ec00*/  IMAD.X R13, R8, 0x1, R3, P5 ;  /* 0x00000001080d7824 */ /* 0x000fc600028e0603 */
[----:B---3--:R0:W-:Y:S02]  /*ec10*/  STL [R1+0x170], R27 ;  /* 0x0001701b01007387 */ /* 0x0081e40000100800 */
[----:B0-----:R-:W-:Y:S01]  /*ec20*/  IMAD.X R27, R72, 0x1, R4, P1 ;  /* 0x00000001481b7824 */ /* 0x001fe200008e0604 */
[----:B------:R-:W-:Y:S01]  /*ec30*/  ISETP.GE.U32.AND P1, PT, R12, 0x7fffff73, PT ;  /* 0x7fffff730c00780c */ /* 0x000fe20003f26070 */
[----:B------:R-:W-:-:S05]  /*ec40*/  @!P2 IMAD.MOV.U32 R12, RZ, RZ, R58 ;  /* 0x000000ffff0ca224 */ /* 0x000fca00078e003a */
[----:B------:R0:W2:Y:S01]  /*ec50*/  @!P2 LDG.E.U8 R14, desc[UR20][R12.64] ;  /* 0x000000140c0ea981 */ /* 0x0000a2000c1e1100 */
[----:B------:R-:W-:Y:S01]  /*ec60*/  VIADD R78, R21, 0xffffff8b ;  /* 0xffffff8b154e7836 */ /* 0x000fe20000000000 */
[----:B------:R-:W-:Y:S01]  /*ec70*/  IADD3 R42, P5, PT, R11, R2, RZ ;  /* 0x000000020b2a7210 */ /* 0x000fe20007fbe0ff */
[----:B------:R-:W-:-:S03]  /*ec80*/  IMAD R11, R6, 0x74, RZ ;  /* 0x00000074060b7824 */ /* 0x000fc600078e02ff */
[----:B------:R-:W-:Y:S01]  /*ec90*/  ISETP.GE.U32.AND P6, PT, R78, 0x7fffff0c, PT ;  /* 0x7fffff0c4e00780c */ /* 0x000fe20003fc6070 */
[----:B------:R-:W-:Y:S01]  /*eca0*/  IMAD.X R47, R8, 0x1, R4, P5 ;  /* 0x00000001082f7824 */ /* 0x000fe200028e0604 */
[----:B------:R1:W-:Y:S01]  /*ecb0*/  STL [R1+0x10c8], R13 ;  /* 0x0010c80d01007387 */ /* 0x0003e20000100800 */
[----:B------:R-:W-:Y:S01]  /*ecc0*/  PRMT R43, RZ, 0x7610, R43 ;  /* 0x00007610ff2b7816 */ /* 0x000fe2000000002b */
[----:B0-----:R-:W-:Y:S01]  /*ecd0*/  @!P2 IMAD.MOV.U32 R12, RZ, RZ, R42 ;  /* 0x000000ffff0ca224 */ /* 0x001fe200078e002a */
[----:B------:R-:W-:Y:S02]  /*ece0*/  SHF.R.S32.HI R8, RZ, 0x1f, R11 ;  /* 0x0000001fff087819 */ /* 0x000fe4000001140b */
[----:B------:R-:W-:Y:S01]  /*ecf0*/  IADD3 R58, P5, PT, R11, R0, RZ ;  /* 0x000000000b3a7210 */ /* 0x000fe20007fbe0ff */
[----:B------:R-:W-:Y:S01]  /*ed00*/  STL [R1+0xd14], R27 ;  /* 0x000d141b01007387 */ /* 0x000fe20000100800 */
[----:B-1----:R-:W-:-:S03]  /*ed10*/  @!P2 IMAD.MOV.U32 R13, RZ, RZ, R47 ;  /* 0x000000ffff0da224 */ /* 0x002fc600078e002f */
[----:B------:R0:W-:Y:S01]  /*ed20*/  STL [R1+0x10d4], R42 ;  /* 0x0010d42a01007387 */ /* 0x0001e20000100800 */
[----:B------:R-:W-:-:S03]  /*ed30*/  IMAD.X R59, R8, 0x1, R3, P5 ;  /* 0x00000001083b7824 */ /* 0x000fc600028e0603 */
[----:B------:R1:W3:Y:S01]  /*ed40*/  @!P2 LDG.E.U8 R43, desc[UR20][R12.64] ;  /* 0x000000140c2ba981 */ /* 0x0002e2000c1e1100 */
[----:B------:R-:W-:Y:S02]  /*ed50*/  PRMT R57, RZ, 0x7610, R57 ;  /* 0x00007610ff397816 */ /* 0x000fe40000000039 */
[----:B0-----:R-:W-:Y:S01]  /*ed60*/  IADD3 R42, P2, PT, R11, R2, RZ ;  /* 0x000000020b2a7210 */ /* 0x001fe20007f5e0ff */
[----:B-1----:R-:W-:Y:S02]  /*ed70*/  @!P6 IMAD.MOV.U32 R12, RZ, RZ, R58 ;  /* 0x000000ffff0ce224 */ /* 0x002fe400078e003a */
[----:B------:R-:W-:Y:S01]  /*ed80*/  @!P6 IMAD.MOV.U32 R13, RZ, RZ, R59 ;  /* 0x000000ffff0de224 */ /* 0x000fe200078e003b */
[----:B------:R-:W-:-:S04]  /*ed90*/  PRMT R26, RZ, 0x7610, R26 ;  /* 0x00007610ff1a7816 */ /* 0x000fc8000000001a */
[----:B------:R0:W4:Y:S02]  /*eda0*/  @!P6 LDG.E.U8 R57, desc[UR20][R12.64] ;  /* 0x000000140c39e981 */ /* 0x000124000c1e1100 */
[----:B0-----:R-:W-:Y:S02]  /*edb0*/  @!P6 IMAD.MOV.U32 R12, RZ, RZ, R42 ;  /* 0x000000ffff0ce224 */ /* 0x001fe400078e002a */
[----:B--2---:R-:W-:Y:S04]  /*edc0*/  STL [R1+0x164], R14 ;  /* 0x0001640e01007387 */ /* 0x004fe80000100800 */
[----:B------:R0:W-:Y:S02]  /*edd0*/  STL [R1+0x10d0], R47 ;  /* 0x0010d02f01007387 */ /* 0x0001e40000100800 */
[----:B0-----:R-:W-:-:S04]  /*ede0*/  IMAD.X R47, R8, 0x1, R4, P2 ;  /* 0x00000001082f7824 */ /* 0x001fc800010e0604 */
[----:B------:R-:W-:-:S05]  /*edf0*/  @!P6 IMAD.MOV.U32 R13, RZ, RZ, R47 ;  /* 0x000000ffff0de224 */ /* 0x000fca00078e002f */
[----:B------:R0:W2:Y:S01]  /*ee00*/  @!P6 LDG.E.U8 R26, desc[UR20][R12.64] ;  /* 0x000000140c1ae981 */ /* 0x0000a2000c1e1100 */
[----:B------:R-:W-:-:S03]  /*ee10*/  IADD3 R24, P2, PT, R24, R2, RZ ;  /* 0x0000000218187210 */ /* 0x000fc60007f5e0ff */
[----:B------:R-:W-:Y:S01]  /*ee20*/  STL [R1+0x1130], R58 ;  /* 0x0011303a01007387 */ /* 0x000fe20000100800 */
[----:B------:R-:W-:-:S03]  /*ee30*/  IMAD R11, R6, 0x7c, RZ ;  /* 0x0000007c060b7824 */ /* 0x000fc600078e02ff */
[----:B---3--:R-:W-:Y:S04]  /*ee40*/  STL [R1+0x1b28], R43 ;  /* 0x001b282b01007387 */ /* 0x008fe80000100800 */
[----:B------:R-:W-:Y:S01]  /*ee50*/  STL [R1+0x1138], R42 ;  /* 0x0011382a01007387 */ /* 0x000fe20000100800 */
[----:B------:R-:W-:-:S03]  /*ee60*/  VIADD R14, R21, 0xffffffea ;  /* 0xffffffea150e7836 */ /* 0x000fc60000000000 */
[----:B------:R-:W-:Y:S04]  /*ee70*/  STL [R1+0x112c], R59 ;  /* 0x00112c3b01007387 */ /* 0x000fe80000100800 */
[----:B------:R1:W-:Y:S04]  /*ee80*/  STL [R1+0x1134], R47 ;  /* 0x0011342f01007387 */ /* 0x0003e80000100800 */
[----:B------:R-:W-:Y:S01]  /*ee90*/  STL [R1+0xd78], R24 ;  /* 0x000d781801007387 */ /* 0x000fe20000100800 */
[----:B------:R-:W-:Y:S02]  /*eea0*/  SHF.R.S32.HI R8, RZ, 0x1f, R11 ;  /* 0x0000001fff087819 */ /* 0x000fe4000001140b */
[----:B------:R-:W-:-:S02]  /*eeb0*/  ISETP.GE.U32.AND P5, PT, R14, 0x7fffff6b, PT ;  /* 0x7fffff6b0e00780c */ /* 0x000fc40003fa6070 */
[----:B-1----:R-:W-:Y:S01]  /*eec0*/  IADD3 R47, P6, PT, R11, R0, RZ ;  /* 0x000000000b2f7210 */ /* 0x002fe20007fde0ff */
[C---:B0-----:R-:W-:Y:S02]  /*eed0*/  VIADD R12, R21.reuse, 0xffffffe2 ;  /* 0xffffffe2150c7836 */ /* 0x041fe40000000000 */
[----:B------:R-:W-:Y:S01]  /*eee0*/  VIADD R13, R21, 0xffffffda ;  /* 0xffffffda150d7836 */ /* 0x000fe20000000000 */
[----:B------:R-:W-:Y:S02]  /*eef0*/  PRMT R43, RZ, 0x7610, R43 ;  /* 0x00007610ff2b7816 */ /* 0x000fe4000000002b */
[----:B------:R-:W-:Y:S02]  /*ef00*/  PRMT R92, RZ, 0x7610, R92 ;  /* 0x00007610ff5c7816 */ /* 0x000fe4000000005c */
[----:B------:R-:W-:Y:S02]  /*ef10*/  PRMT R91, RZ, 0x7610, R91 ;  /* 0x00007610ff5b7816 */ /* 0x000fe4000000005b */
[----:B------:R-:W-:-:S02]  /*ef20*/  PRMT R90, RZ, 0x7610, R90 ;  /* 0x00007610ff5a7816 */ /* 0x000fc4000000005a */
[----:B------:R-:W-:Y:S02]  /*ef30*/  PRMT R88, RZ, 0x7610, R88 ;  /* 0x00007610ff587816 */ /* 0x000fe40000000058 */
[----:B------:R-:W-:Y:S02]  /*ef40*/  PRMT R86, RZ, 0x7610, R86 ;  /* 0x00007610ff567816 */ /* 0x000fe40000000056 */
[----:B------:R-:W-:Y:S02]  /*ef50*/  PRMT R85, RZ, 0x7610, R85 ;  /* 0x00007610ff557816 */ /* 0x000fe40000000055 */
[----:B------:R-:W-:Y:S02]  /*ef60*/  PRMT R83, RZ, 0x7610, R83 ;  /* 0x00007610ff537816 */ /* 0x000fe40000000053 */
[----:B------:R-:W-:Y:S02]  /*ef70*/  PRMT R81, RZ, 0x7610, R81 ;  /* 0x00007610ff517816 */ /* 0x000fe40000000051 */
[----:B------:R-:W-:-:S02]  /*ef80*/  PRMT R82, RZ, 0x7610, R82 ;  /* 0x00007610ff527816 */ /* 0x000fc40000000052 */
[----:B------:R-:W-:Y:S02]  /*ef90*/  PRMT R80, RZ, 0x7610, R80 ;  /* 0x00007610ff507816 */ /* 0x000fe40000000050 */
[----:B------:R-:W-:Y:S02]  /*efa0*/  PRMT R77, RZ, 0x7610, R77 ;  /* 0x00007610ff4d7816 */ /* 0x000fe4000000004d */
[----:B------:R-:W-:Y:S02]  /*efb0*/  PRMT R79, RZ, 0x7610, R79 ;  /* 0x00007610ff4f7816 */ /* 0x000fe4000000004f */
[----:B------:R-:W-:Y:S01]  /*efc0*/  PRMT R73, RZ, 0x7610, R73 ;  /* 0x00007610ff497816 */ /* 0x000fe20000000049 */
[----:B--2---:R0:W-:Y:S02]  /*efd0*/  STL [R1+0x168], R26 ;  /* 0x0001681a01007387 */ /* 0x0041e40000100800 */
[----:B0-----:R-:W-:Y:S01]  /*efe0*/  IMAD.X R26, R75, 0x1, R4, P2 ;  /* 0x000000014b1a7824 */ /* 0x001fe200010e0604 */
[----:B------:R-:W-:-:S04]  /*eff0*/  IADD3 R14, P2, PT, R11, R2, RZ ;  /* 0x000000020b0e7210 */ /* 0x000fc80007f5e0ff */
[----:B------:R-:W-:Y:S04]  /*f000*/  STL [R1+0xd74], R26 ;  /* 0x000d741a01007387 */ /* 0x000fe80000100800 */
[----:B------:R-:W-:Y:S01]  /*f010*/  STL [R1+0x11a0], R47 ;  /* 0x0011a02f01007387 */ /* 0x000fe20000100800 */
[----:B------:R-:W-:-:S03]  /*f020*/  IMAD.X R42, R8, 0x1, R4, P2 ;  /* 0x00000001082a7824 */ /* 0x000fc600010e0604 */
[----:B----4-:R0:W-:Y:S01]  /*f030*/  STL [R1+0x16c], R57 ;  /* 0x00016c3901007387 */ /* 0x0101e20000100800 */
[----:B------:R-:W-:Y:S01]  /*f040*/  ISETP.GE.U32.AND P2, PT, R13, 0x7fffff5b, PT ;  /* 0x7fffff5b0d00780c */ /* 0x000fe20003f46070 */
[----:B0-----:R-:W-:Y:S01]  /*f050*/  IMAD.X R57, R8, 0x1, R3, P6 ;  /* 0x0000000108397824 */ /* 0x001fe200030e0603 */
[----:B------:R-:W-:Y:S01]  /*f060*/  ISETP.GE.U32.AND P6, PT, R12, 0x7fffff63, PT ;  /* 0x7fffff630c00780c */ /* 0x000fe20003fc6070 */
[----:B------:R-:W-:Y:S02]  /*f070*/  @!P0 IMAD.MOV.U32 R12, RZ, RZ, R47 ;  /* 0x000000ffff0c8224 */ /* 0x000fe400078e002f */
[----:B------:R-:W-:-:S05]  /*f080*/  @!P0 IMAD.MOV.U32 R13, RZ, RZ, R57 ;  /* 0x000000ffff0d8224 */ /* 0x000fca00078e0039 */
[----:B------:R0:W2:Y:S02]  /*f090*/  @!P0 LDG.E.U8 R43, desc[UR20][R12.64] ;  /* 0x000000140c2b8981 */ /* 0x0000a4000c1e1100 */
        /* <DEDUP_REMOVED lines=18> */
[----:B------:R-:W-:Y:S02]  /*f1c0*/  VIADD R8, R21, 0xffffffd2 ;  /* 0xffffffd215087836 */ /* 0x000fe40000000000 */
[----:B0-----:R-:W-:Y:S02]  /*f1d0*/  @!P5 IMAD.MOV.U32 R12, RZ, RZ, R39 ;  /* 0x000000ffff0cd224 */ /* 0x001fe400078e0027 */
[----:B------:R-:W-:-:S05]  /*f1e0*/  @!P5 IMAD.MOV.U32 R13, RZ, RZ, R40 ;  /* 0x000000ffff0dd224 */ /* 0x000fca00078e0028 */
[----:B------:R0:W2:Y:S01]  /*f1f0*/  @!P5 LDG.E.U8 R83, desc[UR20][R12.64] ;  /* 0x000000140c53d981 */ /* 0x0000a2000c1e1100 */
[----:B------:R-:W-:Y:S01]  /*f200*/  ISETP.GE.U32.AND P0, PT, R8, 0x7fffff53, PT ;  /* 0x7fffff530800780c */ /* 0x000fe20003f06070 */
        /* <DEDUP_REMOVED lines=18> */
[----:B------:R-:W-:-:S05]  /*f330*/  VIADD R8, R21, 0xffffffca ;  /* 0xffffffca15087836 */ /* 0x000fca0000000000 */
[----:B------:R-:W-:Y:S01]  /*f340*/  ISETP.GE.U32.AND P3, PT, R8, 0x7fffff4b, PT ;  /* 0x7fffff4b0800780c */ /* 0x000fe20003f66070 */
[----:B------:R-:W-:-:S05]  /*f350*/  VIADD R8, R21, 0xffffffc2 ;  /* 0xffffffc215087836 */ /* 0x000fca0000000000 */
[----:B------:R-:W-:Y:S01]  /*f360*/  ISETP.GE.U32.AND P1, PT, R8, 0x7fffff43, PT ;  /* 0x7fffff430800780c */ /* 0x000fe20003f26070 */
[----:B------:R-:W-:Y:S02]  /*f370*/  VIADD R8, R21, 0xffffffba ;  /* 0xffffffba15087836 */ /* 0x000fe40000000000 */
[----:B------:R-:W-:-:S03]  /*f380*/  IMAD R11, R6, 0x35, RZ ;  /* 0x00000035060b7824 */ /* 0x000fc600078e02ff */
[----:B------:R-:W-:Y:S01]  /*f390*/  ISETP.GE.U32.AND P5, PT, R8, 0x7fffff3b, PT ;  /* 0x7fffff3b0800780c */ /* 0x000fe20003fa6070 */
[----:B------:R-:W-:Y:S01]  /*f3a0*/  VIADD R8, R21, 0xffffffb2 ;  /* 0xffffffb215087836 */ /* 0x000fe20000000000 */
[----:B------:R-:W-:Y:S01]  /*f3b0*/  IADD3 R25, P2, PT, R11, R0, RZ ;  /* 0x000000000b197210 */ /* 0x000fe20007f5e0ff */
[----:B------:R-:W-:Y:S03]  /*f3c0*/  STL [R1+0x11a8], R14 ;  /* 0x0011a80e01007387 */ /* 0x000fe60000100800 */
[----:B------:R-:W-:Y:S02]  /*f3d0*/  ISETP.GE.U32.AND P6, PT, R8, 0x7fffff33, PT ;  /* 0x7fffff330800780c */ /* 0x000fe40003fc6070 */
[----:B------:R-:W-:Y:S01]  /*f3e0*/  SHF.R.S32.HI R8, RZ, 0x1f, R11 ;  /* 0x0000001fff087819 */ /* 0x000fe2000001140b */
[----:B------:R-:W-:Y:S04]  /*f3f0*/  STL [R1+0x119c], R57 ;  /* 0x00119c3901007387 */ /* 0x000fe80000100800 */
[----:B------:R-:W-:Y:S01]  /*f400*/  STL [R1+0x11a4], R42 ;  /* 0x0011a42a01007387 */ /* 0x000fe20000100800 */
[----:B------:R-:W-:Y:S01]  /*f410*/  IMAD.X R26, R8, 0x1, R3, P2 ;  /* 0x00000001081a7824 */ /* 0x000fe200010e0603 */
[----:B------:R-:W-:Y:S01]  /*f420*/  PRMT R74, RZ, 0x7610, R74 ;  /* 0x00007610ff4a7816 */ /* 0x000fe2000000004a */
[----:B0-----:R-:W-:-:S02]  /*f430*/  @!P3 IMAD.MOV.U32 R12, RZ, RZ, R25 ;  /* 0x000000ffff0cb224 */ /* 0x001fc400078e0019 */
[----:B------:R-:W-:Y:S01]  /*f440*/  @!P3 IMAD.MOV.U32 R13, RZ, RZ, R26 ;  /* 0x000000ffff0db224 */ /* 0x000fe200078e001a */
[----:B------:R-:W-:-:S04]  /*f450*/  IADD3 R24, P2, PT, R11, R2, RZ ;  /* 0x000000020b187210 */ /* 0x000fc80007f5e0ff */
[----:B------:R0:W2:Y:S01]  /*f460*/  @!P3 LDG.E.U8 R74, desc[UR20][R12.64] ;  /* 0x000000140c4ab981 */ /* 0x0000a2000c1e1100 */
[----:B------:R-:W-:Y:S01]  /*f470*/  PRMT R76, RZ, 0x7610, R76 ;  /* 0x00007610ff4c7816 */ /* 0x000fe2000000004c */
[----:B0-----:R-:W-:Y:S02]  /*f480*/  @!P3 IMAD.MOV.U32 R12, RZ, RZ, R24 ;  /* 0x000000ffff0cb224 */ /* 0x001fe400078e0018 */
[----:B---3--:R-:W-:Y:S04]  /*f490*/  STL [R1+0x1b1c], R92 ;  /* 0x001b1c5c01007387 */ /* 0x008fe80000100800 */
[----:B----4-:R-:W-:Y:S04]  /*f4a0*/  STL [R1+0x1b20], R91 ;  /* 0x001b205b01007387 */ /* 0x010fe80000100800 */
[----:B--2---:R-:W-:Y:S04]  /*f4b0*/  STL [R1+0x1b24], R90 ;  /* 0x001b245a01007387 */ /* 0x004fe80000100800 */
        /* <DEDUP_REMOVED lines=12> */
[----:B------:R0:W-:Y:S02]  /*f580*/  STL [R1+0xdcc], R26 ;  /* 0x000dcc1a01007387 */ /* 0x0001e40000100800 */
[----:B0-----:R-:W-:-:S04]  /*f590*/  IMAD.X R26, R8, 0x1, R4, P2 ;  /* 0x00000001081a7824 */ /* 0x001fc800010e0604 */
[----:B------:R-:W-:-:S05]  /*f5a0*/  @!P3 IMAD.MOV.U32 R13, RZ, RZ, R26 ;  /* 0x000000ffff0db224 */ /* 0x000fca00078e001a */
[----:B------:R0:W2:Y:S01]  /*f5b0*/  @!P3 LDG.E.U8 R76, desc[UR20][R12.64] ;  /* 0x000000140c4cb981 */ /* 0x0000a2000c1e1100 */
[----:B------:R-:W-:-:S03]  /*f5c0*/  IMAD R11, R6, 0x3d, RZ ;  /* 0x0000003d060b7824 */ /* 0x000fc600078e02ff */
[----:B------:R-:W-:Y:S02]  /*f5d0*/  STL [R1+0xdd8], R24 ;  /* 0x000dd81801007387 */ /* 0x000fe40000100800 */
[----:B------:R-:W-:Y:S02]  /*f5e0*/  SHF.R.S32.HI R8, RZ, 0x1f, R11 ;  /* 0x0000001fff087819 */ /* 0x000fe4000001140b */
[----:B------:R-:W-:Y:S02]  /*f5f0*/  IADD3 R25, P2, PT, R11, R0, RZ ;  /* 0x000000000b197210 */ /* 0x000fe40007f5e0ff */
[----:B------:R-:W-:Y:S01]  /*f600*/  PRMT R71, RZ, 0x7610, R71 ;  /* 0x00007610ff477816 */ /* 0x000fe20000000047 */
[----:B------:R-:W-:Y:S04]  /*f610*/  STL [R1+0x1b54], R74 ;  /* 0x001b544a01007387 */ /* 0x000fe80000100800 */
[----:B------:R1:W-:Y:S01]  /*f620*/  STL [R1+0xdd4], R26 ;  /* 0x000dd41a01007387 */ /* 0x0003e20000100800 */
[----:B0-----:R-:W-:-:S02]  /*f630*/  @!P1 IMAD.MOV.U32 R12, RZ, RZ, R25 ;  /* 0x000000ffff0c9224 */ /* 0x001fc400078e0019 */
[----:B-1----:R-:W-:-:S04]  /*f640*/  IMAD.X R26, R8, 0x1, R3, P2 ;  /* 0x00000001081a7824 */ /* 0x002fc800010e0603 */
[----:B------:R-:W-:Y:S01]  /*f650*/  @!P1 IMAD.MOV.U32 R13, RZ, RZ, R26 ;  /* 0x000000ffff0d9224 */ /* 0x000fe200078e001a */
[----:B------:R-:W-:-:S04]  /*f660*/  IADD3 R24, P3, PT, R11, R2, RZ ;  /* 0x000000020b187210 */ /* 0x000fc80007f7e0ff */
[----:B------:R0:W3:Y:S04]  /*f670*/  @!P1 LDG.E.U8 R71, desc[UR20][R12.64] ;  /* 0x000000140c479981 */ /* 0x0000e8000c1e1100 */
[----:B------:R-:W-:Y:S01]  /*f680*/  STL [R1+0xe40], R25 ;  /* 0x000e401901007387 */ /* 0x000fe20000100800 */
[----:B------:R-:W-:Y:S01]  /*f690*/  PRMT R70, RZ, 0x7610, R70 ;  /* 0x00007610ff467816 */ /* 0x000fe20000000046 */
[----:B0-----:R-:W-:Y:S02]  /*f6a0*/  @!P1 IMAD.MOV.U32 R12, RZ, RZ, R24 ;  /* 0x000000ffff0c9224 */ /* 0x001fe400078e0018 */
[----:B--2---:R-:W-:Y:S04]  /*f6b0*/  STL [R1+0x1b58], R76 ;  /* 0x001b584c01007387 */ /* 0x004fe80000100800 */
        /* <DEDUP_REMOVED lines=9> */
[----:B---3--:R-:W-:Y:S04]  /*f750*/  STL [R1+0x1b5c], R71 ;  /* 0x001b5c4701007387 */ /* 0x008fe80000100800 */
        /* <DEDUP_REMOVED lines=34> */
[----:B------:R-:W-:-:S05]  /*f980*/  VIADD R14, R21, 0xffffffaa ;  /* 0xffffffaa150e7836 */ /* 0x000fca0000000000 */
[----:B------:R-:W-:Y:S01]  /*f990*/  ISETP.GE.U32.AND P0, PT, R14, 0x7fffff2b, PT ;  /* 0x7fffff2b0e00780c */ /* 0x000fe20003f06070 */
[----:B------:R-:W-:Y:S02]  /*f9a0*/  VIADD R14, R21, 0xffffffa2 ;  /* 0xffffffa2150e7836 */ /* 0x000fe40000000000 */
[----:B------:R-:W-:-:S03]  /*f9b0*/  IMAD R11, R6, 0x55, RZ ;  /* 0x00000055060b7824 */ /* 0x000fc600078e02ff */
[----:B------:R-:W-:Y:S01]  /*f9c0*/  ISETP.GE.U32.AND P2, PT, R14, 0x7fffff23, PT ;  /* 0x7fffff230e00780c */ /* 0x000fe20003f46070 */
[----:B------:R-:W-:Y:S01]  /*f9d0*/  VIADD R14, R21, 0xffffff9a ;  /* 0xffffff9a150e7836 */ /* 0x000fe20000000000 */
[----:B------:R-:W-:Y:S02]  /*f9e0*/  SHF.R.S32.HI R8, RZ, 0x1f, R11 ;  /* 0x0000001fff087819 */ /* 0x000fe4000001140b */
[----:B------:R-:W-:Y:S01]  /*f9f0*/  IADD3 R25, P5, PT, R11, R0, RZ ;  /* 0x000000000b197210 */ /* 0x000fe20007fbe0ff */
[----:B------:R-:W-:Y:S01]  /*fa00*/  STL [R1+0xf28], R24 ;  /* 0x000f281801007387 */ /* 0x000fe20000100800 */
[----:B------:R-:W-:Y:S01]  /*fa10*/  ISETP.GE.U32.AND P1, PT, R14, 0x7fffff1b, PT ;  /* 0x7fffff1b0e00780c */ /* 0x000fe20003f26070 */
[----:B------:R-:W-:Y:S02]  /*fa20*/  VIADD R14, R21, 0xffffff92 ;  /* 0xffffff92150e7836 */ /* 0x000fe40000000000 */
[----:B---3--:R-:W-:Y:S01]  /*fa30*/  STL [R1+0x1b6c], R67 ;  /* 0x001b6c4301007387 */ /* 0x008fe20000100800 */
[----:B------:R-:W-:-:S03]  /*fa40*/  IADD3 R11, P6, PT, R11, R2, RZ ;  /* 0x000000020b0b7210 */ /* 0x000fc60007fde0ff */
[----:B------:R1:W-:Y:S01]  /*fa50*/  STL [R1+0xf24], R26 ;  /* 0x000f241a01007387 */ /* 0x0003e20000100800 */
[----:B------:R-:W-:Y:S01]  /*fa60*/  ISETP.GE.U32.AND P3, PT, R14, 0x7fffff13, PT ;  /* 0x7fffff130e00780c */ /* 0x000fe20003f66070 */
[----:B------:R-:W-:Y:S01]  /*fa70*/  VIADD R14, R21, 0xffffff8a ;  /* 0xffffff8a150e7836 */ /* 0x000fe20000000000 */
[----:B------:R-:W-:Y:S01]  /*fa80*/  PRMT R65, RZ, 0x7610, R65 ;  /* 0x00007610ff417816 */ /* 0x000fe20000000041 */
[----:B0-----:R-:W-:Y:S02]  /*fa90*/  @!P0 IMAD.MOV.U32 R12, RZ, RZ, R25 ;  /* 0x000000ffff0c8224 */ /* 0x001fe400078e0019 */
[C---:B-1----:R-:W-:Y:S02]  /*faa0*/  IMAD.X R26, R8.reuse, 0x1, R3, P5 ;  /* 0x00000001081a7824 */ /* 0x042fe400028e0603 */
[----:B------:R-:W-:Y:S02]  /*fab0*/  IMAD.X R24, R8, 0x1, R4, P6 ;  /* 0x0000000108187824 */ /* 0x000fe400030e0604 */
[----:B------:R-:W-:Y:S01]  /*fac0*/  @!P0 IMAD.MOV.U32 R13, RZ, RZ, R26 ;  /* 0x000000ffff0d8224 */ /* 0x000fe200078e001a */
[----:B------:R-:W-:Y:S01]  /*fad0*/  ISETP.GE.U32.AND P5, PT, R14, 0x7fffff0b, PT ;  /* 0x7fffff0b0e00780c */ /* 0x000fe20003fa6070 */
[----:B------:R-:W-:Y:S01]  /*fae0*/  IMAD R14, R6, 0x5d, RZ ;  /* 0x0000005d060e7824 */ /* 0x000fe200078e02ff */
[----:B------:R-:W-:-:S02]  /*faf0*/  PRMT R63, RZ, 0x7610, R63 ;  /* 0x00007610ff3f7816 */ /* 0x000fc4000000003f */
[----:B------:R0:W3:Y:S01]  /*fb00*/  @!P0 LDG.E.U8 R65, desc[UR20][R12.64] ;  /* 0x000000140c418981 */ /* 0x0000e2000c1e1100 */
[----:B------:R-:W-:Y:S01]  /*fb10*/  IMAD R72, R6, 0x6, RZ ;  /* 0x0000000606487824 */ /* 0x000fe200078e02ff */
[----:B------:R-:W-:Y:S02]  /*fb20*/  SHF.R.S32.HI R8, RZ, 0x1f, R14 ;  /* 0x0000001fff087819 */ /* 0x000fe4000001140e */
[----:B------:R1:W-:Y:S01]  /*fb30*/  STL [R1+0xf90], R25 ;  /* 0x000f901901007387 */ /* 0x0003e20000100800 */
[----:B0-----:R-:W-:Y:S02]  /*fb40*/  @!P0 IMAD.MOV.U32 R12, RZ, RZ, R11 ;  /* 0x000000ffff0c8224 */ /* 0x001fe400078e000b */
[----:B------:R-:W-:Y:S01]  /*fb50*/  @!P0 IMAD.MOV.U32 R13, RZ, RZ, R24 ;  /* 0x000000ffff0d8224 */ /* 0x000fe200078e0018 */
[----:B-1----:R-:W-:-:S04]  /*fb60*/  IADD3 R25, P6, PT, R14, R0, RZ ;  /* 0x000000000e197210 */ /* 0x002fc80007fde0ff */
[----:B------:R0:W4:Y:S01]  /*fb70*/  @!P0 LDG.E.U8 R63, desc[UR20][R12.64] ;  /* 0x000000140c3f8981 */ /* 0x000122000c1e1100 */
[----:B------:R-:W-:Y:S02]  /*fb80*/  IADD3 R41, P0, PT, R72, R0, RZ ;  /* 0x0000000048297210 */ /* 0x000fe40007f1e0ff */
[----:B------:R-:W-:Y:S01]  /*fb90*/  PRMT R62, RZ, 0x7610, R62 ;  /* 0x00007610ff3e7816 */ /* 0x000fe2000000003e */
[----:B0-----:R-:W-:Y:S01]  /*fba0*/  VIADD R12, R21, 0xffffff82 ;  /* 0xffffff82150c7836 */ /* 0x001fe20000000000 */
[----:B------:R-:W-:Y:S01]  /*fbb0*/  PRMT R55, RZ, 0x7610, R55 ;  /* 0x00007610ff377816 */ /* 0x000fe20000000037 */
[----:B--2---:R-:W-:Y:S04]  /*fbc0*/  STL [R1+0x1b70], R66 ;  /* 0x001b704201007387 */ /* 0x004fe80000100800 */
[----:B------:R0:W-:Y:S04]  /*fbd0*/  STL [R1+0xf98], R11 ;  /* 0x000f980b01007387 */ /* 0x0001e80000100800 */
[----:B------:R1:W-:Y:S01]  /*fbe0*/  STL [R1+0xf8c], R26 ;  /* 0x000f8c1a01007387 */ /* 0x0003e20000100800 */
[----:B0-----:R-:W-:Y:S01]  /*fbf0*/  SHF.R.S32.HI R11, RZ, 0x1f, R72 ;  /* 0x0000001fff0b7819 */ /* 0x001fe20000011448 */
[----:B-1----:R-:W-:-:S04]  /*fc00*/  IMAD.X R26, R8, 0x1, R3, P6 ;  /* 0x00000001081a7824 */ /* 0x002fc800030e0603 */
[----:B------:R-:W-:Y:S01]  /*fc10*/  IMAD.X R44, R11, 0x1, R3, P0 ;  /* 0x000000010b2c7824 */ /* 0x000fe200000e0603 */
[----:B------:R-:W-:Y:S01]  /*fc20*/  ISETP.GE.U32.AND P0, PT, R12, 0x7fffff03, PT ;  /* 0x7fffff030c00780c */ /* 0x000fe20003f06070 */
[----:B------:R-:W-:Y:S01]  /*fc30*/  @!P2 IMAD.MOV.U32 R12, RZ, RZ, R25 ;  /* 0x000000ffff0ca224 */ /* 0x000fe200078e0019 */
[----:B------:R0:W-:Y:S01]  /*fc40*/  STL [R1+0xf94], R24 ;  /* 0x000f941801007387 */ /* 0x0001e20000100800 */
[----:B------:R-:W-:-:S05]  /*fc50*/  @!P2 IMAD.MOV.U32 R13, RZ, RZ, R26 ;  /* 0x000000ffff0da224 */ /* 0x000fca00078e001a */
[----:B------:R1:W2:Y:S01]  /*fc60*/  @!P2 LDG.E.U8 R62, desc[UR20][R12.64] ;  /* 0x000000140c3ea981 */ /* 0x0002a2000c1e1100 */
[----:B0-----:R-:W-:-:S05]  /*fc70*/  IADD3 R24, P6, PT, R14, R2, RZ ;  /* 0x000000020e187210 */ /* 0x001fca0007fde0ff */
[----:B------:R-:W-:Y:S02]  /*fc80*/  IMAD.X R8, R8, 0x1, R4, P6 ;  /* 0x0000000108087824 */ /* 0x000fe400030e0604 */
[----:B-1----:R-:W-:Y:S02]  /*fc90*/  @!P2 IMAD.MOV.U32 R12, RZ, RZ, R24 ;  /* 0x000000ffff0ca224 */ /* 0x002fe400078e0018 */
[----:B------:R-:W-:-:S05]  /*fca0*/  @!P2 IMAD.MOV.U32 R13, RZ, RZ, R8 ;  /* 0x000000ffff0da224 */ /* 0x000fca00078e0008 */
[----:B------:R0:W2:Y:S04]  /*fcb0*/  @!P2 LDG.E.U8 R55, desc[UR20][R12.64] ;  /* 0x000000140c37a981 */ /* 0x0000a8000c1e1100 */
[----:B---3--:R-:W-:Y:S01]  /*fcc0*/  STL [R1+0x1b74], R65 ;  /* 0x001b744101007387 */ /* 0x008fe20000100800 */
[----:B------:R-:W-:-:S03]  /*fcd0*/  IMAD R47, R6, 0x65, RZ ;  /* 0x00000065062f7824 */ /* 0x000fc600078e02ff */
[----:B----4-:R-:W-:Y:S04]  /*fce0*/  STL [R1+0x1b78], R63 ;  /* 0x001b783f01007387 */ /* 0x010fe80000100800 */
        /* <DEDUP_REMOVED lines=12> */
[----:B------:R-:W-:-:S02]  /*fdb0*/  SHF.R.S32.HI R42, RZ, 0x1f, R27 ;  /* 0x0000001fff2a7819 */ /* 0x000fc4000001141b */
[----:B------:R-:W-:Y:S02]  /*fdc0*/  IADD3 R35, P2, PT, R27, R0, RZ ;  /* 0x000000001b237210 */ /* 0x000fe40007f5e0ff */
[----:B------:R-:W-:-:S03]  /*fdd0*/  PRMT R46, RZ, 0x7610, R46 ;  /* 0x00007610ff2e7816 */ /* 0x000fc6000000002e */
[----:B------:R-:W-:Y:S01]  /*fde0*/  IMAD.X R36, R42, 0x1, R3, P2 ;  /* 0x000000012a247824 */ /* 0x000fe200010e0603 */
[----:B------:R-:W-:Y:S01]  /*fdf0*/  ISETP.GE.U32.AND P2, PT, R12, 0x7fffff7a, PT ;  /* 0x7fffff7a0c00780c */ /* 0x000fe20003f46070 */
[----:B------:R-:W-:Y:S01]  /*fe00*/  @!P1 IMAD.MOV.U32 R12, RZ, RZ, R26 ;  /* 0x000000ffff0c9224 */ /* 0x000fe200078e001a */
[----:B------:R-:W-:Y:S01]  /*fe10*/  PRMT R87, RZ, 0x7610, R87 ;  /* 0x00007610ff577816 */ /* 0x000fe20000000057 */
[----:B--2---:R-:W-:Y:S04]  /*fe20*/  STL [R1+0x1b7c], R62 ;  /* 0x001b7c3e01007387 */ /* 0x004fe80000100800 */
[----:B------:R0:W-:Y:S02]  /*fe30*/  STL [R1+0x1004], R8 ;  /* 0x0010040801007387 */ /* 0x0001e40000100800 */
[----:B0-----:R-:W-:-:S05]  /*fe40*/  SHF.R.S32.HI R8, RZ, 0x1f, R47 ;  /* 0x0000001fff087819 */ /* 0x001fca000001142f */
[C---:B------:R-:W-:Y:S01]  /*fe50*/  IMAD.X R30, R8.reuse, 0x1, R3, P6 ;  /* 0x00000001081e7824 */ /* 0x040fe200030e0603 */
[----:B------:R-:W-:Y:S01]  /*fe60*/  IADD3 R24, P6, PT, R47, R2, RZ ;  /* 0x000000022f187210 */ /* 0x000fe20007fde0ff */
[----:B------:R-:W-:Y:S02]  /*fe70*/  STL [R1+0x1b80], R55 ;  /* 0x001b803701007387 */ /* 0x000fe40000100800 */
[----:B------:R-:W-:Y:S02]  /*fe80*/  @!P1 IMAD.MOV.U32 R13, RZ, RZ, R30 ;  /* 0x000000ffff0d9224 */ /* 0x000fe400078e001e */
[----:B------:R-:W-:Y:S04]  /*fe90*/  STL [R1+0xbb8], R39 ;  /* 0x000bb82701007387 */ /* 0x000fe80000100800 */
[----:B------:R-:W-:Y:S04]  /*fea0*/  STL [R1+0xbb4], R40 ;  /* 0x000bb42801007387 */ /* 0x000fe80000100800 */
[----:B------:R0:W-:Y:S04]  /*feb0*/  STL [R1+0x1070], R26 ;  /* 0x0010701a01007387 */ /* 0x0001e80000100800 */
[----:B------:R1:W2:Y:S01]  /*fec0*/  @!P1 LDG.E.U8 R46, desc[UR20][R12.64] ;  /* 0x000000140c2e9981 */ /* 0x0002a2000c1e1100 */
[----:B0-----:R-:W-:-:S02]  /*fed0*/  IMAD.X R26, R8, 0x1, R4, P6 ;  /* 0x00000001081a7824 */ /* 0x001fc400030e0604 */
[----:B-1----:R-:W-:Y:S02]  /*fee0*/  @!P1 IMAD.MOV.U32 R12, RZ, RZ, R24 ;  /* 0x000000ffff0c9224 */ /* 0x002fe400078e0018 */
[----:B------:R-:W-:-:S05]  /*fef0*/  @!P1 IMAD.MOV.U32 R13, RZ, RZ, R26 ;  /* 0x000000ffff0d9224 */ /* 0x000fca00078e001a */
[----:B------:R0:W3:Y:S01]  /*ff00*/  @!P1 LDG.E.U8 R87, desc[UR20][R12.64] ;  /* 0x000000140c579981 */ /* 0x0000e2000c1e1100 */
[----:B------:R-:W-:-:S03]  /*ff10*/  IMAD R47, R6, 0x6d, RZ ;  /* 0x0000006d062f7824 */ /* 0x000fc600078e02ff */
[----:B------:R-:W-:Y:S02]  /*ff20*/  STL [R1+0xc38], R35 ;  /* 0x000c382301007387 */ /* 0x000fe40000100800 */
[----:B------:R-:W-:Y:S02]  /*ff30*/  SHF.R.S32.HI R8, RZ, 0x1f, R47 ;  /* 0x0000001fff087819 */ /* 0x000fe4000001142f */
[----:B------:R1:W-:Y:S04]  /*ff40*/  STL [R1+0x106c], R30 ;  /* 0x00106c1e01007387 */ /* 0x0003e80000100800 */
[----:B------:R-:W-:Y:S01]  /*ff50*/  STL [R1+0xc34], R36 ;  /* 0x000c342401007387 */ /* 0x000fe20000100800 */
[----:B-1----:R-:W-:-:S03]  /*ff60*/  IADD3 R30, P6, PT, R47, R0, RZ ;  /* 0x000000002f1e7210 */ /* 0x002fc60007fde0ff */
[----:B------:R1:W-:Y:S01]  /*ff70*/  STL [R1+0x1078], R24 ;  /* 0x0010781801007387 */ /* 0x0003e20000100800 */
[----:B------:R-:W-:Y:S01]  /*ff80*/  PRMT R84, RZ, 0x7610, R84 ;  /* 0x00007610ff547816 */ /* 0x000fe20000000054 */
[----:B------:R-:W-:Y:S02]  /*ff90*/  IMAD.X R31, R8, 0x1, R3, P6 ;  /* 0x00000001081f7824 */ /* 0x000fe400030e0603 */
[----:B0-----:R-:W-:Y:S01]  /*ffa0*/  @!P3 IMAD.MOV.U32 R12, RZ, RZ, R30 ;  /* 0x000000ffff0cb224 */ /* 0x001fe200078e001e */
[----:B-1----:R-:W-:Y:S01]  /*ffb0*/  IADD3 R24, P6, PT, R47, R2, RZ ;  /* 0x000000022f187210 */ /* 0x002fe20007fde0ff */
[----:B------:R-:W-:Y:S01]  /*ffc0*/  @!P3 IMAD.MOV.U32 R13, RZ, RZ, R31 ;  /* 0x000000ffff0db224 */ /* 0x000fe200078e001f */
[----:B------:R-:W-:-:S04]  /*ffd0*/  PRMT R78, RZ, 0x7610, R78 ;  /* 0x00007610ff4e7816 */ /* 0x000fc8000000004e */
[----:B------:R0:W4:Y:S01]  /*ffe0*/  @!P3 LDG.E.U8 R84, desc[UR20][R12.64] ;  /* 0x000000140c54b981 */ /* 0x000122000c1e1100 */
[----:B------:R-:W-:Y:S02]  /*fff0*/  IMAD R32, R6, 0x1e, RZ ;  /* 0x0000001e06207824 */ /* 0x000fe400078e02ff */
[----:B0-----:R-:W-:-:S03]  /*10000*/  @!P3 IMAD.MOV.U32 R12, RZ, RZ, R24 ;  /* 0x000000ffff0cb224 */ /* 0x001fc600078e0018 */
[----:B------:R-:W-:Y:S01]  /*10010*/  SHF.R.S32.HI R43, RZ, 0x1f, R32 ;  /* 0x0000001fff2b7819 */ /* 0x000fe20000011420 */
[C---:B------:R-:W-:Y:S02]  /*10020*/  VIADD R75, R21.reuse, 0xfffffff1 ;  /* 0xfffffff1154b7836 */ /* 0x040fe40000000000 */
[----:B------:R-:W-:-:S03]  /*10030*/  VIADD R47, R21, 0xffffffe1 ;  /* 0xffffffe1152f7836 */ /* 0x000fc60000000000 */
[----:B------:R-:W-:Y:S02]  /*10040*/  ISETP.GE.U32.AND P1, PT, R75, 0x7fffff72, PT ;  /* 0x7fffff724b00780c */ /* 0x000fe40003f26070 */
[----:B------:R-:W-:Y:S02]  /*10050*/  PRMT R75, RZ, 0x7610, R75 ;  /* 0x00007610ff4b7816 */ /* 0x000fe4000000004b */
[----:B------:R-:W-:Y:S02]  /*10060*/  PRMT R33, RZ, 0x7610, R33 ;  /* 0x00007610ff217816 */ /* 0x000fe40000000021 */
[----:B------:R-:W-:Y:S02]  /*10070*/  PRMT R16, RZ, 0x7610, R16 ;  /* 0x00007610ff107816 */ /* 0x000fe40000000010 */
[----:B------:R-:W-:Y:S02]  /*10080*/  PRMT R7, RZ, 0x7610, R7 ;  /* 0x00007610ff077816 */ /* 0x000fe40000000007 */
[----:B------:R-:W-:-:S02]  /*10090*/  PRMT R15, RZ, 0x7610, R15 ;  /* 0x00007610ff0f7816 */ /* 0x000fc4000000000f */
[----:B------:R-:W-:Y:S02]  /*100a0*/  PRMT R28, RZ, 0x7610, R28 ;  /* 0x00007610ff1c7816 */ /* 0x000fe4000000001c */
[----:B------:R-:W-:Y:S02]  /*100b0*/  PRMT R20, RZ, 0x7610, R20 ;  /* 0x00007610ff147816 */ /* 0x000fe40000000014 */
[----:B------:R-:W-:Y:S01]  /*100c0*/  PRMT R5, RZ, 0x7610, R5 ;  /* 0x00007610ff057816 */ /* 0x000fe20000000005 */
[C---:B------:R-:W-:Y:S02]  /*100d0*/  VIADD R54, R64.reuse, 0xf8 ;  /* 0x000000f840367836 */ /* 0x040fe40000000000 */
[----:B------:R-:W-:Y:S02]  /*100e0*/  VIADD R89, R64, 0xf9 ;  /* 0x000000f940597836 */ /* 0x000fe40000000000 */
[----:B------:R-:W-:Y:S02]  /*100f0*/  IMAD.MOV.U32 R88, RZ, RZ, R19 ;  /* 0x000000ffff587224 */ /* 0x000fe400078e0013 */
[----:B------:R-:W-:-:S02]  /*10100*/  IMAD R19, R6, 0xf, RZ ;  /* 0x0000000f06137824 */ /* 0x000fc400078e02ff */
[----:B------:R-:W-:Y:S02]  /*10110*/  IMAD.MOV.U32 R91, RZ, RZ, R22 ;  /* 0x000000ffff5b7224 */ /* 0x000fe400078e0016 */
[----:B------:R-:W-:Y:S02]  /*10120*/  IMAD.MOV.U32 R90, RZ, RZ, R18 ;  /* 0x000000ffff5a7224 */ /* 0x000fe400078e0012 */
[----:B------:R-:W-:Y:S02]  /*10130*/  IMAD R22, R6, 0x2e, RZ ;  /* 0x0000002e06167824 */ /* 0x000fe400078e02ff */
[----:B------:R-:W-:-:S03]  /*10140*/  IMAD.MOV.U32 R92, RZ, RZ, R23 ;  /* 0x000000ffff5c7224 */ /* 0x000fc600078e0017 */
[----:B------:R-:W-:Y:S01]  /*10150*/  SHF.R.S32.HI R23, RZ, 0x1f, R22 ;  /* 0x0000001fff177819 */ /* 0x000fe20000011416 */
[----:B------:R-:W-:Y:S02]  /*10160*/  IMAD.MOV.U32 R86, RZ, RZ, R88 ;  /* 0x000000ffff567224 */ /* 0x000fe400078e0058 */
[----:B------:R-:W-:Y:S01]  /*10170*/  IMAD.MOV.U32 R88, RZ, RZ, R53 ;  /* 0x000000ffff587224 */ /* 0x000fe200078e0035 */
[----:B------:R-:W-:Y:S01]  /*10180*/  PRMT R29, RZ, 0x7610, R29 ;  /* 0x00007610ff1d7816 */ /* 0x000fe2000000001d */
[----:B------:R-:W-:Y:S02]  /*10190*/  IMAD.MOV.U32 R85, RZ, RZ, R86 ;  /* 0x000000ffff557224 */ /* 0x000fe400078e0056 */
[----:B------:R-:W-:Y:S02]  /*101a0*/  IMAD.MOV.U32 R86, RZ, RZ, R88 ;  /* 0x000000ffff567224 */ /* 0x000fe400078e0058 */
[----:B------:R-:W-:Y:S01]  /*101b0*/  IMAD.MOV.U32 R82, RZ, RZ, R92 ;  /* 0x000000ffff527224 */ /* 0x000fe200078e005c */
[----:B--2---:R-:W-:Y:S04]  /*101c0*/  STL [R1+0x1b84], R46 ;  /* 0x001b842e01007387 */ /* 0x004fe80000100800 */
[----:B------:R0:W-:Y:S02]  /*101d0*/  STL [R1+0x1074], R26 ;  /* 0x0010741a01007387 */ /* 0x0001e40000100800 */
[----:B0-----:R-:W-:-:S04]  /*101e0*/  IMAD.X R26, R8, 0x1, R4, P6 ;  /* 0x00000001081a7824 */ /* 0x001fc800030e0604 */
[----:B------:R-:W-:Y:S01]  /*101f0*/  @!P3 IMAD.MOV.U32 R13, RZ, RZ, R26 ;  /* 0x000000ffff0db224 */ /* 0x000fe200078e001a */
[----:B---3--:R-:W-:Y:S04]  /*10200*/  STL [R1+0x1b88], R87 ;  /* 0x001b885701007387 */ /* 0x008fe80000100800 */
[----:B------:R-:W-:Y:S04]  /*10210*/  STL [R1+0x10dc], R30 ;  /* 0x0010dc1e01007387 */ /* 0x000fe80000100800 */
[----:B------:R0:W-:Y:S04]  /*10220*/  STL [R1+0x10d8], R31 ;  /* 0x0010d81f01007387 */ /* 0x0001e80000100800 */
[----:B------:R1:W-:Y:S04]  /*10230*/  STL [R1+0x10e4], R24 ;  /* 0x0010e41801007387 */ /* 0x0003e80000100800 */
[----:B------:R2:W3:Y:S01]  /*10240*/  @!P3 LDG.E.U8 R78, desc[UR20][R12.64] ;  /* 0x000000140c4eb981 */ /* 0x0004e2000c1e1100 */
[----:B0-----:R-:W-:-:S02]  /*10250*/  IADD3 R31, P6, PT, R32, R0, RZ ;  /* 0x00000000201f7210 */ /* 0x001fc40007fde0ff */
[----:B-1----:R-:W-:Y:S01]  /*10260*/  IADD3 R24, P3, PT, R72, R2, RZ ;  /* 0x0000000248187210 */ /* 0x002fe20007f7e0ff */
[----:B------:R0:W-:Y:S01]  /*10270*/  STL [R1+0x10e0], R26 ;  /* 0x0010e01a01007387 */ /* 0x0001e20000100800 */
[C---:B--2---:R-:W-:Y:S02]  /*10280*/  IMAD R12, R6.reuse, 0x75, RZ ;  /* 0x00000075060c7824 */ /* 0x044fe400078e02ff */
[----:B------:R-:W-:Y:S02]  /*10290*/  IMAD.X R34, R43, 0x1, R3, P6 ;  /* 0x000000012b227824 */ /* 0x000fe400030e0603 */
[----:B------:R-:W-:Y:S01]  /*102a0*/  IMAD R30, R6, 0x7d, RZ ;  /* 0x0000007d061e7824 */ /* 0x000fe200078e02ff */
[----:B------:R-:W-:Y:S01]  /*102b0*/  SHF.R.S32.HI R8, RZ, 0x1f, R12 ;  /* 0x0000001fff087819 */ /* 0x000fe2000001140c */
[----:B0-----:R-:W-:Y:S01]  /*102c0*/  IMAD.X R26, R11, 0x1, R4, P3 ;  /* 0x000000010b1a7824 */ /* 0x001fe200018e0604 */
[C---:B------:R-:W-:Y:S01]  /*102d0*/  IADD3 R48, P3, PT, R12.reuse, R0, RZ ;  /* 0x000000000c307210 */ /* 0x040fe20007f7e0ff */
[----:B------:R-:W-:Y:S01]  /*102e0*/  VIADD R13, R21, 0xffffffe9 ;  /* 0xffffffe9150d7836 */ /* 0x000fe20000000000 */
[----:B------:R-:W-:-:S02]  /*102f0*/  IADD3 R37, P6, PT, R12, R2, RZ ;  /* 0x000000020c257210 */ /* 0x000fc40007fde0ff */
[----:B------:R-:W-:Y:S01]  /*10300*/  SHF.R.S32.HI R11, RZ, 0x1f, R30 ;  /* 0x0000001fff0b7819 */ /* 0x000fe2000001141e */
[----:B------:R-:W-:Y:S01]  /*10310*/  IMAD.X R49, R8, 0x1, R3, P3 ;  /* 0x0000000108317824 */ /* 0x000fe200018e0603 */
[----:B------:R-:W-:Y:S01]  /*10320*/  IADD3 R45, P3, PT, R30, R0, RZ ;  /* 0x000000001e2d7210 */ /* 0x000fe20007f7e0ff */
[----:B------:R-:W-:Y:S01]  /*10330*/  IMAD.X R38, R8, 0x1, R4, P6 ;  /* 0x0000000108267824 */ /* 0x000fe200030e0604 */
[----:B------:R-:W-:Y:S01]  /*10340*/  ISETP.GE.U32.AND P6, PT, R13, 0x7fffff6a, PT ;  /* 0x7fffff6a0d00780c */ /* 0x000fe20003fc6070 */
[----:B------:R-:W-:Y:S02]  /*10350*/  @!P5 IMAD.MOV.U32 R12, RZ, RZ, R48 ;  /* 0x000000ffff0cd224 */ /* 0x000fe400078e0030 */
[----:B------:R-:W-:Y:S02]  /*10360*/  @!P5 IMAD.MOV.U32 R13, RZ, RZ, R49 ;  /* 0x000000ffff0dd224 */ /* 0x000fe400078e0031 */
[----:B------:R-:W-:Y:S01]  /*10370*/  IMAD.X R46, R11, 0x1, R3, P3 ;  /* 0x000000010b2e7824 */ /* 0x000fe200018e0603 */
[----:B------:R-:W-:-:S02]  /*10380*/  ISETP.GE.U32.AND P3, PT, R47, 0x7fffff62, PT ;  /* 0x7fffff622f00780c */ /* 0x000fc40003f66070 */
[----:B------:R-:W-:Y:S01]  /*10390*/  PRMT R47, RZ, 0x7610, R47 ;  /* 0x00007610ff2f7816 */ /* 0x000fe2000000002f */
[----:B------:R0:W2:Y:S02]  /*103a0*/  @!P5 LDG.E.U8 R75, desc[UR20][R12.64] ;  /* 0x000000140c4bd981 */ /* 0x0000a4000c1e1100 */
[----:B0-----:R-:W-:Y:S02]  /*103b0*/  @!P0 IMAD.MOV.U32 R12, RZ, RZ, R45 ;  /* 0x000000ffff0c8224 */ /* 0x001fe400078e002d */
[----:B------:R-:W-:-:S05]  /*103c0*/  @!P0 IMAD.MOV.U32 R13, RZ, RZ, R46 ;  /* 0x000000ffff0d8224 */ /* 0x000fca00078e002e */
[----:B------:R0:W2:Y:S02]  /*103d0*/  @!P0 LDG.E.U8 R47, desc[UR20][R12.64] ;  /* 0x000000140c2f8981 */ /* 0x0000a4000c1e1100 */
[----:B0-----:R-:W-:Y:S02]  /*103e0*/  @!P2 IMAD.MOV.U32 R12, RZ, RZ, R41 ;  /* 0x000000ffff0ca224 */ /* 0x001fe400078e0029 */
[----:B------:R-:W-:-:S05]  /*103f0*/  @!P2 IMAD.MOV.U32 R13, RZ, RZ, R44 ;  /* 0x000000ffff0da224 */ /* 0x000fca00078e002c */
[----:B------:R0:W2:Y:S01]  /*10400*/  @!P2 LDG.E.U8 R33, desc[UR20][R12.64] ;  /* 0x000000140c21a981 */ /* 0x0000a2000c1e1100 */
[----:B------:R-:W-:Y:S01]  /*10410*/  PRMT R72, RZ, 0x7610, R72 ;  /* 0x00007610ff487816 */ /* 0x000fe20000000048 */
[----:B0-----:R-:W-:Y:S02]  /*10420*/  @!P1 IMAD.MOV.U32 R12, RZ, RZ, R39 ;  /* 0x000000ffff0c9224 */ /* 0x001fe400078e0027 */
[----:B------:R-:W-:-:S05]  /*10430*/  @!P1 IMAD.MOV.U32 R13, RZ, RZ, R40 ;  /* 0x000000ffff0d9224 */ /* 0x000fca00078e0028 */
[----:B------:R0:W2:Y:S02]  /*10440*/  @!P1 LDG.E.U8 R16, desc[UR20][R12.64] ;  /* 0x000000140c109981 */ /* 0x0000a4000c1e1100 */
[----:B0-----:R-:W-:Y:S02]  /*10450*/  @!P5 IMAD.MOV.U32 R12, RZ, RZ, R37 ;  /* 0x000000ffff0cd224 */ /* 0x001fe400078e0025 */
[----:B------:R-:W-:-:S05]  /*10460*/  @!P5 IMAD.MOV.U32 R13, RZ, RZ, R38 ;  /* 0x000000ffff0dd224 */ /* 0x000fca00078e0026 */
[----:B------:R0:W2:Y:S01]  /*10470*/  @!P5 LDG.E.U8 R72, desc[UR20][R12.64] ;  /* 0x000000140c48d981 */ /* 0x0000a2000c1e1100 */
[----:B------:R-:W-:Y:S01]  /*10480*/  IADD3 R30, P5, PT, R30, R2, RZ ;  /* 0x000000021e1e7210 */ /* 0x000fe20007fbe0ff */
[----:B0-----:R-:W-:Y:S02]  /*10490*/  @!P6 IMAD.MOV.U32 R12, RZ, RZ, R35 ;  /* 0x000000ffff0ce224 */ /* 0x001fe400078e0023 */
[----:B------:R-:W-:Y:S01]  /*104a0*/  @!P6 IMAD.MOV.U32 R13, RZ, RZ, R36 ;  /* 0x000000ffff0de224 */ /* 0x000fe200078e0024 */
[----:B------:R-:W-:Y:S01]  /*104b0*/  STL [R1+0xcb8], R31 ;  /* 0x000cb81f01007387 */ /* 0x000fe20000100800 */
[----:B------:R-:W-:-:S03]  /*104c0*/  IMAD.X R11, R11, 0x1, R4, P5 ;  /* 0x000000010b0b7824 */ /* 0x000fc600028e0604 */
[----:B------:R0:W2:Y:S01]  /*104d0*/  @!P6 LDG.E.U8 R7, desc[UR20][R12.64] ;  /* 0x000000140c07e981 */ /* 0x0000a2000c1e1100 */
[----:B------:R-:W-:-:S03]  /*104e0*/  PRMT R8, RZ, 0x7610, R8 ;  /* 0x00007610ff087816 */ /* 0x000fc60000000008 */
[----:B------:R-:W-:Y:S01]  /*104f0*/  STL [R1+0xcb4], R34 ;  /* 0x000cb42201007387 */ /* 0x000fe20000100800 */
[----:B0-----:R-:W-:Y:S02]  /*10500*/  @!P3 IMAD.MOV.U32 R12, RZ, RZ, R31 ;  /* 0x000000ffff0cb224 */ /* 0x001fe400078e001f */
[----:B------:R-:W-:Y:S01]  /*10510*/  @!P3 IMAD.MOV.U32 R13, RZ, RZ, R34 ;  /* 0x000000ffff0db224 */ /* 0x000fe200078e0022 */
[----:B------:R-:W-:Y:S04]  /*10520*/  STL [R1+0x338], R24 ;  /* 0x0003381801007387 */ /* 0x000fe80000100800 */
[----:B------:R0:W2:Y:S01]  /*10530*/  @!P3 LDG.E.U8 R15, desc[UR20][R12.64] ;  /* 0x000000140c0fb981 */ /* 0x0000a2000c1e1100 */
[----:B------:R-:W-:-:S03]  /*10540*/  IADD3 R25, P5, PT, R25, R2, RZ ;  /* 0x0000000219197210 */ /* 0x000fc60007fbe0ff */
[----:B------:R-:W-:Y:S04]  /*10550*/  STL [R1+0x334], R26 ;  /* 0x0003341a01007387 */ /* 0x000fe80000100800 */
[----:B------:R-:W-:Y:S01]  /*10560*/  STL [R1+0x1140], R48 ;  /* 0x0011403001007387 */ /* 0x000fe20000100800 */
[----:B0-----:R-:W-:Y:S02]  /*10570*/  @!P0 IMAD.MOV.U32 R12, RZ, RZ, R30 ;  /* 0x000000ffff0c8224 */ /* 0x001fe400078e001e */
[----:B------:R-:W-:Y:S01]  /*10580*/  @!P0 IMAD.MOV.U32 R13, RZ, RZ, R11 ;  /* 0x000000ffff0d8224 */ /* 0x000fe200078e000b */
[----:B------:R-:W-:Y:S04]  /*10590*/  STL [R1+0x1148], R37 ;  /* 0x0011482501007387 */ /* 0x000fe80000100800 */
[----:B------:R-:W-:Y:S04]  /*105a0*/  STL [R1+0x113c], R49 ;  /* 0x00113c3101007387 */ /* 0x000fe80000100800 */
[----:B------:R-:W-:Y:S01]  /*105b0*/  STL [R1+0x11b0], R45 ;  /* 0x0011b02d01007387 */ /* 0x000fe20000100800 */
[----:B------:R-:W-:-:S03]  /*105c0*/  IMAD.X R14, R14, 0x1, R4, P5 ;  /* 0x000000010e0e7824 */ /* 0x000fc600028e0604 */
[----:B------:R-:W-:Y:S04]  /*105d0*/  STL [R1+0x1144], R38 ;  /* 0x0011442601007387 */ /* 0x000fe80000100800 */
[----:B------:R0:W2:Y:S04]  /*105e0*/  @!P0 LDG.E.U8 R8, desc[UR20][R12.64] ;  /* 0x000000140c088981 */ /* 0x0000a8000c1e1100 */
[----:B------:R-:W-:Y:S04]  /*105f0*/  STL [R1+0x11ac], R46 ;  /* 0x0011ac2e01007387 */ /* 0x000fe80000100800 */
[----:B------:R-:W-:Y:S01]  /*10600*/  STL [R1+0x11b8], R30 ;  /* 0x0011b81e01007387 */ /* 0x000fe20000100800 */
[----:B0-----:R-:W-:-:S02]  /*10610*/  @!P2 IMAD.MOV.U32 R12, RZ, RZ, R24 ;  /* 0x000000ffff0ca224 */ /* 0x001fc400078e0018 */
[----:B------:R-:W-:Y:S01]  /*10620*/  @!P2 IMAD.MOV.U32 R13, RZ, RZ, R26 ;  /* 0x000000ffff0da224 */ /* 0x000fe200078e001a */
[----:B------:R0:W-:Y:S04]  /*10630*/  STL [R1+0x11b4], R11 ;  /* 0x0011b40b01007387 */ /* 0x0001e80000100800 */
[----:B------:R1:W2:Y:S01]  /*10640*/  @!P2 LDG.E.U8 R28, desc[UR20][R12.64] ;  /* 0x000000140c1ca981 */ /* 0x0002a2000c1e1100 */
[----:B0-----:R-:W-:Y:S01]  /*10650*/  IADD3 R11, P0, PT, R27, R2, RZ ;  /* 0x000000021b0b7210 */ /* 0x001fe20007f1e0ff */
[----:B-1----:R-:W-:Y:S02]  /*10660*/  @!P1 IMAD.MOV.U32 R12, RZ, RZ, R25 ;  /* 0x000000ffff0c9224 */ /* 0x002fe400078e0019 */
[----:B------:R-:W-:Y:S02]  /*10670*/  @!P1 IMAD.MOV.U32 R13, RZ, RZ, R14 ;  /* 0x000000ffff0d9224 */ /* 0x000fe400078e000e */
[----:B------:R-:W-:Y:S01]  /*10680*/  IMAD.X R24, R42, 0x1, R4, P0 ;  /* 0x000000012a187824 */ /* 0x000fe200000e0604 */
[----:B------:R-:W-:Y:S04]  /*10690*/  STL [R1+0xbc0], R25 ;  /* 0x000bc01901007387 */ /* 0x000fe80000100800 */
[----:B------:R0:W2:Y:S04]  /*106a0*/  @!P1 LDG.E.U8 R20, desc[UR20][R12.64] ;  /* 0x000000140c149981 */ /* 0x0000a8000c1e1100 */
[----:B------:R1:W-:Y:S01]  /*106b0*/  STL [R1+0xbbc], R14 ;  /* 0x000bbc0e01007387 */ /* 0x0003e20000100800 */
[----:B0-----:R-:W-:-:S02]  /*106c0*/  @!P6 IMAD.MOV.U32 R12, RZ, RZ, R11 ;  /* 0x000000ffff0ce224 */ /* 0x001fc400078e000b */
[----:B------:R-:W-:Y:S02]  /*106d0*/  @!P6 IMAD.MOV.U32 R13, RZ, RZ, R24 ;  /* 0x000000ffff0de224 */ /* 0x000fe400078e0018 */
[C---:B-1----:R-:W-:Y:S01]  /*106e0*/  VIADD R14, R64.reuse, 0xf2 ;  /* 0x000000f2400e7836 */ /* 0x042fe20000000000 */
[----:B------:R0:W-:Y:S04]  /*106f0*/  STL [R1+0xc40], R11 ;  /* 0x000c400b01007387 */ /* 0x0001e80000100800 */
[----:B------:R-:W-:Y:S04]  /*10700*/  STL [R1+0xc3c], R24 ;  /* 0x000c3c1801007387 */ /* 0x000fe80000100800 */
[----:B------:R1:W2:Y:S01]  /*10710*/  @!P6 LDG.E.U8 R5, desc[UR20][R12.64] ;  /* 0x000000140c05e981 */ /* 0x0002a2000c1e1100 */
[----:B0-----:R-:W-:-:S03]  /*10720*/  VIADD R11, R64, 0xf3 ;  /* 0x000000f3400b7836 */ /* 0x001fc60000000000 */
[----:B------:R0:W-:Y:S01]  /*10730*/  STL [R1+0x1580], R14 ;  /* 0x0015800e01007387 */ /* 0x0001e20000100800 */
[----:B-1----:R-:W-:-:S03]  /*10740*/  IABS R13, R14 ;  /* 0x0000000e000d7213 */ /* 0x002fc60000000000 */
[----:B------:R-:W-:Y:S01]  /*10750*/  STL [R1+0x1590], R11 ;  /* 0x0015900b01007387 */ /* 0x000fe20000100800 */
[----:B0-----:R-:W-:-:S03]  /*10760*/  VIADD R14, R64, 0xfa ;  /* 0x000000fa400e7836 */ /* 0x001fc60000000000 */
[----:B------:R-:W-:Y:S01]  /*10770*/  STL [R1+0x158c], R54 ;  /* 0x00158c3601007387 */ /* 0x000fe20000100800 */
[----:B------:R-:W-:-:S03]  /*10780*/  IMAD.HI.U32 R25, R10, R13, RZ ;  /* 0x0000000d0a197227 */ /* 0x000fc600078e00ff */
[----:B------:R0:W-:Y:S01]  /*10790*/  STL [R1+0x1584], R14 ;  /* 0x0015840e01007387 */ /* 0x0001e20000100800 */
[----:B------:R-:W-:Y:S01]  /*107a0*/  IMAD.MOV R30, RZ, RZ, -R25 ;  /* 0x000000ffff1e7224 */ /* 0x000fe200078e0a19 */
[----:B0-----:R-:W-:-:S05]  /*107b0*/  IABS R14, R14 ;  /* 0x0000000e000e7213 */ /* 0x001fca0000000000 */
[----:B------:R-:W-:Y:S01]  /*107c0*/  IMAD.HI.U32 R25, R10, R14, RZ ;  /* 0x0000000e0a197227 */ /* 0x000fe200078e00ff */
[----:B------:R-:W-:-:S03]  /*107d0*/  IABS R42, R11 ;  /* 0x0000000b002a7213 */ /* 0x000fc60000000000 */
[----:B------:R-:W-:Y:S01]  /*107e0*/  IMAD.MOV R25, RZ, RZ, -R25 ;  /* 0x000000ffff197224 */ /* 0x000fe200078e0a19 */
[----:B------:R-:W-:Y:S01]  /*107f0*/  IABS R12, R89 ;  /* 0x00000059000c7213 */ /* 0x000fe20000000000 */
[----:B------:R-:W-:-:S04]  /*10800*/  IMAD.HI.U32 R24, R10, R42, RZ ;  /* 0x0000002a0a187227 */ /* 0x000fc800078e00ff */
[----:B------:R-:W-:Y:S02]  /*10810*/  IMAD R14, R9, R25, R14 ;  /* 0x00000019090e7224 */ /* 0x000fe400078e020e */
[----:B------:R-:W-:Y:S01]  /*10820*/  IMAD R25, R6, 0x7, RZ ;  /* 0x0000000706197824 */ /* 0x000fe200078e02ff */
[----:B------:R-:W-:Y:S01]  /*10830*/  IABS R11, R54 ;  /* 0x00000036000b7213 */ /* 0x000fe20000000000 */
[----:B------:R-:W-:-:S03]  /*10840*/  IMAD.HI.U32 R26, R10, R12, RZ ;  /* 0x0000000c0a1a7227 */ /* 0x000fc600078e00ff */
[----:B------:R-:W-:Y:S01]  /*10850*/  SHF.R.S32.HI R59, RZ, 0x1f, R25 ;  /* 0x0000001fff3b7819 */ /* 0x000fe20000011419 */
[----:B------:R-:W-:Y:S01]  /*10860*/  IMAD.MOV R24, RZ, RZ, -R24 ;  /* 0x000000ffff187224 */ /* 0x000fe200078e0a18 */
[----:B------:R-:W-:Y:S01]  /*10870*/  IADD3 R60, P0, PT, R25, R0, RZ ;  /* 0x00000000193c7210 */ /* 0x000fe20007f1e0ff */
[C---:B------:R-:W-:Y:S02]  /*10880*/  IMAD R36, R6.reuse, 0x26, RZ ;  /* 0x0000002606247824 */ /* 0x040fe400078e02ff */
[----:B------:R-:W-:Y:S02]  /*10890*/  IMAD R13, R9, R30, R13 ;  /* 0x0000001e090d7224 */ /* 0x000fe400078e020d */
[----:B------:R-:W-:Y:S02]  /*108a0*/  IMAD.MOV R26, RZ, RZ, -R26 ;  /* 0x000000ffff1a7224 */ /* 0x000fe400078e0a1a */
[----:B------:R-:W-:Y:S01]  /*108b0*/  IMAD R48, R6, 0x17, RZ ;  /* 0x0000001706307824 */ /* 0x000fe200078e02ff */
[----:B------:R-:W-:Y:S01]  /*108c0*/  SHF.R.S32.HI R49, RZ, 0x1f, R19 ;  /* 0x0000001fff317819 */ /* 0x000fe20000011413 */
[----:B------:R-:W-:Y:S01]  /*108d0*/  IMAD.HI.U32 R27, R10, R11, RZ ;  /* 0x0000000b0a1b7227 */ /* 0x000fe200078e00ff */
[----:B------:R-:W-:-:S03]  /*108e0*/  IADD3 R56, P2, PT, R19, R0, RZ ;  /* 0x0000000013387210 */ /* 0x000fc60007f5e0ff */
[----:B------:R-:W-:Y:S02]  /*108f0*/  IMAD R42, R9, R24, R42 ;  /* 0x00000018092a7224 */ /* 0x000fe400078e022a */
[C---:B------:R-:W-:Y:S01]  /*10900*/  IMAD R40, R6.reuse, 0x1f, RZ ;  /* 0x0000001f06287824 */ /* 0x040fe200078e02ff */
[----:B------:R-:W-:Y:S01]  /*10910*/  STL [R1+0x1588], R89 ;  /* 0x0015885901007387 */ /* 0x000fe20000100800 */
[----:B------:R-:W-:Y:S01]  /*10920*/  IMAD R30, R6, 0x27, RZ ;  /* 0x00000027061e7824 */ /* 0x000fe200078e02ff */
[----:B------:R-:W-:Y:S01]  /*10930*/  SHF.R.S32.HI R37, RZ, 0x1f, R36 ;  /* 0x0000001fff257819 */ /* 0x000fe20000011424 */
[----:B------:R-:W-:Y:S01]  /*10940*/  IMAD.X R61, R59, 0x1, R3, P0 ;  /* 0x000000013b3d7824 */ /* 0x000fe200000e0603 */
[----:B------:R-:W-:Y:S01]  /*10950*/  IADD3 R38, P0, PT, R36, R0, RZ ;  /* 0x0000000024267210 */ /* 0x000fe20007f1e0ff */
[----:B------:R-:W-:Y:S01]  /*10960*/  IMAD R12, R9, R26, R12 ;  /* 0x0000001a090c7224 */ /* 0x000fe200078e020c */
[----:B------:R-:W-:Y:S01]  /*10970*/  STL [R1+0x1804], R13 ;  /* 0x0018040d01007387 */ /* 0x000fe20000100800 */
[----:B------:R-:W-:Y:S01]  /*10980*/  IMAD.MOV R27, RZ, RZ, -R27 ;  /* 0x000000ffff1b7224 */ /* 0x000fe200078e0a1b */
[----:B------:R-:W-:Y:S01]  /*10990*/  SHF.R.S32.HI R46, RZ, 0x1f, R48 ;  /* 0x0000001fff2e7819 */ /* 0x000fe20000011430 */
[----:B------:R-:W-:Y:S01]  /*109a0*/  IMAD R26, R6, 0x2f, RZ ;  /* 0x0000002f061a7824 */ /* 0x000fe200078e02ff */
[-C--:B------:R-:W-:Y:S01]  /*109b0*/  IADD3 R50, P1, PT, R48, R0.reuse, RZ ;  /* 0x0000000030327210 */ /* 0x080fe20007f3e0ff */
[----:B------:R-:W-:Y:S01]  /*109c0*/  STL [R1+0x1808], R42 ;  /* 0x0018082a01007387 */ /* 0x000fe20000100800 */
[----:B------:R-:W-:Y:S01]  /*109d0*/  SHF.R.S32.HI R41, RZ, 0x1f, R40 ;  /* 0x0000001fff297819 */ /* 0x000fe20000011428 */
[----:B------:R-:W-:Y:S01]  /*109e0*/  IMAD.X R57, R49, 0x1, R3, P2 ;  /* 0x0000000131397824 */ /* 0x000fe200010e0603 */
[-C--:B------:R-:W-:Y:S01]  /*109f0*/  IADD3 R44, P5, PT, R40, R0.reuse, RZ ;  /* 0x00000000282c7210 */ /* 0x080fe20007fbe0ff */
[----:B------:R-:W-:Y:S01]  /*10a00*/  STL [R1+0x180c], R14 ;  /* 0x00180c0e01007387 */ /* 0x000fe20000100800 */
[----:B------:R-:W-:Y:S01]  /*10a10*/  VIADD R24, R21, 0xfffffff8 ;  /* 0xfffffff815187836 */ /* 0x000fe20000000000 */
[----:B------:R-:W-:Y:S01]  /*10a20*/  SHF.R.S32.HI R31, RZ, 0x1f, R30 ;  /* 0x0000001fff1f7819 */ /* 0x000fe2000001141e */
[----:B------:R-:W-:Y:S01]  /*10a30*/  IMAD R11, R9, R27, R11 ;  /* 0x0000001b090b7224 */ /* 0x000fe200078e020b */
[----:B------:R-:W-:Y:S01]  /*10a40*/  STL [R1+0x1814], R14 ;  /* 0x0018140e01007387 */ /* 0x000fe20000100800 */
[-C--:B------:R-:W-:Y:S01]  /*10a50*/  IADD3 R34, P2, PT, R30, R0.reuse, RZ ;  /* 0x000000001e227210 */ /* 0x080fe20007f5e0ff */
[--C-:B------:R-:W-:Y:S01]  /*10a60*/  IMAD.X R39, R37, 0x1, R3.reuse, P0 ;  /* 0x0000000125277824 */ /* 0x100fe200000e0603 */
[----:B------:R-:W-:Y:S01]  /*10a70*/  SHF.R.S32.HI R27, RZ, 0x1f, R26 ;  /* 0x0000001fff1b7819 */ /* 0x000fe2000001141a */
[----:B------:R-:W-:Y:S01]  /*10a80*/  STL [R1+0x340], R60 ;  /* 0x0003403c01007387 */ /* 0x000fe20000100800 */
[----:B------:R-:W-:Y:S01]  /*10a90*/  IMAD.X R51, R46, 0x1, R3, P1 ;  /* 0x000000012e337824 */ /* 0x000fe200008e0603 */
[----:B------:R-:W-:-:S02]  /*10aa0*/  IADD3 R18, P0, PT, R26, R0, RZ ;  /* 0x000000001a127210 */ /* 0x000fc40007f1e0ff */
[----:B------:R-:W-:Y:S01]  /*10ab0*/  STL [R1+0xbc8], R56 ;  /* 0x000bc83801007387 */ /* 0x000fe20000100800 */
[--C-:B------:R-:W-:Y:S01]  /*10ac0*/  IMAD.X R45, R41, 0x1, R3.reuse, P5 ;  /* 0x00000001292d7824 */ /* 0x100fe200028e0603 */
[----:B------:R-:W-:Y:S02]  /*10ad0*/  ISETP.GE.U32.AND P6, PT, R24, 0x7fffff79, PT ;  /* 0x7fffff791800780c */ /* 0x000fe40003fc6070 */
[----:B------:R-:W-:Y:S01]  /*10ae0*/  STL [R1+0x33c], R61 ;  /* 0x00033c3d01007387 */ /* 0x000fe20000100800 */
[--C-:B------:R-:W-:Y:S01]  /*10af0*/  IMAD.X R35, R31, 0x1, R3.reuse, P2 ;  /* 0x000000011f237824 */ /* 0x100fe200010e0603 */
[----:B------:R-:W-:Y:S02]  /*10b00*/  IADD3 R24, P1, PT, R22, R0, RZ ;  /* 0x0000000016187210 */ /* 0x000fe40007f3e0ff */
[----:B------:R-:W-:Y:S01]  /*10b10*/  STL [R1+0xc48], R50 ;  /* 0x000c483201007387 */ /* 0x000fe20000100800 */
[----:B------:R-:W-:Y:S01]  /*10b20*/  IADD3 R52, P2, PT, R19, R2, RZ ;  /* 0x0000000213347210 */ /* 0x000fe20007f5e0ff */
[----:B------:R-:W-:-:S02]  /*10b30*/  IMAD.X R19, R27, 0x1, R3, P0 ;  /* 0x000000011b137824 */ /* 0x000fc400000e0603 */
[----:B------:R-:W-:Y:S01]  /*10b40*/  STL [R1+0xbc4], R57 ;  /* 0x000bc43901007387 */ /* 0x000fe20000100800 */
[----:B------:R-:W-:-:S03]  /*10b50*/  IADD3 R48, P0, PT, R48, R2, RZ ;  /* 0x0000000230307210 */ /* 0x000fc60007f1e0ff */
[----:B------:R-:W-:Y:S01]  /*10b60*/  STL [R1+0xcc8], R44 ;  /* 0x000cc82c01007387 */ /* 0x000fe20000100800 */
[----:B------:R-:W-:-:S03]  /*10b70*/  IADD3 R58, P5, PT, R25, R2, RZ ;  /* 0x00000002193a7210 */ /* 0x000fc60007fbe0ff */
[----:B------:R-:W-:Y:S01]  /*10b80*/  STL [R1+0xc44], R51 ;  /* 0x000c443301007387 */ /* 0x000fe20000100800 */
[----:B------:R-:W-:-:S03]  /*10b90*/  IMAD.X R25, R23, 0x1, R3, P1 ;  /* 0x0000000117197824 */ /* 0x000fc600008e0603 */
[----:B------:R-:W-:Y:S01]  /*10ba0*/  STL [R1+0xd20], R38 ;  /* 0x000d202601007387 */ /* 0x000fe20000100800 */
[----:B------:R-:W-:-:S03]  /*10bb0*/  IMAD.X R53, R49, 0x1, R4, P2 ;  /* 0x0000000131357824 */ /* 0x000fc600010e0604 */
[----:B------:R-:W-:Y:S01]  /*10bc0*/  STL [R1+0xcc4], R45 ;  /* 0x000cc42d01007387 */ /* 0x000fe20000100800 */
[----:B------:R-:W-:-:S03]  /*10bd0*/  IADD3 R32, P2, PT, R32, R2, RZ ;  /* 0x0000000220207210 */ /* 0x000fc60007f5e0ff */
[----:B------:R-:W-:Y:S01]  /*10be0*/  STL [R1+0xd30], R34 ;  /* 0x000d302201007387 */ /* 0x000fe20000100800 */
[----:B------:R-:W-:-:S03]  /*10bf0*/  IMAD.X R49, R46, 0x1, R4, P0 ;  /* 0x000000012e317824 */ /* 0x000fc600000e0604 */
[----:B------:R-:W-:Y:S01]  /*10c00*/  STL [R1+0xd1c], R39 ;  /* 0x000d1c2701007387 */ /* 0x000fe20000100800 */
[----:B------:R-:W-:-:S03]  /*10c10*/  IADD3 R40, P0, PT, R40, R2, RZ ;  /* 0x0000000228287210 */ /* 0x000fc60007f1e0ff */
[----:B------:R-:W-:Y:S01]  /*10c20*/  STL [R1+0xd80], R24 ;  /* 0x000d801801007387 */ /* 0x000fe20000100800 */
[----:B------:R-:W-:-:S03]  /*10c30*/  IMAD.X R59, R59, 0x1, R4, P5 ;  /* 0x000000013b3b7824 */ /* 0x000fc600028e0604 */
[----:B------:R-:W-:Y:S04]  /*10c40*/  STL [R1+0xd2c], R35 ;  /* 0x000d2c2301007387 */ /* 0x000fe80000100800 */
        /* <DEDUP_REMOVED lines=8> */
[----:B------:R-:W-:Y:S04]  /*10cd0*/  STL [R1+0xd8c], R19 ;  /* 0x000d8c1301007387 */ /* 0x000fe80000100800 */
[----:B------:R-:W-:Y:S04]  /*10ce0*/  STL [R1+0xc50], R48 ;  /* 0x000c503001007387 */ /* 0x000fe80000100800 */
[----:B------:R-:W-:Y:S01]  /*10cf0*/  STL [R1+0x344], R59 ;  /* 0x0003443b01007387 */ /* 0x000fe20000100800 */
[----:B------:R-:W-:-:S03]  /*10d00*/  IMAD.X R37, R37, 0x1, R4, P2 ;  /* 0x0000000125257824 */ /* 0x000fc600010e0604 */
[----:B------:R-:W-:Y:S01]  /*10d10*/  STL [R1+0xbcc], R53 ;  /* 0x000bcc3501007387 */ /* 0x000fe20000100800 */
[----:B------:R-:W-:-:S03]  /*10d20*/  IADD3 R22, P2, PT, R22, R2, RZ ;  /* 0x0000000216167210 */ /* 0x000fc60007f5e0ff */
[----:B------:R0:W-:Y:S01]  /*10d30*/  STL [R1+0xcc0], R32 ;  /* 0x000cc02001007387 */ /* 0x0001e20000100800 */
[----:B------:R-:W-:-:S03]  /*10d40*/  IMAD.X R31, R31, 0x1, R4, P0 ;  /* 0x000000011f1f7824 */ /* 0x000fc600000e0604 */
[----:B------:R-:W-:Y:S01]  /*10d50*/  STL [R1+0xc4c], R49 ;  /* 0x000c4c3101007387 */ /* 0x000fe20000100800 */
[----:B------:R-:W-:-:S03]  /*10d60*/  IADD3 R26, P0, PT, R26, R2, RZ ;  /* 0x000000021a1a7210 */ /* 0x000fc60007f1e0ff */
[----:B------:R-:W-:Y:S01]  /*10d70*/  STL [R1+0xcd0], R40 ;  /* 0x000cd02801007387 */ /* 0x000fe20000100800 */
[----:B------:R-:W-:-:S03]  /*10d80*/  VIADD R43, R21, 0xffffffe0 ;  /* 0xffffffe0152b7836 */ /* 0x000fc60000000000 */
[----:B------:R-:W-:Y:S04]  /*10d90*/  STL [R1+0xcbc], R46 ;  /* 0x000cbc2e01007387 */ /* 0x000fe80000100800 */
[----:B------:R-:W-:Y:S01]  /*10da0*/  STL [R1+0xd28], R36 ;  /* 0x000d282401007387 */ /* 0x000fe20000100800 */
[----:B------:R-:W-:-:S03]  /*10db0*/  IMAD.X R23, R23, 0x1, R4, P2 ;  /* 0x0000000117177824 */ /* 0x000fc600010e0604 */
[----:B------:R-:W-:Y:S01]  /*10dc0*/  STL [R1+0xccc], R41 ;  /* 0x000ccc2901007387 */ /* 0x000fe20000100800 */
[----:B------:R-:W-:-:S03]  /*10dd0*/  IMAD.X R27, R27, 0x1, R4, P0 ;  /* 0x000000011b1b7824 */ /* 0x000fc600000e0604 */
[----:B------:R-:W-:Y:S04]  /*10de0*/  STL [R1+0xd38], R30 ;  /* 0x000d381e01007387 */ /* 0x000fe80000100800 */
[----:B------:R-:W-:Y:S01]  /*10df0*/  STL [R1+0xd24], R37 ;  /* 0x000d242501007387 */ /* 0x000fe20000100800 */
[----:B------:R-:W-:-:S03]  /*10e00*/  ISETP.GE.U32.AND P2, PT, R43, 0x7fffff61, PT ;  /* 0x7fffff612b00780c */ /* 0x000fc60003f46070 */
[----:B------:R-:W-:Y:S01]  /*10e10*/  STL [R1+0xd88], R22 ;  /* 0x000d881601007387 */ /* 0x000fe20000100800 */
[----:B------:R-:W-:-:S03]  /*10e20*/  @!P3 IMAD.MOV.U32 R62, RZ, RZ, R32 ;  /* 0x000000ffff3eb224 */ /* 0x000fc600078e0020 */
[----:B------:R-:W-:Y:S01]  /*10e30*/  STL [R1+0xd34], R31 ;  /* 0x000d341f01007387 */ /* 0x000fe20000100800 */
[----:B------:R-:W-:-:S03]  /*10e40*/  @!P3 IMAD.MOV.U32 R63, RZ, RZ, R46 ;  /* 0x000000ffff3fb224 */ /* 0x000fc600078e002e */
[----:B------:R-:W2:Y:S01]  /*10e50*/  LDL.LU R83, [R1+0x578] ;  /* 0x0005780001537983 */ /* 0x000ea20000300800 */
[----:B------:R-:W-:-:S03]  /*10e60*/  VIADD R43, R21, 0xffffffd8 ;  /* 0xffffffd8152b7836 */ /* 0x000fc60000000000 */
[----:B------:R-:W3:Y:S04]  /*10e70*/  LDL.LU R88, [R1+0x574] ;  /* 0x0005740001587983 */ /* 0x000ee80000300800 */
[----:B------:R-:W-:Y:S04]  /*10e80*/  STL [R1+0xd98], R26 ;  /* 0x000d981a01007387 */ /* 0x000fe80000100800 */
[----:B------:R-:W-:Y:S04]  /*10e90*/  STL [R1+0xd84], R23 ;  /* 0x000d841701007387 */ /* 0x000fe80000100800 */
[----:B------:R-:W-:Y:S04]  /*10ea0*/  STL [R1+0xd94], R27 ;  /* 0x000d941b01007387 */ /* 0x000fe80000100800 */
[----:B------:R-:W4:Y:S04]  /*10eb0*/  LDL.LU R92, [R1+0x570] ;  /* 0x00057000015c7983 */ /* 0x000f280000300800 */
[----:B------:R-:W4:Y:S01]  /*10ec0*/  @!P3 LDG.E.U8 R29, desc[UR20][R62.64] ;  /* 0x000000143e1db981 */ /* 0x000f22000c1e1100 */
[----:B------:R-:W-:-:S03]  /*10ed0*/  ISETP.GE.U32.AND P3, PT, R43, 0x7fffff59, PT ;  /* 0x7fffff592b00780c */ /* 0x000fc60003f66070 */
[----:B------:R-:W4:Y:S01]  /*10ee0*/  LDL.LU R43, [R1+0x56c] ;  /* 0x00056c00012b7983 */ /* 0x000f220000300800 */
[----:B0-----:R-:W0:Y:S01]  /*10ef0*/  S2R R32, SR_TID.X ;  /* 0x0000000000207919 */ /* 0x001e220000002100 */
[----:B------:R-:W-:-:S04]  /*10f00*/  @!UP1 UIADD3 UR4, UPT, UPT, -UR7, 0x100000, URZ ;  /* 0x0010000007049890 */ /* 0x000fc8000fffe1ff */
[----:B------:R-:W-:Y:S02]  /*10f10*/  @!UP1 USHF.L.U32 UR5, UR4, 0xb, URZ ;  /* 0x0000000b04059899 */ /* 0x000fe400080006ff */
[----:B------:R-:W-:Y:S01]  /*10f20*/  @!UP1 USHF.L.U32 UR4, UR4, 0x1, URZ ;  /* 0x0000000104049899 */ /* 0x000fe200080006ff */
[----:B------:R-:W-:Y:S01]  /*10f30*/  VOTEU.ALL UP1, P4 ;  /* 0x0000000000ff7886 */ /* 0x000fe20002020000 */
[----:B------:R-:W-:Y:S01]  /*10f40*/  VIADD R55, R21, 0xfffffff0 ;  /* 0xfffffff015377836 */ /* 0x000fe20000000000 */
[----:B------:R-:W1:Y:S09]  /*10f50*/  LDCU UR7, c[0x0][0x3b0] ;  /* 0x00007600ff0777ac */ /* 0x000e720008000800 */
[----:B------:R0:W1:Y:S02]  /*10f60*/  @!UP1 SYNCS.EXCH.64 URZ, [UR9+0x20008], UR4 ;  /* 0x0200080409ff95b2 */ /* 0x0000640008000100 */
[----:B0-----:R-:W-:Y:S01]  /*10f70*/  LOP3.LUT R32, R32, 0x7f, RZ, 0xc0, !PT ;  /* 0x0000007f20207812 */ /* 0x001fe200078ec0ff */
[----:B------:R-:W0:Y:S04]  /*10f80*/  LDCU UR4, c[0x0][0x3b0] ;  /* 0x00007600ff0477ac */ /* 0x000e280008000800 */
[----:B------:R-:W-:Y:S01]  /*10f90*/  STS.U8 [R32+UR9], R85 ;  /* 0x0000005520007988 */ /* 0x000fe20008000009 */
[----:B------:R-:W-:Y:S01]  /*10fa0*/  ISETP.GE.U32.AND P1, PT, R55, 0x7fffff71, PT ;  /* 0x7fffff713700780c */ /* 0x000fe20003f26070 */
[----:B------:R-:W0:Y:S02]  /*10fb0*/  LDCU UR5, c[0x0][0x3b0] ;  /* 0x00007600ff0577ac */ /* 0x000e240008000800 */
[----:B------:R1:W-:Y:S04]  /*10fc0*/  STS.U8 [R32+UR9+0x4000], R91 ;  /* 0x0040005b20007988 */ /* 0x0003e80008000009 */
[----:B------:R0:W-:Y:S04]  /*10fd0*/  STS.U8 [R32+UR9+0x400], R90 ;  /* 0x0004005a20007988 */ /* 0x0001e80008000009 */
[----:B-1----:R-:W4:Y:S04]  /*10fe0*/  LDL.LU R91, [R1+0x560] ;  /* 0x00056000015b7983 */ /* 0x002f280000300800 */
[----:B------:R-:W4:Y:S04]  /*10ff0*/  LDL.LU R81, [R1+0x558] ;  /* 0x0005580001517983 */ /* 0x000f280000300800 */
[----:B0-----:R-:W4:Y:S04]  /*11000*/  LDL.LU R90, [R1+0x54c] ;  /* 0x00054c00015a7983 */ /* 0x001f280000300800 */
[----:B------:R0:W-:Y:S04]  /*11010*/  STS.U8 [R32+UR9+0x4400], R86 ;  /* 0x0044005620007988 */ /* 0x0001e80008000009 */
[----:B------:R-:W4:Y:S04]  /*11020*/  LDL.LU R85, [R1+0x550] ;  /* 0x0005500001557983 */ /* 0x000f280000300800 */
[----:B0-----:R-:W4:Y:S04]  /*11030*/  LDL.LU R86, [R1+0x548] ;  /* 0x0005480001567983 */ /* 0x001f280000300800 */
[----:B------:R-:W4:Y:S04]  /*11040*/  LDL.LU R65, [R1+0x544] ;  /* 0x0005440001417983 */ /* 0x000f280000300800 */
        /* <DEDUP_REMOVED lines=10> */
[----:B------:R0:W-:Y:S04]  /*110f0*/  STS.U8 [R32+UR9+0x800], R82 ;  /* 0x0008005220007988 */ /* 0x0001e80008000009 */
[----:B------:R-:W4:Y:S04]  /*11100*/  LDL.LU R77, [R1+0x50c] ;  /* 0x00050c00014d7983 */ /* 0x000f280000300800 */
[----:B------:R-:W4:Y:S04]  /*11110*/  LDL.LU R80, [R1+0x508] ;  /* 0x0005080001507983 */ /* 0x000f280000300800 */
[----:B0-----:R-:W4:Y:S04]  /*11120*/  LDL.LU R82, [R1+0x504] ;  /* 0x0005040001527983 */ /* 0x001f280000300800 */
[----:B--2---:R0:W-:Y:S04]  /*11130*/  STS.U8 [R32+UR9+0x4800], R83 ;  /* 0x0048005320007988 */ /* 0x0041e80008000009 */
[----:B---3--:R-:W-:Y:S04]  /*11140*/  STS.U8 [R32+UR9+0xc00], R88 ;  /* 0x000c005820007988 */ /* 0x008fe80008000009 */
[----:B0-----:R-:W2:Y:S04]  /*11150*/  LDL.LU R83, [R1+0x500] ;  /* 0x0005000001537983 */ /* 0x001ea80000300800 */
[----:B----4-:R0:W-:Y:S04]  /*11160*/  STS.U8 [R32+UR9+0x4c00], R92 ;  /* 0x004c005c20007988 */ /* 0x0101e80008000009 */
[----:B------:R1:W-:Y:S04]  /*11170*/  STS.U8 [R32+UR9+0x1000], R43 ;  /* 0x0010002b20007988 */ /* 0x0003e80008000009 */
[----:B0-----:R-:W3:Y:S04]  /*11180*/  LDL.LU R92, [R1+0x4fc] ;  /* 0x0004fc00015c7983 */ /* 0x001ee80000300800 */
[----:B------:R-:W4:Y:S04]  /*11190*/  LDL.LU R88, [R1+0x4f8] ;  /* 0x0004f80001587983 */ /* 0x000f280000300800 */
[----:B-1----:R-:W4:Y:S04]  /*111a0*/  LDL.LU R43, [R1+0x4f4] ;  /* 0x0004f400012b7983 */ /* 0x002f280000300800 */
[----:B------:R0:W-:Y:S04]  /*111b0*/  STS.U8 [R32+UR9+0x5000], R91 ;  /* 0x0050005b20007988 */ /* 0x0001e80008000009 */
[----:B------:R-:W-:Y:S04]  /*111c0*/  STS.U8 [R32+UR9+0x1400], R81 ;  /* 0x0014005120007988 */ /* 0x000fe80008000009 */
[----:B------:R1:W-:Y:S04]  /*111d0*/  STS.U8 [R32+UR9+0x5400], R90 ;  /* 0x0054005a20007988 */ /* 0x0003e80008000009 */
[----:B0-----:R-:W4:Y:S04]  /*111e0*/  LDL.LU R91, [R1+0x4f0] ;  /* 0x0004f000015b7983 */ /* 0x001f280000300800 */
[----:B------:R0:W-:Y:S04]  /*111f0*/  STS.U8 [R32+UR9+0x1800], R85 ;  /* 0x0018005520007988 */ /* 0x0001e80008000009 */
[----:B-1----:R-:W4:Y:S04]  /*11200*/  LDL.LU R90, [R1+0x4ec] ;  /* 0x0004ec00015a7983 */ /* 0x002f280000300800 */
[----:B------:R1:W-:Y:S04]  /*11210*/  STS.U8 [R32+UR9+0x5800], R86 ;  /* 0x0058005620007988 */ /* 0x0003e80008000009 */
[----:B------:R-:W-:Y:S04]  /*11220*/  STS.U8 [R32+UR9+0x1c00], R65 ;  /* 0x001c004120007988 */ /* 0x000fe80008000009 */
        /* <DEDUP_REMOVED lines=10> */
[----:B------:R-:W4:Y:S04]  /*112d0*/  LDL.LU R81, [R1+0x4e8] ;  /* 0x0004e80001517983 */ /* 0x000f280000300800 */
[----:B------:R-:W-:Y:S04]  /*112e0*/  STS.U8 [R32+UR9+0x7000], R77 ;  /* 0x0070004d20007988 */ /* 0x000fe80008000009 */
[----:B------:R-:W-:Y:S04]  /*112f0*/  STS.U8 [R32+UR9+0x3400], R80 ;  /* 0x0034005020007988 */ /* 0x000fe80008000009 */
[----:B------:R-:W-:Y:S04]  /*11300*/  STS.U8 [R32+UR9+0x7400], R82 ;  /* 0x0074005220007988 */ /* 0x000fe80008000009 */
[----:B0-----:R-:W4:Y:S04]  /*11310*/  LDL.LU R85, [R1+0x4dc] ;  /* 0x0004dc0001557983 */ /* 0x001f280000300800 */
[----:B-1----:R-:W4:Y:S04]  /*11320*/  LDL.LU R86, [R1+0x4d0] ;  /* 0x0004d00001567983 */ /* 0x002f280000300800 */
[----:B--2---:R-:W-:Y:S04]  /*11330*/  STS.U8 [R32+UR9+0x3800], R83 ;  /* 0x0038005320007988 */ /* 0x004fe80008000009 */
[----:B---3--:R0:W-:Y:S04]  /*11340*/  STS.U8 [R32+UR9+0x7800], R92 ;  /* 0x0078005c20007988 */ /* 0x0081e80008000009 */
[----:B----4-:R-:W-:Y:S04]  /*11350*/  STS.U8 [R32+UR9+0x3c00], R88 ;  /* 0x003c005820007988 */ /* 0x010fe80008000009 */
[----:B------:R1:W-:Y:S04]  /*11360*/  STS.U8 [R32+UR9+0x7c00], R43 ;  /* 0x007c002b20007988 */ /* 0x0003e80008000009 */
[----:B0-----:R-:W2:Y:S04]  /*11370*/  LDL.LU R92, [R1+0x4cc] ;  /* 0x0004cc00015c7983 */ /* 0x001ea80000300800 */
[----:B-1----:R-:W3:Y:S01]  /*11380*/  LDL.LU R43, [R1+0x4c8] ;  /* 0x0004c800012b7983 */ /* 0x002ee20000300800 */
[----:B------:R-:W-:-:S03]  /*11390*/  LOP3.LUT R46, R32, 0x10, RZ, 0x3c, !PT ;  /* 0x00000010202e7812 */ /* 0x000fc600078e3cff */
[----:B------:R-:W4:Y:S04]  /*113a0*/  LDL.LU R83, [R1+0x4c4] ;  /* 0x0004c40001537983 */ /* 0x000f280000300800 */
[----:B------:R0:W-:Y:S04]  /*113b0*/  STS.U8 [R46+UR9+0x80], R91 ;  /* 0x0000805b2e007988 */ /* 0x0001e80008000009 */
[----:B------:R1:W-:Y:S04]  /*113c0*/  STS.U8 [R46+UR9+0x4080], R90 ;  /* 0x0040805a2e007988 */ /* 0x0003e80008000009 */
[----:B0-----:R-:W4:Y:S04]  /*113d0*/  LDL.LU R91, [R1+0x4c0] ;  /* 0x0004c000015b7983 */ /* 0x001f280000300800 */
[----:B------:R-:W4:Y:S04]  /*113e0*/  LDL.LU R88, [R1+0x4bc] ;  /* 0x0004bc0001587983 */ /* 0x000f280000300800 */
[----:B-1----:R-:W4:Y:S04]  /*113f0*/  LDL.LU R90, [R1+0x4b8] ;  /* 0x0004b800015a7983 */ /* 0x002f280000300800 */
        /* <DEDUP_REMOVED lines=16> */
[----:B------:R1:W-:Y:S04]  /*11500*/  STS.U8 [R46+UR9+0x4480], R85 ;  /* 0x004480552e007988 */ /* 0x0003e80008000009 */
[----:B0-----:R-:W4:Y:S04]  /*11510*/  LDL.LU R81, [R1+0x468] ;  /* 0x0004680001517983 */ /* 0x001f280000300800 */
[----:B------:R0:W-:Y:S04]  /*11520*/  STS.U8 [R46+UR9+0x880], R86 ;  /* 0x000880562e007988 */ /* 0x0001e80008000009 */
[----:B-1----:R-:W4:Y:S04]  /*11530*/  LDL.LU R85, [R1+0x460] ;  /* 0x0004600001557983 */ /* 0x002f280000300800 */
[----:B0-----:R-:W4:Y:S04]  /*11540*/  LDL.LU R86, [R1+0x45c] ;  /* 0x00045c0001567983 */ /* 0x001f280000300800 */
[----:B--2---:R0:W-:Y:S04]  /*11550*/  STS.U8 [R46+UR9+0x4880], R92 ;  /* 0x0048805c2e007988 */ /* 0x0041e80008000009 */
[----:B---3--:R1:W-:Y:S04]  /*11560*/  STS.U8 [R46+UR9+0xc80], R43 ;  /* 0x000c802b2e007988 */ /* 0x0083e80008000009 */
[----:B0-----:R-:W2:Y:S04]  /*11570*/  LDL.LU R92, [R1+0x458] ;  /* 0x00045800015c7983 */ /* 0x001ea80000300800 */
[----:B-1----:R-:W3:Y:S04]  /*11580*/  LDL.LU R43, [R1+0x44c] ;  /* 0x00044c00012b7983 */ /* 0x002ee80000300800 */
[----:B----4-:R-:W-:Y:S04]  /*11590*/  STS.U8 [R46+UR9+0x4c80], R83 ;  /* 0x004c80532e007988 */ /* 0x010fe80008000009 */
[----:B------:R0:W-:Y:S04]  /*115a0*/  STS.U8 [R46+UR9+0x1080], R91 ;  /* 0x0010805b2e007988 */ /* 0x0001e80008000009 */
[----:B------:R1:W-:Y:S04]  /*115b0*/  STS.U8 [R46+UR9+0x5080], R88 ;  /* 0x005080582e007988 */ /* 0x0003e80008000009 */
[----:B------:R4:W-:Y:S04]  /*115c0*/  STS.U8 [R46+UR9+0x1480], R90 ;  /* 0x0014805a2e007988 */ /* 0x0009e80008000009 */
[----:B0-----:R-:W3:Y:S04]  /*115d0*/  LDL.LU R91, [R1+0x448] ;  /* 0x00044800015b7983 */ /* 0x001ee80000300800 */
        /* <DEDUP_REMOVED lines=15> */
[----:B------:R-:W3:Y:S04]  /*116d0*/  LDL.LU R83, [R1+0x444] ;  /* 0x0004440001537983 */ /* 0x000ee80000300800 */
[----:B------:R-:W-:Y:S04]  /*116e0*/  STS.U8 [R46+UR9+0x3480], R81 ;  /* 0x003480512e007988 */ /* 0x000fe80008000009 */
[----:B-1----:R-:W3:Y:S04]  /*116f0*/  LDL.LU R88, [R1+0x440] ;  /* 0x0004400001587983 */ /* 0x002ee80000300800 */
[----:B------:R-:W-:Y:S04]  /*11700*/  STS.U8 [R46+UR9+0x7480], R85 ;  /* 0x007480552e007988 */ /* 0x000fe80008000009 */
[----:B----4-:R-:W4:Y:S04]  /*11710*/  LDL.LU R90, [R1+0x43c] ;  /* 0x00043c00015a7983 */ /* 0x010f280000300800 */
[----:B------:R-:W-:Y:S04]  /*11720*/  STS.U8 [R46+UR9+0x3880], R86 ;  /* 0x003880562e007988 */ /* 0x000fe80008000009 */
[----:B--2---:R0:W-:Y:S04]  /*11730*/  STS.U8 [R46+UR9+0x7880], R92 ;  /* 0x0078805c2e007988 */ /* 0x0041e80008000009 */
[----:B---3--:R1:W-:Y:S04]  /*11740*/  STS.U8 [R46+UR9+0x3c80], R43 ;  /* 0x003c802b2e007988 */ /* 0x0083e80008000009 */
[----:B0-----:R-:W2:Y:S04]  /*11750*/  LDL.LU R92, [R1+0x438] ;  /* 0x00043800015c7983 */ /* 0x001ea80000300800 */
[----:B------:R-:W3:Y:S04]  /*11760*/  LDL.LU R85, [R1+0x434] ;  /* 0x0004340001557983 */ /* 0x000ee80000300800 */
[----:B-1----:R-:W3:Y:S01]  /*11770*/  LDL.LU R43, [R1+0x430] ;  /* 0x00043000012b7983 */ /* 0x002ee20000300800 */
[----:B------:R-:W-:-:S03]  /*11780*/  VIADD R55, R21, 0xffffffe8 ;  /* 0xffffffe815377836 */ /* 0x000fc60000000000 */
[----:B------:R-:W3:Y:S02]  /*11790*/  LDL.LU R86, [R1+0x42c] ;  /* 0x00042c0001567983 */ /* 0x000ee40000300800 */
[----:B------:R-:W-:Y:S01]  /*117a0*/  ISETP.GE.U32.AND P5, PT, R55, 0x7fffff69, PT ;  /* 0x7fffff693700780c */ /* 0x000fe20003fa6070 */
[----:B------:R-:W-:-:S05]  /*117b0*/  VIADD R55, R21, 0xffffffd9 ;  /* 0xffffffd915377836 */ /* 0x000fca0000000000 */
[----:B------:R-:W-:Y:S02]  /*117c0*/  ISETP.GE.U32.AND P0, PT, R55, 0x7fffff5a, PT ;  /* 0x7fffff5a3700780c */ /* 0x000fe40003f06070 */
[C---:B------:R-:W-:Y:S01]  /*117d0*/  LOP3.LUT R55, R32.reuse, 0x20, RZ, 0x3c, !PT ;  /* 0x0000002020377812 */ /* 0x040fe200078e3cff */
[----:B------:R0:W-:Y:S04]  /*117e0*/  STS.U8 [R46+UR9+0x7c80], R91 ;  /* 0x007c805b2e007988 */ /* 0x0001e80008000009 */
[----:B0-----:R-:W3:Y:S04]  /*117f0*/  LDL.LU R91, [R1+0x428] ;  /* 0x00042800015b7983 */ /* 0x001ee80000300800 */
[----:B------:R-:W3:Y:S04]  /*11800*/  LDL.LU R62, [R1+0x424] ;  /* 0x00042400013e7983 */ /* 0x000ee80000300800 */
        /* <DEDUP_REMOVED lines=15> */
[----:B------:R0:W-:Y:S04]  /*11900*/  STS.U8 [R55+UR9+0x100], R83 ;  /* 0x0001005337007988 */ /* 0x0001e80008000009 */
[----:B------:R-:W3:Y:S04]  /*11910*/  LDL.LU R81, [R1+0x3c4] ;  /* 0x0003c40001517983 */ /* 0x000ee80000300800 */
[----:B------:R1:W-:Y:S04]  /*11920*/  STS.U8 [R55+UR9+0x4100], R88 ;  /* 0x0041005837007988 */ /* 0x0003e80008000009 */
[----:B0-----:R-:W3:Y:S04]  /*11930*/  LDL.LU R83, [R1+0x3c0] ;  /* 0x0003c00001537983 */ /* 0x001ee80000300800 */
[----:B----4-:R0:W-:Y:S04]  /*11940*/  STS.U8 [R55+UR9+0x500], R90 ;  /* 0x0005005a37007988 */ /* 0x0101e80008000009 */
[----:B-1----:R-:W4:Y:S04]  /*11950*/  LDL.LU R88, [R1+0x3bc] ;  /* 0x0003bc0001587983 */ /* 0x002f280000300800 */
[----:B0-----:R-:W4:Y:S04]  /*11960*/  LDL.LU R90, [R1+0x138] ;  /* 0x00013800015a7983 */ /* 0x001f280000300800 */
[----:B--2---:R0:W-:Y:S04]  /*11970*/  STS.U8 [R55+UR9+0x4500], R92 ;  /* 0x0045005c37007988 */ /* 0x0041e80008000009 */
[----:B---3--:R-:W-:Y:S04]  /*11980*/  STS.U8 [R55+UR9+0x900], R85 ;  /* 0x0009005537007988 */ /* 0x008fe80008000009 */
[----:B------:R1:W-:Y:S04]  /*11990*/  STS.U8 [R55+UR9+0x4900], R43 ;  /* 0x0049002b37007988 */ /* 0x0003e80008000009 */
[----:B0-----:R-:W2:Y:S04]  /*119a0*/  LDL.LU R92, [R1+0x3b8] ;  /* 0x0003b800015c7983 */ /* 0x001ea80000300800 */
[----:B-1----:R-:W3:Y:S04]  /*119b0*/  LDL.LU R43, [R1+0x3b4] ;  /* 0x0003b400012b7983 */ /* 0x002ee80000300800 */
[----:B------:R0:W-:Y:S04]  /*119c0*/  STS.U8 [R55+UR9+0xd00], R86 ;  /* 0x000d005637007988 */ /* 0x0001e80008000009 */
[----:B------:R-:W3:Y:S04]  /*119d0*/  LDL.LU R85, [R1+0x3b0] ;  /* 0x0003b00001557983 */ /* 0x000ee80000300800 */
[----:B0-----:R-:W3:Y:S04]  /*119e0*/  LDL.LU R86, [R1+0x3ac] ;  /* 0x0003ac0001567983 */ /* 0x001ee80000300800 */
        /* <DEDUP_REMOVED lines=17> */
[----:B0-----:R-:W3:Y:S04]  /*11b00*/  LDL.LU R91, [R1+0x3a8] ;  /* 0x0003a800015b7983 */ /* 0x001ee80000300800 */
[----:B------:R-:W-:Y:S04]  /*11b10*/  STS.U8 [R55+UR9+0x3500], R81 ;  /* 0x0035005137007988 */ /* 0x000fe80008000009 */
[----:B------:R-:W-:Y:S04]  /*11b20*/  STS.U8 [R55+UR9+0x7500], R83 ;  /* 0x0075005337007988 */ /* 0x000fe80008000009 */
[----:B----4-:R0:W-:Y:S04]  /*11b30*/  STS.U8 [R55+UR9+0x3900], R88 ;  /* 0x0039005837007988 */ /* 0x0101e80008000009 */
[----:B------:R-:W-:Y:S04]  /*11b40*/  STS.U8 [R55+UR9+0x7900], R90 ;  /* 0x0079005a37007988 */ /* 0x000fe80008000009 */
[----:B0-----:R-:W4:Y:S04]  /*11b50*/  LDL.LU R88, [R1+0x3a4] ;  /* 0x0003a40001587983 */ /* 0x001f280000300800 */
[----:B--2---:R0:W-:Y:S04]  /*11b60*/  STS.U8 [R55+UR9+0x3d00], R92 ;  /* 0x003d005c37007988 */ /* 0x0041e80008000009 */
[----:B---3--:R1:W-:Y:S04]  /*11b70*/  STS.U8 [R55+UR9+0x7d00], R43 ;  /* 0x007d002b37007988 */ /* 0x0083e80008000009 */
[----:B0-----:R-:W2:Y:S04]  /*11b80*/  LDL.LU R92, [R1+0x3a0] ;  /* 0x0003a000015c7983 */ /* 0x001ea80000300800 */
[----:B------:R-:W3:Y:S04]  /*11b90*/  LDL.LU R90, [R1+0x39c] ;  /* 0x00039c00015a7983 */ /* 0x000ee80000300800 */
[----:B-1----:R-:W3:Y:S04]  /*11ba0*/  LDL.LU R43, [R1+0x398] ;  /* 0x00039800012b7983 */ /* 0x002ee80000300800 */
[----:B------:R-:W-:Y:S04]  /*11bb0*/  STS.U8 [R55+UR9+0x1900], R85 ;  /* 0x0019005537007988 */ /* 0x000fe80008000009 */
        /* <DEDUP_REMOVED lines=12> */
[----:B------:R-:W3:Y:S01]  /*11c80*/  LDL.LU R74, [R1+0x364] ;  /* 0x00036400014a7983 */ /* 0x000ee20000300800 */
[----:B------:R-:W-:-:S03]  /*11c90*/  LOP3.LUT R46, R32, 0x30, RZ, 0x3c, !PT ;  /* 0x00000030202e7812 */ /* 0x000fc600078e3cff */
        /* <DEDUP_REMOVED lines=10> */
[----:B0-----:R-:W3:Y:S04]  /*11d40*/  LDL.LU R91, [R1+0x244] ;  /* 0x00024400015b7983 */ /* 0x001ee80000300800 */
[----:B----4-:R-:W-:Y:S04]  /*11d50*/  STS.U8 [R46+UR9+0x4180], R88 ;  /* 0x004180582e007988 */ /* 0x010fe80008000009 */
[----:B--2---:R0:W-:Y:S04]  /*11d60*/  STS.U8 [R46+UR9+0x580], R92 ;  /* 0x0005805c2e007988 */ /* 0x0041e80008000009 */
[----:B---3--:R1:W-:Y:S04]  /*11d70*/  STS.U8 [R46+UR9+0x4580], R90 ;  /* 0x0045805a2e007988 */ /* 0x0083e80008000009 */
[----:B------:R2:W-:Y:S04]  /*11d80*/  STS.U8 [R46+UR9+0x980], R43 ;  /* 0x0009802b2e007988 */ /* 0x0005e80008000009 */
[----:B0-----:R-:W3:Y:S04]  /*11d90*/  LDL.LU R92, [R1+0x228] ;  /* 0x00022800015c7983 */ /* 0x001ee80000300800 */
[----:B------:R-:W4:Y:S04]  /*11da0*/  LDL.LU R88, [R1+0x224] ;  /* 0x0002240001587983 */ /* 0x000f280000300800 */
[----:B-1----:R-:W4:Y:S04]  /*11db0*/  LDL.LU R90, [R1+0x210] ;  /* 0x00021000015a7983 */ /* 0x002f280000300800 */
[----:B--2---:R-:W2:Y:S04]  /*11dc0*/  LDL.LU R43, [R1+0x20c] ;  /* 0x00020c00012b7983 */ /* 0x004ea80000300800 */
        /* <DEDUP_REMOVED lines=21> */
[----:B------:R0:W-:Y:S04]  /*11f20*/  STS.U8 [R46+UR9+0x3580], R91 ;  /* 0x0035805b2e007988 */ /* 0x0001e80008000009 */
[----:B------:R-:W-:Y:S04]  /*11f30*/  STS.U8 [R46+UR9+0x7580], R93 ;  /* 0x0075805d2e007988 */ /* 0x000fe80008000009 */
[----:B0-----:R-:W2:Y:S04]  /*11f40*/  LDL.LU R91, [R1+0x200] ;  /* 0x00020000015b7983 */ /* 0x001ea80000300800 */
[----:B---3--:R0:W-:Y:S04]  /*11f50*/  STS.U8 [R46+UR9+0x3980], R92 ;  /* 0x0039805c2e007988 */ /* 0x0081e80008000009 */
[----:B----4-:R-:W-:Y:S04]  /*11f60*/  STS.U8 [R46+UR9+0x7980], R88 ;  /* 0x007980582e007988 */ /* 0x010fe80008000009 */
[----:B------:R-:W-:Y:S04]  /*11f70*/  STS.U8 [R46+UR9+0x3d80], R90 ;  /* 0x003d805a2e007988 */ /* 0x000fe80008000009 */
[----:B0-----:R-:W3:Y:S04]  /*11f80*/  LDL.LU R92, [R1+0x1f8] ;  /* 0x0001f800015c7983 */ /* 0x001ee80000300800 */
[----:B--2---:R0:W-:Y:S04]  /*11f90*/  STS.U8 [R46+UR9+0x7d80], R43 ;  /* 0x007d802b2e007988 */ /* 0x0041e80008000009 */
[----:B------:R-:W2:Y:S04]  /*11fa0*/  LDL.LU R87, [R1+0x1f0] ;  /* 0x0001f00001577983 */ /* 0x000ea80000300800 */
        /* <DEDUP_REMOVED lines=23> */
[----:B------:R-:W4:Y:S01]  /*12120*/  LDL.LU R43, [R1+0x164] ;  /* 0x00016400012b7983 */ /* 0x000f220000300800 */
[----:B------:R-:W-:-:S03]  /*12130*/  LOP3.LUT R93, R32, 0x40, RZ, 0x3c, !PT ;  /* 0x00000040205d7812 */ /* 0x000fc600078e3cff */
[----:B------:R-:W4:Y:S04]  /*12140*/  LDL.LU R90, [R1+0x16c] ;  /* 0x00016c00015a7983 */ /* 0x000f280000300800 */
[----:B------:R0:W-:Y:S04]  /*12150*/  STS.U8 [R93+UR9+0x200], R91 ;  /* 0x0002005b5d007988 */ /* 0x0001e80008000009 */
[----:B0-----:R-:W4:Y:S04]  /*12160*/  LDL.LU R91, [R1+0x168] ;  /* 0x00016800015b7983 */ /* 0x001f280000300800 */
[----:B---3--:R0:W-:Y:S04]  /*12170*/  STS.U8 [R93+UR9+0x4200], R92 ;  /* 0x0042005c5d007988 */ /* 0x0081e80008000009 */
[----:B--2---:R1:W-:Y:S04]  /*12180*/  STS.U8 [R93+UR9+0x600], R87 ;  /* 0x000600575d007988 */ /* 0x0043e80008000009 */
[----:B0-----:R-:W2:Y:S04]  /*12190*/  LDL.LU R92, [R1+0x15c] ;  /* 0x00015c00015c7983 */ /* 0x001ea80000300800 */
[----:B----4-:R0:W-:Y:S04]  /*121a0*/  STS.U8 [R93+UR9+0x4600], R46 ;  /* 0x0046002e5d007988 */ /* 0x0101e80008000009 */
[----:B-1----:R-:W3:Y:S04]  /*121b0*/  LDL.LU R87, [R1+0x1b88] ;  /* 0x001b880001577983 */ /* 0x002ee80000300800 */
[----:B------:R1:W-:Y:S04]  /*121c0*/  STS.U8 [R93+UR9+0xa00], R55 ;  /* 0x000a00375d007988 */ /* 0x0003e80008000009 */
[----:B0-----:R-:W4:Y:S04]  /*121d0*/  LDL.LU R46, [R1+0x1b84] ;  /* 0x001b8400012e7983 */ /* 0x001f280000300800 */
[----:B------:R0:W-:Y:S04]  /*121e0*/  STS.U8 [R93+UR9+0x4a00], R62 ;  /* 0x004a003e5d007988 */ /* 0x0001e80008000009 */
[----:B-1----:R-:W2:Y:S04]  /*121f0*/  LDL.LU R55, [R1+0x1b80] ;  /* 0x001b800001377983 */ /* 0x002ea80000300800 */
[----:B------:R1:W-:Y:S04]  /*12200*/  STS.U8 [R93+UR9+0xe00], R63 ;  /* 0x000e003f5d007988 */ /* 0x0003e80008000009 */
[----:B0-----:R-:W2:Y:S04]  /*12210*/  LDL.LU R62, [R1+0x1b7c] ;  /* 0x001b7c00013e7983 */ /* 0x001ea80000300800 */
        /* <DEDUP_REMOVED lines=40> */
[----:B-1----:R-:W2:Y:S04]  /*124a0*/  LDL.LU R43, [R1+0x1b28] ;  /* 0x001b2800012b7983 */ /* 0x002ea80000300800 */
[----:B--2---:R-:W-:Y:S04]  /*124b0*/  STS.U8 [R93+UR9+0x7600], R43 ;  /* 0x0076002b5d007988 */ /* 0x004fe80008000009 */
[----:B------:R0:W-:Y:S04]  /*124c0*/  STS.U8 [R93+UR9+0x3a00], R90 ;  /* 0x003a005a5d007988 */ /* 0x0001e80008000009 */
[----:B------:R1:W-:Y:S04]  /*124d0*/  STS.U8 [R93+UR9+0x7a00], R91 ;  /* 0x007a005b5d007988 */ /* 0x0003e80008000009 */
[----:B------:R2:W-:Y:S04]  /*124e0*/  STS.U8 [R93+UR9+0x3e00], R92 ;  /* 0x003e005c5d007988 */ /* 0x0005e80008000009 */
[----:B0-----:R-:W3:Y:S04]  /*124f0*/  LDL.LU R90, [R1+0x1b24] ;  /* 0x001b2400015a7983 */ /* 0x001ee80000300800 */
[----:B-1----:R-:W3:Y:S04]  /*12500*/  LDL.LU R91, [R1+0x1b20] ;  /* 0x001b2000015b7983 */ /* 0x002ee80000300800 */
[----:B--2---:R-:W2:Y:S01]  /*12510*/  LDL.LU R92, [R1+0x1b1c] ;  /* 0x001b1c00015c7983 */ /* 0x004ea20000300800 */
[----:B------:R-:W-:-:S02]  /*12520*/  LOP3.LUT R43, R32, 0x50, RZ, 0x3c, !PT ;  /* 0x00000050202b7812 */ /* 0x000fc400078e3cff */
[----:B------:R-:W-:Y:S01]  /*12530*/  LOP3.LUT R32, R32, 0x60, RZ, 0x3c, !PT ;  /* 0x0000006020207812 */ /* 0x000fe200078e3cff */
[----:B--2---:R0:W-:Y:S04]  /*12540*/  STS.U8 [R93+UR9+0x7e00], R92 ;  /* 0x007e005c5d007988 */ /* 0x0041e80008000009 */
[----:B---3--:R1:W-:Y:S04]  /*12550*/  STS.U8 [R43+UR9+0x280], R91 ;  /* 0x0002805b2b007988 */ /* 0x0083e80008000009 */
[----:B------:R2:W-:Y:S04]  /*12560*/  STS.U8 [R43+UR9+0x4280], R90 ;  /* 0x0042805a2b007988 */ /* 0x0005e80008000009 */
[----:B------:R3:W-:Y:S04]  /*12570*/  STS.U8 [R43+UR9+0x680], R88 ;  /* 0x000680582b007988 */ /* 0x0007e80008000009 */
[----:B------:R1:W-:Y:S04]  /*12580*/  STS.U8 [R43+UR9+0x4680], R86 ;  /* 0x004680562b007988 */ /* 0x0003e80008000009 */
[----:B0-----:R-:W4:Y:S04]  /*12590*/  LDL.LU R93, [R1+0x1b18] ;  /* 0x001b1800015d7983 */ /* 0x001f280000300800 */
[----:B------:R0:W-:Y:S04]  /*125a0*/  STS.U8 [R43+UR9+0xa80], R85 ;  /* 0x000a80552b007988 */ /* 0x0001e80008000009 */
[----:B------:R-:W4:Y:S04]  /*125b0*/  LDL.LU R92, [R1+0x1b14] ;  /* 0x001b1400015c7983 */ /* 0x000f280000300800 */
[----:B------:R0:W-:Y:S04]  /*125c0*/  STS.U8 [R43+UR9+0x4a80], R83 ;  /* 0x004a80532b007988 */ /* 0x0001e80008000009 */
[----:B-1----:R-:W4:Y:S04]  /*125d0*/  LDL.LU R91, [R1+0x1b10] ;  /* 0x001b1000015b7983 */ /* 0x002f280000300800 */
[----:B------:R1:W-:Y:S04]  /*125e0*/  STS.U8 [R43+UR9+0xe80], R81 ;  /* 0x000e80512b007988 */ /* 0x0003e80008000009 */
[----:B--2---:R-:W2:Y:S04]  /*125f0*/  LDL.LU R90, [R1+0x1b0c] ;  /* 0x001b0c00015a7983 */ /* 0x004ea80000300800 */
[----:B------:R0:W-:Y:S04]  /*12600*/  STS.U8 [R43+UR9+0x4e80], R82 ;  /* 0x004e80522b007988 */ /* 0x0001e80008000009 */
[----:B---3--:R-:W3:Y:S04]  /*12610*/  LDL.LU R88, [R1+0x1b08] ;  /* 0x001b080001587983 */ /* 0x008ee80000300800 */
[----:B------:R0:W-:Y:S04]  /*12620*/  STS.U8 [R43+UR9+0x1280], R80 ;  /* 0x001280502b007988 */ /* 0x0001e80008000009 */
[----:B------:R-:W2:Y:S04]  /*12630*/  LDL.LU R86, [R1+0x1b04] ;  /* 0x001b040001567983 */ /* 0x000ea80000300800 */
[----:B------:R1:W-:Y:S04]  /*12640*/  STS.U8 [R43+UR9+0x5280], R79 ;  /* 0x0052804f2b007988 */ /* 0x0003e80008000009 */
[----:B0-----:R-:W2:Y:S04]  /*12650*/  LDL.LU R85, [R1+0x1b00] ;  /* 0x001b000001557983 */ /* 0x001ea80000300800 */
[----:B------:R0:W-:Y:S04]  /*12660*/  STS.U8 [R43+UR9+0x1680], R77 ;  /* 0x0016804d2b007988 */ /* 0x0001e80008000009 */
[----:B------:R-:W2:Y:S04]  /*12670*/  LDL.LU R83, [R1+0x1afc] ;  /* 0x001afc0001537983 */ /* 0x000ea80000300800 */
[----:B------:R0:W-:Y:S04]  /*12680*/  STS.U8 [R43+UR9+0x5680], R73 ;  /* 0x005680492b007988 */ /* 0x0001e80008000009 */
[----:B-1----:R-:W2:Y:S04]  /*12690*/  LDL.LU R81, [R1+0x1af8] ;  /* 0x001af80001517983 */ /* 0x002ea80000300800 */
[----:B------:R1:W-:Y:S04]  /*126a0*/  STS.U8 [R43+UR9+0x1a80], R74 ;  /* 0x001a804a2b007988 */ /* 0x0003e80008000009 */
[----:B------:R-:W2:Y:S04]  /*126b0*/  LDL.LU R82, [R1+0x1af4] ;  /* 0x001af40001527983 */ /* 0x000ea80000300800 */
[----:B------:R0:W-:Y:S04]  /*126c0*/  STS.U8 [R43+UR9+0x5a80], R76 ;  /* 0x005a804c2b007988 */ /* 0x0001e80008000009 */
[----:B------:R-:W2:Y:S04]  /*126d0*/  LDL.LU R80, [R1+0x1af0] ;  /* 0x001af00001507983 */ /* 0x000ea80000300800 */
        /* <DEDUP_REMOVED lines=20> */
[----:B----4-:R1:W-:Y:S04]  /*12820*/  STS.U8 [R43+UR9+0x3280], R46 ;  /* 0x0032802e2b007988 */ /* 0x0103e80008000009 */
[----:B------:R-:W4:Y:S04]  /*12830*/  LDL.LU R66, [R1+0x1ac4] ;  /* 0x001ac40001427983 */ /* 0x000f280000300800 */
[----:B------:R-:W-:Y:S04]  /*12840*/  STS.U8 [R43+UR9+0x7280], R87 ;  /* 0x007280572b007988 */ /* 0x000fe80008000009 */
[----:B------:R-:W2:Y:S04]  /*12850*/  LDL.LU R65, [R1+0x1ac0] ;  /* 0x001ac00001417983 */ /* 0x000ea80000300800 */
[----:B------:R-:W-:Y:S04]  /*12860*/  STS.U8 [R43+UR9+0x3680], R84 ;  /* 0x003680542b007988 */ /* 0x000fe80008000009 */
[----:B------:R-:W2:Y:S04]  /*12870*/  LDL.LU R63, [R1+0x1abc] ;  /* 0x001abc00013f7983 */ /* 0x000ea80000300800 */
[----:B------:R-:W-:Y:S04]  /*12880*/  STS.U8 [R43+UR9+0x7680], R78 ;  /* 0x0076804e2b007988 */ /* 0x000fe80008000009 */
[----:B0-----:R-:W2:Y:S04]  /*12890*/  LDL.LU R62, [R1+0x1ab8] ;  /* 0x001ab800013e7983 */ /* 0x001ea80000300800 */
[----:B------:R-:W-:Y:S04]  /*128a0*/  STS.U8 [R43+UR9+0x3a80], R75 ;  /* 0x003a804b2b007988 */ /* 0x000fe80008000009 */
[----:B------:R-:W2:Y:S04]  /*128b0*/  LDL.LU R55, [R1+0x1ab4] ;  /* 0x001ab40001377983 */ /* 0x000ea80000300800 */
[----:B------:R-:W-:Y:S04]  /*128c0*/  STS.U8 [R43+UR9+0x7a80], R72 ;  /* 0x007a80482b007988 */ /* 0x000fe80008000009 */
[----:B-1----:R-:W2:Y:S04]  /*128d0*/  LDL.LU R46, [R1+0x1ab0] ;  /* 0x001ab000012e7983 */ /* 0x002ea80000300800 */
[----:B------:R-:W-:Y:S04]  /*128e0*/  STS.U8 [R43+UR9+0x3e80], R47 ;  /* 0x003e802f2b007988 */ /* 0x000fe80008000009 */
[----:B------:R-:W-:Y:S04]  /*128f0*/  STL [R1+0x1810], R87 ;  /* 0x0018105701007387 */ /* 0x000fe80000100800 */
[----:B------:R0:W-:Y:S04]  /*12900*/  STS.U8 [R43+UR9+0x7e80], R8 ;  /* 0x007e80082b007988 */ /* 0x0001e80008000009 */
[----:B------:R1:W-:Y:S04]  /*12910*/  STS.U8 [R32+UR9+0x300], R33 ;  /* 0x0003002120007988 */ /* 0x0003e80008000009 */
[----:B------:R1:W-:Y:S04]  /*12920*/  STS.U8 [R32+UR9+0x4300], R28 ;  /* 0x0043001c20007988 */ /* 0x0003e80008000009 */
[----:B0-----:R-:W2:Y:S04]  /*12930*/  LDL.LU R43, [R1+0x1aac] ;  /* 0x001aac00012b7983 */ /* 0x001ea80000300800 */
[----:B-1----:R-:W2:Y:S04]  /*12940*/  LDL.LU R33, [R1+0x1aa8] ;  /* 0x001aa80001217983 */ /* 0x002ea80000300800 */
[----:B------:R-:W2:Y:S04]  /*12950*/  LDL.LU R28, [R1+0x1aa4] ;  /* 0x001aa400011c7983 */ /* 0x000ea80000300800 */
        /* <DEDUP_REMOVED lines=8> */
[----:B0-----:R-:W2:Y:S04]  /*129e0*/  LDL.LU R5, [R1+0x1a94] ;  /* 0x001a940001057983 */ /* 0x001ea80000300800 */
[----:B-1----:R-:W2:Y:S01]  /*129f0*/  LDL.LU R15, [R1+0x1a90] ;  /* 0x001a9000010f7983 */ /* 0x002ea20000300800 */
[----:B------:R-:W-:-:S06]  /*12a00*/  PRMT R8, RZ, 0x7610, R8 ;  /* 0x00007610ff087816 */ /* 0x000fcc0000000008 */
[----:B------:R-:W3:Y:S04]  /*12a10*/  @!P6 LDG.E.U8 R8, desc[UR20][R60.64] ;  /* 0x000000143c08e981 */ /* 0x000ee8000c1e1100 */
[----:B------:R-:W4:Y:S01]  /*12a20*/  LDL.LU.64 R60, [R1+0x1a88] ;  /* 0x001a8800013c7983 */ /* 0x000f220000300a00 */
[----:B--2---:R-:W-:-:S06]  /*12a30*/  PRMT R15, RZ, 0x7610, R15 ;  /* 0x00007610ff0f7816 */ /* 0x004fcc000000000f */
[----:B------:R-:W2:Y:S04]  /*12a40*/  @!P6 LDG.E.U8 R15, desc[UR20][R58.64] ;  /* 0x000000143a0fe981 */ /* 0x000ea8000c1e1100 */
[----:B---3--:R-:W-:Y:S04]  /*12a50*/  STL [R1+0x760], R8 ;  /* 0x0007600801007387 */ /* 0x008fe80000100800 */
[----:B------:R-:W3:Y:S04]  /*12a60*/  LDL.LU.64 R58, [R1+0x1a80] ;  /* 0x001a8000013a7983 */ /* 0x000ee80000300a00 */
[----:B--2---:R0:W-:Y:S04]  /*12a70*/  STL [R1+0x75c], R15 ;  /* 0x00075c0f01007387 */ /* 0x0041e80000100800 */
[----:B0-----:R-:W2:Y:S01]  /*12a80*/  LDL.LU R15, [R1+0x1a78] ;  /* 0x001a7800010f7983 */ /* 0x001ea20000300800 */
[----:B------:R-:W-:-:S02]  /*12a90*/  PRMT R20, RZ, 0x7610, R20 ;  /* 0x00007610ff147816 */ /* 0x000fc40000000014 */
[----:B------:R-:W-:-:S04]  /*12aa0*/  PRMT R7, RZ, 0x7610, R7 ;  /* 0x00007610ff077816 */ /* 0x000fc80000000007 */
[----:B------:R-:W3:Y:S01]  /*12ab0*/  @!P1 LDG.E.U8 R20, desc[UR20][R56.64] ;  /* 0x0000001438149981 */ /* 0x000ee2000c1e1100 */
[----:B------:R-:W-:-:S03]  /*12ac0*/  PRMT R5, RZ, 0x7610, R5 ;  /* 0x00007610ff057816 */ /* 0x000fc60000000005 */
[----:B------:R-:W4:Y:S04]  /*12ad0*/  @!P5 LDG.E.U8 R7, desc[UR20][R50.64] ;  /* 0x000000143207d981 */ /* 0x000f28000c1e1100 */
[----:B------:R-:W4:Y:S04]  /*12ae0*/  @!P5 LDG.E.U8 R5, desc[UR20][R48.64] ;  /* 0x000000143005d981 */ /* 0x000f28000c1e1100 */
[----:B------:R-:W4:Y:S01]  /*12af0*/  LDL.LU.64 R56, [R1+0x1a70] ;  /* 0x001a700001387983 */ /* 0x000f220000300a00 */
[----:B--2---:R-:W-:-:S06]  /*12b00*/  PRMT R15, RZ, 0x7610, R15 ;  /* 0x00007610ff0f7816 */ /* 0x004fcc000000000f */
[----:B------:R-:W2:Y:S04]  /*12b10*/  @!P1 LDG.E.U8 R15, desc[UR20][R52.64] ;  /* 0x00000014340f9981 */ /* 0x000ea8000c1e1100 */
[----:B---3--:R0:W-:Y:S04]  /*12b20*/  STL [R1+0x730], R20 ;  /* 0x0007301401007387 */ /* 0x0081e80000100800 */
[----:B0-----:R-:W3:Y:S04]  /*12b30*/  LDL.LU R20, [R1+0x1a68] ;  /* 0x001a680001147983 */ /* 0x001ee80000300800 */
[----:B------:R-:W3:Y:S04]  /*12b40*/  LDL.LU.64 R52, [R1+0x1a60] ;  /* 0x001a600001347983 */ /* 0x000ee80000300a00 */
[----:B--2---:R0:W-:Y:S04]  /*12b50*/  STL [R1+0x728], R15 ;  /* 0x0007280f01007387 */ /* 0x0041e80000100800 */
[----:B0-----:R-:W2:Y:S04]  /*12b60*/  LDL.LU R15, [R1+0x1a58] ;  /* 0x001a5800010f7983 */ /* 0x001ea80000300800 */
[----:B------:R-:W2:Y:S04]  /*12b70*/  LDL.LU.64 R50, [R1+0x1a50] ;  /* 0x001a500001327983 */ /* 0x000ea80000300a00 */
[----:B----4-:R0:W-:Y:S04]  /*12b80*/  STL [R1+0x720], R7 ;  /* 0x0007200701007387 */ /* 0x0101e80000100800 */
[----:B0-----:R-:W4:Y:S04]  /*12b90*/  LDL.LU R7, [R1+0x1a48] ;  /* 0x001a480001077983 */ /* 0x001f280000300800 */
[----:B------:R-:W4:Y:S04]  /*12ba0*/  LDL.LU.64 R48, [R1+0x1a40] ;  /* 0x001a400001307983 */ /* 0x000f280000300a00 */
[----:B------:R0:W-:Y:S04]  /*12bb0*/  STL [R1+0x6e8], R5 ;  /* 0x0006e80501007387 */ /* 0x0001e80000100800 */
[----:B0-----:R-:W4:Y:S01]  /*12bc0*/  LDL.LU R5, [R1+0x1a38] ;  /* 0x001a380001057983 */ /* 0x001f220000300800 */
[----:B------:R-:W-:Y:S01]  /*12bd0*/  VIADD R8, R21, 0xffffffd1 ;  /* 0xffffffd115087836 */ /* 0x000fe20000000000 */
[----:B---3--:R-:W-:-:S04]  /*12be0*/  PRMT R20, RZ, 0x7610, R20 ;  /* 0x00007610ff147816 */ /* 0x008fc80000000014 */
[----:B------:R-:W-:Y:S02]  /*12bf0*/  ISETP.GE.U32.AND P6, PT, R8, 0x7fffff52, PT ;  /* 0x7fffff520800780c */ /* 0x000fe40003fc6070 */
[----:B------:R-:W-:Y:S01]  /*12c00*/  PRMT R47, RZ, 0x7610, R47 ;  /* 0x00007610ff2f7816 */ /* 0x000fe2000000002f */
[----:B------:R-:W3:Y:S10]  /*12c10*/  @!P0 LDG.E.U8 R20, desc[UR20][R36.64] ;  /* 0x0000001424148981 */ /* 0x000ef4000c1e1100 */
[----:B------:R-:W3:Y:S01]  /*12c20*/  @!P6 LDG.E.U8 R47, desc[UR20][R24.64] ;  /* 0x00000014182fe981 */ /* 0x000ee2000c1e1100 */
[----:B--2---:R-:W-:-:S06]  /*12c30*/  PRMT R15, RZ, 0x7610, R15 ;  /* 0x00007610ff0f7816 */ /* 0x004fcc000000000f */
[----:B------:R-:W2:Y:S01]  /*12c40*/  @!P2 LDG.E.U8 R15, desc[UR20][R44.64] ;  /* 0x000000142c0fa981 */ /* 0x000ea2000c1e1100 */
[----:B----4-:R-:W-:Y:S02]  /*12c50*/  PRMT R7, RZ, 0x7610, R7 ;  /* 0x00007610ff077816 */ /* 0x010fe40000000007 */
[----:B------:R-:W-:-:S04]  /*12c60*/  PRMT R5, RZ, 0x7610, R5 ;  /* 0x00007610ff057816 */ /* 0x000fc80000000005 */
[----:B------:R-:W4:Y:S01]  /*12c70*/  @!P0 LDG.E.U8 R7, desc[UR20][R38.64] ;  /* 0x0000001426078981 */ /* 0x000f22000c1e1100 */
[C---:B------:R-:W-:Y:S01]  /*12c80*/  VIADD R8, R21.reuse, 0xffffffd0 ;  /* 0xffffffd015087836 */ /* 0x040fe20000000000 */
[----:B------:R-:W-:Y:S02]  /*12c90*/  PRMT R78, RZ, 0x7610, R78 ;  /* 0x00007610ff4e7816 */ /* 0x000fe4000000004e */
[----:B------:R-:W3:Y:S04]  /*12ca0*/  LDL.LU.64 R44, [R1+0x1a30] ;  /* 0x001a3000012c7983 */ /* 0x000ee80000300a00 */
[----:B------:R-:W3:Y:S01]  /*12cb0*/  @!P2 LDG.E.U8 R5, desc[UR20][R40.64] ;  /* 0x000000142805a981 */ /* 0x000ee2000c1e1100 */
[----:B------:R-:W-:Y:S01]  /*12cc0*/  ISETP.GE.U32.AND P1, PT, R8, 0x7fffff51, PT ;  /* 0x7fffff510800780c */ /* 0x000fe20003f26070 */
[C---:B------:R-:W-:Y:S01]  /*12cd0*/  VIADD R8, R21.reuse, 0xffffffc9 ;  /* 0xffffffc915087836 */ /* 0x040fe20000000000 */
[----:B------:R-:W-:Y:S01]  /*12ce0*/  PRMT R75, RZ, 0x7610, R75 ;  /* 0x00007610ff4b7816 */ /* 0x000fe2000000004b */
[----:B------:R-:W4:Y:S03]  /*12cf0*/  @!P3 LDG.E.U8 R78, desc[UR20][R34.64] ;  /* 0x00000014224eb981 */ /* 0x000f26000c1e1100 */
[----:B------:R-:W-:Y:S01]  /*12d00*/  ISETP.GE.U32.AND P5, PT, R8, 0x7fffff4a, PT ;  /* 0x7fffff4a0800780c */ /* 0x000fe20003fa6070 */
[C---:B------:R-:W-:Y:S01]  /*12d10*/  VIADD R8, R21.reuse, 0xffffffc8 ;  /* 0xffffffc815087836 */ /* 0x040fe20000000000 */
[----:B------:R-:W4:Y:S04]  /*12d20*/  @!P3 LDG.E.U8 R75, desc[UR20][R30.64] ;  /* 0x000000141e4bb981 */ /* 0x000f28000c1e1100 */
[----:B------:R-:W-:Y:S01]  /*12d30*/  ISETP.GE.U32.AND P2, PT, R8, 0x7fffff49, PT ;  /* 0x7fffff490800780c */ /* 0x000fe20003f46070 */
[----:B------:R-:W-:-:S05]  /*12d40*/  VIADD R8, R21, 0xffffffc1 ;  /* 0xffffffc115087836 */ /* 0x000fca0000000000 */
[----:B------:R-:W-:Y:S01]  /*12d50*/  ISETP.GE.U32.AND P0, PT, R8, 0x7fffff42, PT ;  /* 0x7fffff420800780c */ /* 0x000fe20003f06070 */
[----:B------:R-:W-:Y:S01]  /*12d60*/  VIADD R8, R21, 0xffffffc0 ;  /* 0xffffffc015087836 */ /* 0x000fe20000000000 */
[----:B------:R-:W-:-:S04]  /*12d70*/  PRMT R72, RZ, 0x7610, R72 ;  /* 0x00007610ff487816 */ /* 0x000fc80000000048 */
[----:B------:R-:W-:Y:S02]  /*12d80*/  ISETP.GE.U32.AND P3, PT, R8, 0x7fffff41, PT ;  /* 0x7fffff410800780c */ /* 0x000fe40003f66070 */
[----:B------:R-:W-:Y:S01]  /*12d90*/  PRMT R8, RZ, 0x7610, R8 ;  /* 0x00007610ff087816 */ /* 0x000fe20000000008 */
[----:B------:R-:W4:Y:S05]  /*12da0*/  @!P6 LDG.E.U8 R72, desc[UR20][R22.64] ;  /* 0x000000141648e981 */ /* 0x000f2a000c1e1100 */
[----:B------:R0:W4:Y:S04]  /*12db0*/  @!P1 LDG.E.U8 R8, desc[UR20][R18.64] ;  /* 0x0000001412089981 */ /* 0x000128000c1e1100 */
[----:B--2---:R1:W-:Y:S04]  /*12dc0*/  STL [R1+0x6e0], R15 ;  /* 0x0006e00f01007387 */ /* 0x0043e80000100800 */
[----:B-1----:R-:W2:Y:S04]  /*12dd0*/  LDL.LU R15, [R1+0x1a28] ;  /* 0x001a2800010f7983 */ /* 0x002ea80000300800 */
[----:B------:R-:W2:Y:S04]  /*12de0*/  LDL.LU.64 R40, [R1+0x1a20] ;  /* 0x001a200001287983 */ /* 0x000ea80000300a00 */
[----:B---3--:R1:W-:Y:S04]  /*12df0*/  STL [R1+0x6dc], R5 ;  /* 0x0006dc0501007387 */ /* 0x0083e80000100800 */
[----:B-1----:R-:W3:Y:S04]  /*12e00*/  LDL.LU R5, [R1+0x1a18] ;  /* 0x001a180001057983 */ /* 0x002ee80000300800 */
[----:B------:R-:W2:Y:S04]  /*12e10*/  LDL.LU.64 R38, [R1+0x1a10] ;  /* 0x001a100001267983 */ /* 0x000ea80000300a00 */
[----:B----4-:R1:W-:Y:S04]  /*12e20*/  STL [R1+0x6a8], R7 ;  /* 0x0006a80701007387 */ /* 0x0103e80000100800 */
[----:B-1----:R-:W4:Y:S04]  /*12e30*/  LDL.LU R7, [R1+0x1a08] ;  /* 0x001a080001077983 */ /* 0x002f280000300800 */
[----:B------:R-:W2:Y:S04]  /*12e40*/  LDL.LU.64 R36, [R1+0x1a00] ;  /* 0x001a000001247983 */ /* 0x000ea80000300a00 */
[----:B------:R1:W-:Y:S04]  /*12e50*/  STL [R1+0x6a4], R20 ;  /* 0x0006a41401007387 */ /* 0x0003e80000100800 */
[----:B-1----:R-:W2:Y:S04]  /*12e60*/  LDL.LU R20, [R1+0x19f8] ;  /* 0x0019f80001147983 */ /* 0x002ea80000300800 */
[----:B------:R-:W2:Y:S04]  /*12e70*/  LDL.LU.64 R34, [R1+0x19f0] ;  /* 0x0019f00001227983 */ /* 0x000ea80000300a00 */
[----:B------:R-:W2:Y:S04]  /*12e80*/  LDL.LU.64 R30, [R1+0x19e8] ;  /* 0x0019e800011e7983 */ /* 0x000ea80000300a00 */
[----:B------:R-:W2:Y:S04]  /*12e90*/  LDL.LU.64 R24, [R1+0x19e0] ;  /* 0x0019e00001187983 */ /* 0x000ea80000300a00 */
[----:B------:R1:W-:Y:S04]  /*12ea0*/  STL [R1+0x660], R47 ;  /* 0x0006602f01007387 */ /* 0x0003e80000100800 */
[----:B------:R-:W2:Y:S04]  /*12eb0*/  LDL.LU.64 R22, [R1+0x19d8] ;  /* 0x0019d80001167983 */ /* 0x000ea80000300a00 */
[----:B------:R-:W0:Y:S01]  /*12ec0*/  LDL.LU R19, [R1+0x19d0] ;  /* 0x0019d00001137983 */ /* 0x000e220000300800 */
[----:B-1----:R-:W-:Y:S01]  /*12ed0*/  IMAD R47, R6, 0x36, RZ ;  /* 0x00000036062f7824 */ /* 0x002fe200078e02ff */
[----:B0-----:R-:W-:-:S06]  /*12ee0*/  PRMT R19, RZ, 0x7610, R19 ;  /* 0x00007610ff137816 */ /* 0x001fcc0000000013 */
[----:B------:R-:W3:Y:S01]  /*12ef0*/  @!P1 LDG.E.U8 R19, desc[UR20][R26.64] ;  /* 0x000000141a139981 */ /* 0x000ee2000c1e1100 */
[----:B------:R-:W-:-:S03]  /*12f00*/  IADD3 R18, P6, PT, R47, R0, RZ ;  /* 0x000000002f127210 */ /* 0x000fc60007fde0ff */
[----:B------:R0:W-:Y:S01]  /*12f10*/  STL [R1+0x628], R8 ;  /* 0x0006280801007387 */ /* 0x0001e20000100800 */
[----:B--2---:R-:W-:-:S03]  /*12f20*/  PRMT R22, RZ, 0x7610, R22 ;  /* 0x00007610ff167816 */ /* 0x004fc60000000016 */
[----:B------:R-:W-:Y:S01]  /*12f30*/  STL [R1+0x658], R72 ;  /* 0x0006584801007387 */ /* 0x000fe20000100800 */
[----:B0-----:R-:W-:-:S03]  /*12f40*/  SHF.R.S32.HI R8, RZ, 0x1f, R47 ;  /* 0x0000001fff087819 */ /* 0x001fc6000001142f */
[----:B------:R-:W-:Y:S01]  /*12f50*/  STL [R1+0xde0], R18 ;  /* 0x000de01201007387 */ /* 0x000fe20000100800 */
[----:B------:R-:W-:-:S03]  /*12f60*/  PRMT R23, RZ, 0x7610, R23 ;  /* 0x00007610ff177816 */ /* 0x000fc60000000017 */
[----:B---3--:R0:W-:Y:S02]  /*12f70*/  STL [R1+0x624], R19 ;  /* 0x0006241301007387 */ /* 0x0081e40000100800 */
[----:B0-----:R-:W-:Y:S01]  /*12f80*/  IMAD.X R19, R8, 0x1, R3, P6 ;  /* 0x0000000108137824 */ /* 0x001fe200030e0603 */
[----:B------:R-:W-:-:S04]  /*12f90*/  IADD3 R26, P6, PT, R47, R2, RZ ;  /* 0x000000022f1a7210 */ /* 0x000fc80007fde0ff */
[----:B------:R-:W2:Y:S01]  /*12fa0*/  @!P5 LDG.E.U8 R22, desc[UR20][R18.64] ;  /* 0x000000141216d981 */ /* 0x000ea2000c1e1100 */
[----:B------:R-:W-:-:S03]  /*12fb0*/  IMAD.X R27, R8, 0x1, R4, P6 ;  /* 0x00000001081b7824 */ /* 0x000fc600030e0604 */
[----:B------:R-:W-:Y:S04]  /*12fc0*/  STL [R1+0x698], R78 ;  /* 0x0006984e01007387 */ /* 0x000fe80000100800 */
[----:B------:R0:W-:Y:S04]  /*12fd0*/  STL [R1+0xddc], R19 ;  /* 0x000ddc1301007387 */ /* 0x0001e80000100800 */
[----:B------:R-:W-:Y:S04]  /*12fe0*/  STL [R1+0x668], R75 ;  /* 0x0006684b01007387 */ /* 0x000fe80000100800 */
[----:B------:R-:W3:Y:S04]  /*12ff0*/  @!P5 LDG.E.U8 R23, desc[UR20][R26.64] ;  /* 0x000000141a17d981 */ /* 0x000ee8000c1e1100 */
[----:B0-----:R-:W4:Y:S01]  /*13000*/  LDL.LU.64 R18, [R1+0x19c8] ;  /* 0x0019c80001127983 */ /* 0x001f220000300a00 */
[----:B------:R-:W-:-:S03]  /*13010*/  IMAD R47, R6, 0x37, RZ ;  /* 0x00000037062f7824 */ /* 0x000fc600078e02ff */
[----:B------:R-:W-:Y:S02]  /*13020*/  STL [R1+0xde8], R26 ;  /* 0x000de81a01007387 */ /* 0x000fe40000100800 */
[----:B------:R-:W-:Y:S02]  /*13030*/  SHF.R.S32.HI R8, RZ, 0x1f, R47 ;  /* 0x0000001fff087819 */ /* 0x000fe4000001142f */
[----:B--2---:R0:W-:Y:S04]  /*13040*/  STL [R1+0x618], R22 ;  /* 0x0006181601007387 */ /* 0x0041e80000100800 */
[----:B------:R-:W-:Y:S01]  /*13050*/  STL [R1+0xde4], R27 ;  /* 0x000de41b01007387 */ /* 0x000fe20000100800 */
[----:B0-----:R-:W-:-:S05]  /*13060*/  IADD3 R22, P6, PT, R47, R0, RZ ;  /* 0x000000002f167210 */ /* 0x001fca0007fde0ff */
[----:B------:R-:W-:Y:S04]  /*13070*/  STL [R1+0xdf0], R22 ;  /* 0x000df01601007387 */ /* 0x000fe80000100800 */
[----:B---3--:R0:W-:Y:S01]  /*13080*/  STL [R1+0x614], R23 ;  /* 0x0006141701007387 */ /* 0x0081e20000100800 */
[----:B----4-:R-:W-:Y:S02]  /*13090*/  PRMT R18, RZ, 0x7610, R18 ;  /* 0x00007610ff127816 */ /* 0x010fe40000000012 */
[----:B------:R-:W-:Y:S01]  /*130a0*/  PRMT R19, RZ, 0x7610, R19 ;  /* 0x00007610ff137816 */ /* 0x000fe20000000013 */
[----:B0-----:R-:W-:Y:S01]  /*130b0*/  IMAD.X R23, R8, 0x1, R3, P6 ;  /* 0x0000000108177824 */ /* 0x001fe200030e0603 */
[----:B------:R-:W-:-:S04]  /*130c0*/  IADD3 R26, P6, PT, R47, R2, RZ ;  /* 0x000000022f1a7210 */ /* 0x000fc80007fde0ff */
[----:B------:R-:W2:Y:S01]  /*130d0*/  @!P2 LDG.E.U8 R18, desc[UR20][R22.64] ;  /* 0x000000141612a981 */ /* 0x000ea2000c1e1100 */
[----:B------:R-:W-:-:S03]  /*130e0*/  IMAD.X R27, R8, 0x1, R4, P6 ;  /* 0x00000001081b7824 */ /* 0x000fc600030e0604 */
[----:B------:R0:W-:Y:S04]  /*130f0*/  STL [R1+0xdec], R23 ;  /* 0x000dec1701007387 */ /* 0x0001e80000100800 */
[----:B------:R-:W3:Y:S04]  /*13100*/  @!P2 LDG.E.U8 R19, desc[UR20][R26.64] ;  /* 0x000000141a13a981 */ /* 0x000ee8000c1e1100 */
[----:B0-----:R-:W4:Y:S01]  /*13110*/  LDL.LU.64 R22, [R1+0x19c0] ;  /* 0x0019c00001167983 */ /* 0x001f220000300a00 */
[----:B------:R-:W-:-:S03]  /*13120*/  IMAD R47, R6, 0x3e, RZ ;  /* 0x0000003e062f7824 */ /* 0x000fc600078e02ff */
[----:B------:R-:W-:Y:S02]  /*13130*/  STL [R1+0xdf8], R26 ;  /* 0x000df81a01007387 */ /* 0x000fe40000100800 */
[----:B------:R-:W-:Y:S02]  /*13140*/  SHF.R.S32.HI R8, RZ, 0x1f, R47 ;  /* 0x0000001fff087819 */ /* 0x000fe4000001142f */
[----:B--2---:R0:W-:Y:S04]  /*13150*/  STL [R1+0x5e0], R18 ;  /* 0x0005e01201007387 */ /* 0x0041e80000100800 */
[----:B------:R-:W-:Y:S01]  /*13160*/  STL [R1+0xdf4], R27 ;  /* 0x000df41b01007387 */ /* 0x000fe20000100800 */
[----:B0-----:R-:W-:Y:S02]  /*13170*/  IADD3 R18, P6, PT, R47, R0, RZ ;  /* 0x000000002f127210 */ /* 0x001fe40007fde0ff */
[----:B----4-:R-:W-:-:S03]  /*13180*/  PRMT R22, RZ, 0x7610, R22 ;  /* 0x00007610ff167816 */ /* 0x010fc60000000016 */
[----:B------:R-:W-:Y:S04]  /*13190*/  STL [R1+0xe50], R18 ;  /* 0x000e501201007387 */ /* 0x000fe80000100800 */
[----:B---3--:R0:W-:Y:S01]  /*131a0*/  STL [R1+0x5d8], R19 ;  /* 0x0005d81301007387 */ /* 0x0081e20000100800 */
[----:B------:R-:W-:Y:S01]  /*131b0*/  PRMT R23, RZ, 0x7610, R23 ;  /* 0x00007610ff177816 */ /* 0x000fe20000000017 */
[----:B0-----:R-:W-:Y:S01]  /*131c0*/  IMAD.X R19, R8, 0x1, R3, P6 ;  /* 0x0000000108137824 */ /* 0x001fe200030e0603 */
[----:B------:R-:W-:-:S04]  /*131d0*/  IADD3 R26, P6, PT, R47, R2, RZ ;  /* 0x000000022f1a7210 */ /* 0x000fc80007fde0ff */
[----:B------:R-:W2:Y:S01]  /*131e0*/  @!P0 LDG.E.U8 R22, desc[UR20][R18.64] ;  /* 0x0000001412168981 */ /* 0x000ea2000c1e1100 */
[----:B------:R-:W-:-:S03]  /*131f0*/  IMAD.X R27, R8, 0x1, R4, P6 ;  /* 0x00000001081b7824 */ /* 0x000fc600030e0604 */
[----:B------:R0:W-:Y:S04]  /*13200*/  STL [R1+0xe4c], R19 ;  /* 0x000e4c1301007387 */ /* 0x0001e80000100800 */
[----:B------:R-:W-:Y:S04]  /*13210*/  STL [R1+0xe58], R26 ;  /* 0x000e581a01007387 */ /* 0x000fe80000100800 */
[----:B------:R-:W3:Y:S04]  /*13220*/  @!P0 LDG.E.U8 R23, desc[UR20][R26.64] ;  /* 0x000000141a178981 */ /* 0x000ee8000c1e1100 */
[----:B0-----:R-:W4:Y:S01]  /*13230*/  LDL.LU.64 R18, [R1+0x19b8] ;  /* 0x0019b80001127983 */ /* 0x001f220000300a00 */
[----:B------:R-:W-:-:S05]  /*13240*/  IMAD R47, R6, 0x3f, RZ ;  /* 0x0000003f062f7824 */ /* 0x000fca00078e02ff */
[----:B------:R-:W-:Y:S01]  /*13250*/  SHF.R.S32.HI R8, RZ, 0x1f, R47 ;  /* 0x0000001fff087819 */ /* 0x000fe2000001142f */
[----:B--2---:R0:W-:Y:S04]  /*13260*/  STL [R1+0x5a8], R22 ;  /* 0x0005a81601007387 */ /* 0x0041e80000100800 */
[----:B------:R-:W-:Y:S01]  /*13270*/  STL [R1+0xe54], R27 ;  /* 0x000e541b01007387 */ /* 0x000fe20000100800 */
[----:B0-----:R-:W-:-:S05]  /*13280*/  IADD3 R22, P6, PT, R47, R0, RZ ;  /* 0x000000002f167210 */ /* 0x001fca0007fde0ff */
[----:B------:R-:W-:Y:S01]  /*13290*/  STL [R1+0xe60], R22 ;  /* 0x000e601601007387 */ /* 0x000fe20000100800 */
[----:B----4-:R-:W-:-:S03]  /*132a0*/  PRMT R18, RZ, 0x7610, R18 ;  /* 0x00007610ff127816 */ /* 0x010fc60000000012 */
[----:B---3--:R0:W-:Y:S01]  /*132b0*/  STL [R1+0x5a0], R23 ;  /* 0x0005a01701007387 */ /* 0x0081e20000100800 */
        /* <DEDUP_REMOVED lines=8> */
[----:B------:R-:W-:Y:S02]  /*13340*/  VIADD R72, R21, 0xffffffb9 ;  /* 0xffffffb915487836 */ /* 0x000fe40000000000 */
[----:B------:R-:W-:Y:S01]  /*13350*/  IMAD R47, R6, 0x46, RZ ;  /* 0x00000046062f7824 */ /* 0x000fe200078e02ff */
[----:B------:R-:W-:Y:S02]  /*13360*/  STL [R1+0xe68], R26 ;  /* 0x000e681a01007387 */ /* 0x000fe40000100800 */
[----:B------:R-:W-:-:S02]  /*13370*/  ISETP.GE.U32.AND P1, PT, R72, 0x7fffff3a, PT ;  /* 0x7fffff3a4800780c */ /* 0x000fc40003f26070 */
[----:B------:R-:W-:Y:S01]  /*13380*/  SHF.R.S32.HI R8, RZ, 0x1f, R47 ;  /* 0x0000001fff087819 */ /* 0x000fe2000001142f */
        /* <DEDUP_REMOVED lines=143> */
[----:B------:R-:W-:-:S05]  /*13c80*/  IMAD.X R27, R8, 0x1, R4, P6 ;  /* 0x00000001081b7824 */ /* 0x000fca00030e0604 */
[----:B------:R-:W3:Y:S01]  /*13c90*/  @!P2 LDG.E.U8 R19, desc[UR20][R26.64] ;  /* 0x000000141a13a981 */ /* 0x000ee2000c1e1100 */
[----:B------:R-:W-:Y:S02]  /*13ca0*/  VIADD R72, R21, 0xffffff99 ;  /* 0xffffff9915487836 */ /* 0x000fe40000000000 */
[----:B------:R-:W-:Y:S01]  /*13cb0*/  IMAD R47, R6, 0x66, RZ ;  /* 0x00000066062f7824 */ /* 0x000fe200078e02ff */
[----:B------:R0:W-:Y:S02]  /*13cc0*/  STL [R1+0x101c], R23 ;  /* 0x00101c1701007387 */ /* 0x0001e40000100800 */
[----:B------:R-:W-:Y:S02]  /*13cd0*/  ISETP.GE.U32.AND P0, PT, R72, 0x7fffff1a, PT ;  /* 0x7fffff1a4800780c */ /* 0x000fe40003f06070 */
[----:B------:R-:W-:Y:S01]  /*13ce0*/  STL [R1+0x1028], R26 ;  /* 0x0010281a01007387 */ /* 0x000fe20000100800 */
[----:B------:R-:W-:-:S03]  /*13cf0*/  SHF.R.S32.HI R8, RZ, 0x1f, R47 ;  /* 0x0000001fff087819 */ /* 0x000fc6000001142f */
[----:B0-----:R-:W4:Y:S01]  /*13d00*/  LDL.LU.64 R22, [R1+0x1970] ;  /* 0x0019700001167983 */ /* 0x001f220000300a00 */
[----:B------:R-:W-:-:S03]  /*13d10*/  PRMT R25, RZ, 0x7610, R25 ;  /* 0x00007610ff197816 */ /* 0x000fc60000000019 */
[----:B--2---:R0:W-:Y:S04]  /*13d20*/  STL [R1+0x460], R18 ;  /* 0x0004601201007387 */ /* 0x0041e80000100800 */
[----:B------:R-:W-:Y:S01]  /*13d30*/  STL [R1+0x1024], R27 ;  /* 0x0010241b01007387 */ /* 0x000fe20000100800 */
[----:B0-----:R-:W-:-:S05]  /*13d40*/  IADD3 R18, P6, PT, R47, R0, RZ ;  /* 0x000000002f127210 */ /* 0x001fca0007fde0ff */
[----:B------:R-:W-:Y:S04]  /*13d50*/  STL [R1+0x1080], R18 ;  /* 0x0010801201007387 */ /* 0x000fe80000100800 */
[----:B---3--:R0:W-:Y:S02]  /*13d60*/  STL [R1+0x45c], R19 ;  /* 0x00045c1301007387 */ /* 0x0081e40000100800 */
[----:B0-----:R-:W-:-:S05]  /*13d70*/  IMAD.X R19, R8, 0x1, R3, P6 ;  /* 0x0000000108137824 */ /* 0x001fca00030e0603 */
[----:B------:R0:W-:Y:S04]  /*13d80*/  STL [R1+0x107c], R19 ;  /* 0x00107c1301007387 */ /* 0x0001e80000100800 */
[----:B------:R1:W2:Y:S04]  /*13d90*/  @!P0 LDG.E.U8 R25, desc[UR20][R18.64] ;  /* 0x0000001412198981 */ /* 0x0002a8000c1e1100 */
[----:B0-----:R-:W1:Y:S01]  /*13da0*/  LDL.LU.64 R18, [R1+0x1968] ;  /* 0x0019680001127983 */ /* 0x001e620000300a00 */
[----:B------:R-:W-:-:S05]  /*13db0*/  IADD3 R26, P6, PT, R47, R2, RZ ;  /* 0x000000022f1a7210 */ /* 0x000fca0007fde0ff */
[----:B------:R-:W-:Y:S02]  /*13dc0*/  IMAD.X R27, R8, 0x1, R4, P6 ;  /* 0x00000001081b7824 */ /* 0x000fe400030e0604 */
[----:B------:R-:W-:Y:S01]  /*13dd0*/  VIADD R72, R21, 0xffffff98 ;  /* 0xffffff9815487836 */ /* 0x000fe20000000000 */
[----:B-1----:R-:W-:-:S06]  /*13de0*/  PRMT R19, RZ, 0x7610, R19 ;  /* 0x00007610ff137816 */ /* 0x002fcc0000000013 */
[----:B------:R0:W3:Y:S01]  /*13df0*/  @!P0 LDG.E.U8 R19, desc[UR20][R26.64] ;  /* 0x000000141a138981 */ /* 0x0000e2000c1e1100 */
[----:B------:R-:W-:Y:S01]  /*13e00*/  IMAD R47, R6, 0x67, RZ ;  /* 0x00000067062f7824 */ /* 0x000fe200078e02ff */
[----:B------:R-:W-:Y:S02]  /*13e10*/  ISETP.GE.U32.AND P3, PT, R72, 0x7fffff19, PT ;  /* 0x7fffff194800780c */ /* 0x000fe40003f66070 */
[----:B------:R-:W-:Y:S02]  /*13e20*/  STL [R1+0x1088], R26 ;  /* 0x0010881a01007387 */ /* 0x000fe40000100800 */
[----:B------:R-:W-:Y:S02]  /*13e30*/  SHF.R.S32.HI R8, RZ, 0x1f, R47 ;  /* 0x0000001fff087819 */ /* 0x000fe4000001142f */
[----:B--2---:R1:W-:Y:S02]  /*13e40*/  STL [R1+0x458], R25 ;  /* 0x0004581901007387 */ /* 0x0043e40000100800 */
[----:B-1----:R-:W-:-:S02]  /*13e50*/  IADD3 R25, P6, PT, R47, R0, RZ ;  /* 0x000000002f197210 */ /* 0x002fc40007fde0ff */
[----:B------:R1:W-:Y:S03]  /*13e60*/  STL [R1+0x1084], R27 ;  /* 0x0010841b01007387 */ /* 0x0003e60000100800 */
[----:B0-----:R-:W-:Y:S01]  /*13e70*/  IMAD.X R26, R8, 0x1, R3, P6 ;  /* 0x00000001081a7824 */ /* 0x001fe200030e0603 */
[----:B------:R-:W-:Y:S01]  /*13e80*/  STL [R1+0x1090], R25 ;  /* 0x0010901901007387 */ /* 0x000fe20000100800 */
[----:B----4-:R-:W-:Y:S02]  /*13e90*/  PRMT R23, RZ, 0x7610, R23 ;  /* 0x00007610ff177816 */ /* 0x010fe40000000017 */
[----:B-1----:R-:W-:Y:S01]  /*13ea0*/  @!P3 IMAD.MOV.U32 R27, RZ, RZ, R26 ;  /* 0x000000ffff1bb224 */ /* 0x002fe200078e001a */
[----:B---3--:R-:W-:Y:S04]  /*13eb0*/  STL [R1+0x454], R19 ;  /* 0x0004541301007387 */ /* 0x008fe80000100800 */
[----:B------:R0:W-:Y:S02]  /*13ec0*/  STL [R1+0x108c], R26 ;  /* 0x00108c1a01007387 */ /* 0x0001e40000100800 */
[----:B0-----:R-:W-:-:S05]  /*13ed0*/  @!P3 IMAD.MOV.U32 R26, RZ, RZ, R25 ;  /* 0x000000ffff1ab224 */ /* 0x001fca00078e0019 */
[----:B------:R0:W2:Y:S01]  /*13ee0*/  @!P3 LDG.E.U8 R23, desc[UR20][R26.64] ;  /* 0x000000141a17b981 */ /* 0x0000a2000c1e1100 */
[----:B------:R-:W-:-:S05]  /*13ef0*/  IADD3 R19, P6, PT, R47, R2, RZ ;  /* 0x000000022f137210 */ /* 0x000fca0007fde0ff */
[----:B------:R-:W-:Y:S01]  /*13f00*/  STL [R1+0x1098], R19 ;  /* 0x0010981301007387 */ /* 0x000fe20000100800 */
[----:B------:R-:W-:Y:S01]  /*13f10*/  PRMT R18, RZ, 0x7610, R18 ;  /* 0x00007610ff127816 */ /* 0x000fe20000000012 */
[----:B0-----:R-:W-:Y:S02]  /*13f20*/  @!P3 IMAD.MOV.U32 R26, RZ, RZ, R19 ;  /* 0x000000ffff1ab224 */ /* 0x001fe400078e0013 */
[----:B--2---:R0:W-:Y:S02]  /*13f30*/  STL [R1+0x428], R23 ;  /* 0x0004281701007387 */ /* 0x0041e40000100800 */
[----:B0-----:R-:W-:-:S04]  /*13f40*/  IMAD.X R23, R8, 0x1, R4, P6 ;  /* 0x0000000108177824 */ /* 0x001fc800030e0604 */
[----:B------:R-:W-:-:S05]  /*13f50*/  @!P3 IMAD.MOV.U32 R27, RZ, RZ, R23 ;  /* 0x000000ffff1bb224 */ /* 0x000fca00078e0017 */
[----:B------:R0:W2:Y:S01]  /*13f60*/  @!P3 LDG.E.U8 R18, desc[UR20][R26.64] ;  /* 0x000000141a12b981 */ /* 0x0000a2000c1e1100 */
[----:B------:R-:W-:Y:S02]  /*13f70*/  VIADD R72, R21, 0xffffff91 ;  /* 0xffffff9115487836 */ /* 0x000fe40000000000 */
[----:B------:R-:W-:-:S03]  /*13f80*/  IMAD R47, R6, 0x6e, RZ ;  /* 0x0000006e062f7824 */ /* 0x000fc600078e02ff */
[----:B------:R-:W-:Y:S02]  /*13f90*/  ISETP.GE.U32.AND P1, PT, R72, 0x7fffff12, PT ;  /* 0x7fffff124800780c */ /* 0x000fe40003f26070 */
[----:B------:R-:W-:Y:S02]  /*13fa0*/  SHF.R.S32.HI R8, RZ, 0x1f, R47 ;  /* 0x0000001fff087819 */ /* 0x000fe4000001142f */
[----:B------:R-:W-:Y:S01]  /*13fb0*/  IADD3 R25, P6, PT, R47, R0, RZ ;  /* 0x000000002f197210 */ /* 0x000fe20007fde0ff */
[----:B------:R-:W-:Y:S04]  /*13fc0*/  STL [R1+0x1094], R23 ;  /* 0x0010941701007387 */ /* 0x000fe80000100800 */
[----:B0-----:R-:W-:Y:S01]  /*13fd0*/  IMAD.X R26, R8, 0x1, R3, P6 ;  /* 0x00000001081a7824 */ /* 0x001fe200030e0603 */
[----:B------:R-:W-:Y:S01]  /*13fe0*/  STL [R1+0x10ec], R25 ;  /* 0x0010ec1901007387 */ /* 0x000fe20000100800 */
[----:B------:R-:W-:-:S02]  /*13ff0*/  PRMT R24, RZ, 0x7610, R24 ;  /* 0x00007610ff187816 */ /* 0x000fc40000000018 */
[----:B------:R-:W-:Y:S01]  /*14000*/  @!P1 IMAD.MOV.U32 R27, RZ, RZ, R26 ;  /* 0x000000ffff1b9224 */ /* 0x000fe200078e001a */
[----:B------:R-:W-:Y:S01]  /*14010*/  PRMT R22, RZ, 0x7610, R22 ;  /* 0x00007610ff167816 */ /* 0x000fe20000000016 */
[----:B------:R-:W-:Y:S01]  /*14020*/  VIADD R72, R21, 0xffffff90 ;  /* 0xffffff9015487836 */ /* 0x000fe20000000000 */
[----:B--2---:R0:W-:Y:S04]  /*14030*/  STL [R1+0x424], R18 ;  /* 0x0004241201007387 */ /* 0x0041e80000100800 */
[----:B------:R1:W-:Y:S01]  /*14040*/  STL [R1+0x10e8], R26 ;  /* 0x0010e81a01007387 */ /* 0x0003e20000100800 */
[----:B0-----:R-:W-:Y:S01]  /*14050*/  IADD3 R18, P6, PT, R47, R2, RZ ;  /* 0x000000022f127210 */ /* 0x001fe20007fde0ff */
[----:B-1----:R-:W-:-:S04]  /*14060*/  @!P1 IMAD.MOV.U32 R26, RZ, RZ, R25 ;  /* 0x000000ffff1a9224 */ /* 0x002fc800078e0019 */
[----:B------:R-:W-:Y:S01]  /*14070*/  IMAD.X R19, R8, 0x1, R4, P6 ;  /* 0x0000000108137824 */ /* 0x000fe200030e0604 */
[----:B------:R-:W2:Y:S04]  /*14080*/  @!P1 LDG.E.U8 R24, desc[UR20][R26.64] ;  /* 0x000000141a189981 */ /* 0x000ea8000c1e1100 */
[----:B------:R-:W3:Y:S01]  /*14090*/  @!P1 LDG.E.U8 R22, desc[UR20][R18.64] ;  /* 0x0000001412169981 */ /* 0x000ee2000c1e1100 */
[----:B------:R-:W-:Y:S01]  /*140a0*/  ISETP.GE.U32.AND P5, PT, R72, 0x7fffff11, PT ;  /* 0x7fffff114800780c */ /* 0x000fe20003fa6070 */
[----:B------:R-:W-:-:S05]  /*140b0*/  VIADD R72, R21, 0xffffff89 ;  /* 0xffffff8915487836 */ /* 0x000fca0000000000 */
[----:B------:R-:W-:Y:S01]  /*140c0*/  ISETP.GE.U32.AND P2, PT, R72, 0x7fffff0a, PT ;  /* 0x7fffff0a4800780c */ /* 0x000fe20003f46070 */
[----:B------:R-:W-:-:S05]  /*140d0*/  VIADD R72, R21, 0xffffff88 ;  /* 0xffffff8815487836 */ /* 0x000fca0000000000 */
[----:B------:R-:W-:Y:S01]  /*140e0*/  ISETP.GE.U32.AND P0, PT, R72, 0x7fffff09, PT ;  /* 0x7fffff094800780c */ /* 0x000fe20003f06070 */
[----:B------:R-:W-:-:S05]  /*140f0*/  VIADD R72, R21, 0xffffff81 ;  /* 0xffffff8115487836 */ /* 0x000fca0000000000 */
[----:B------:R-:W-:Y:S01]  /*14100*/  ISETP.GE.U32.AND P3, PT, R72, 0x7fffff02, PT ;  /* 0x7fffff024800780c */ /* 0x000fe20003f66070 */
[----:B------:R-:W-:Y:S01]  /*14110*/  IMAD R72, R6, 0x6f, RZ ;  /* 0x0000006f06487824 */ /* 0x000fe200078e02ff */
[----:B------:R-:W-:Y:S04]  /*14120*/  STL [R1+0x10f4], R18 ;  /* 0x0010f41201007387 */ /* 0x000fe80000100800 */
[----:B------:R-:W-:Y:S01]  /*14130*/  IADD3 R23, P6, PT, R72, R0, RZ ;  /* 0x0000000048177210 */ /* 0x000fe20007fde0ff */
[----:B------:R-:W4:Y:S01]  /*14140*/  LDL.LU R26, [R1+0x1960] ;  /* 0x00196000011a7983 */ /* 0x000f220000300800 */
[----:B------:R-:W-:-:S03]  /*14150*/  SHF.R.S32.HI R47, RZ, 0x1f, R72 ;  /* 0x0000001fff2f7819 */ /* 0x000fc60000011448 */
[----:B------:R0:W-:Y:S04]  /*14160*/  STL [R1+0x10f0], R19 ;  /* 0x0010f01301007387 */ /* 0x0001e80000100800 */
[----:B------:R-:W-:Y:S01]  /*14170*/  STL [R1+0x10fc], R23 ;  /* 0x0010fc1701007387 */ /* 0x000fe20000100800 */
[----:B------:R-:W-:-:S03]  /*14180*/  PRMT R8, RZ, 0x7610, R8 ;  /* 0x00007610ff087816 */ /* 0x000fc60000000008 */
[----:B--2---:R1:W-:Y:S04]  /*14190*/  STL [R1+0x420], R24 ;  /* 0x0004201801007387 */ /* 0x0043e80000100800 */
[----:B0-----:R-:W2:Y:S01]  /*141a0*/  LDL.LU.64 R18, [R1+0x1958] ;  /* 0x0019580001127983 */ /* 0x001ea20000300a00 */
[----:B-1----:R-:W-:-:S03]  /*141b0*/  IMAD.X R24, R47, 0x1, R3, P6 ;  /* 0x000000012f187824 */ /* 0x002fc600030e0603 */
[----:B---3--:R-:W-:Y:S01]  /*141c0*/  STL [R1+0x128], R22 ;  /* 0x0001281601007387 */ /* 0x008fe20000100800 */
[----:B------:R-:W-:-:S03]  /*141d0*/  @!P5 IMAD.MOV.U32 R25, RZ, RZ, R24 ;  /* 0x000000ffff19d224 */ /* 0x000fc600078e0018 */
[----:B------:R0:W-:Y:S02]  /*141e0*/  STL [R1+0x10f8], R24 ;  /* 0x0010f81801007387 */ /* 0x0001e40000100800 */
[----:B0-----:R-:W-:-:S05]  /*141f0*/  @!P5 IMAD.MOV.U32 R24, RZ, RZ, R23 ;  /* 0x000000ffff18d224 */ /* 0x001fca00078e0017 */
[----:B------:R0:W3:Y:S01]  /*14200*/  @!P5 LDG.E.U8 R8, desc[UR20][R24.64] ;  /* 0x000000141808d981 */ /* 0x0000e2000c1e1100 */
[----:B------:R-:W-:Y:S01]  /*14210*/  IADD3 R22, P1, PT, R72, R2, RZ ;  /* 0x0000000248167210 */ /* 0x000fe20007f3e0ff */
[----:B------:R-:W-:-:S04]  /*14220*/  IMAD R72, R6, 0x76, RZ ;  /* 0x0000007606487824 */ /* 0x000fc800078e02ff */
[----:B------:R-:W-:Y:S01]  /*14230*/  IMAD.X R23, R47, 0x1, R4, P1 ;  /* 0x000000012f177824 */ /* 0x000fe200008e0604 */
[----:B------:R-:W-:Y:S01]  /*14240*/  STL [R1+0x1104], R22 ;  /* 0x0011041601007387 */ /* 0x000fe20000100800 */
[----:B0-----:R-:W-:Y:S02]  /*14250*/  IADD3 R24, P6, PT, R72, R0, RZ ;  /* 0x0000000048187210 */ /* 0x001fe40007fde0ff */
[----:B----4-:R-:W-:Y:S02]  /*14260*/  PRMT R26, RZ, 0x7610, R26 ;  /* 0x00007610ff1a7816 */ /* 0x010fe4000000001a */
[----:B--2---:R-:W-:-:S06]  /*14270*/  PRMT R18, RZ, 0x7610, R18 ;  /* 0x00007610ff127816 */ /* 0x004fcc0000000012 */
[----:B------:R-:W2:Y:S04]  /*14280*/  @!P5 LDG.E.U8 R18, desc[UR20][R22.64] ;  /* 0x000000141612d981 */ /* 0x000ea8000c1e1100 */
[----:B---3--:R0:W-:Y:S02]  /*14290*/  STL [R1+0x41c], R8 ;  /* 0x00041c0801007387 */ /* 0x0081e40000100800 */
[----:B0-----:R-:W-:-:S05]  /*142a0*/  SHF.R.S32.HI R8, RZ, 0x1f, R72 ;  /* 0x0000001fff087819 */ /* 0x001fca0000011448 */
[----:B------:R-:W-:-:S05]  /*142b0*/  IMAD.X R25, R8, 0x1, R3, P6 ;  /* 0x0000000108197824 */ /* 0x000fca00030e0603 */
[----:B------:R-:W3:Y:S04]  /*142c0*/  @!P2 LDG.E.U8 R26, desc[UR20][R24.64] ;  /* 0x00000014181aa981 */ /* 0x000ee8000c1e1100 */
[----:B------:R0:W-:Y:S04]  /*142d0*/  STL [R1+0x1100], R23 ;  /* 0x0011001701007387 */ /* 0x0001e80000100800 */
[----:B0-----:R-:W4:Y:S01]  /*142e0*/  LDL.LU R23, [R1+0x1950] ;  /* 0x0019500001177983 */ /* 0x001f220000300800 */
[----:B------:R-:W-:-:S03]  /*142f0*/  PRMT R16, RZ, 0x7610, R16 ;  /* 0x00007610ff107816 */ /* 0x000fc60000000010 */
[----:B--2---:R0:W-:Y:S02]  /*14300*/  STL [R1+0x3f8], R18 ;  /* 0x0003f81201007387 */ /* 0x0041e40000100800 */
[----:B0-----:R-:W-:Y:S01]  /*14310*/  IMAD.MOV.U32 R18, RZ, RZ, R17 ;  /* 0x000000ffff127224 */ /* 0x001fe200078e0011 */
[----:B------:R-:W-:Y:S01]  /*14320*/  IADD3 R17, P5, PT, R72, R2, RZ ;  /* 0x0000000248117210 */ /* 0x000fe20007fbe0ff */
[----:B------:R-:W-:Y:S04]  /*14330*/  STL [R1+0x1150], R24 ;  /* 0x0011501801007387 */ /* 0x000fe80000100800 */
[----:B------:R-:W-:Y:S01]  /*14340*/  IMAD.X R22, R8, 0x1, R4, P5 ;  /* 0x0000000108167824 */ /* 0x000fe200028e0604 */
[----:B------:R-:W-:Y:S04]  /*14350*/  STL [R1+0x1158], R17 ;  /* 0x0011581101007387 */ /* 0x000fe80000100800 */
[----:B------:R0:W-:Y:S01]  /*14360*/  STL [R1+0x114c], R25 ;  /* 0x00114c1901007387 */ /* 0x0001e20000100800 */
[----:B------:R-:W-:-:S03]  /*14370*/  @!P2 IMAD.MOV.U32 R27, RZ, RZ, R22 ;  /* 0x000000ffff1ba224 */ /* 0x000fc600078e0016 */
[----:B------:R-:W-:Y:S04]  /*14380*/  STL [R1+0x1154], R22 ;  /* 0x0011541601007387 */ /* 0x000fe80000100800 */
[----:B0-----:R-:W2:Y:S04]  /*14390*/  LDL.LU.64 R24, [R1+0x1948] ;  /* 0x0019480001187983 */ /* 0x001ea80000300a00 */
[----:B---3--:R0:W-:Y:S02]  /*143a0*/  STL [R1+0x3f4], R26 ;  /* 0x0003f41a01007387 */ /* 0x0081e40000100800 */
[----:B0-----:R-:W-:-:S05]  /*143b0*/  @!P2 IMAD.MOV.U32 R26, RZ, RZ, R17 ;  /* 0x000000ffff1aa224 */ /* 0x001fca00078e0011 */
[----:B------:R0:W3:Y:S01]  /*143c0*/  @!P2 LDG.E.U8 R16, desc[UR20][R26.64] ;  /* 0x000000141a10a981 */ /* 0x0000e2000c1e1100 */
[----:B------:R-:W-:-:S05]  /*143d0*/  VIADD R47, R21, 0xffffff80 ;  /* 0xffffff80152f7836 */ /* 0x000fca0000000000 */
[----:B------:R-:W-:Y:S01]  /*143e0*/  ISETP.GE.U32.AND P1, PT, R47, 0x7fffff01, PT ;  /* 0x7fffff012f00780c */ /* 0x000fe20003f26070 */
[----:B------:R-:W-:-:S05]  /*143f0*/  IMAD R47, R6, 0x77, RZ ;  /* 0x00000077062f7824 */ /* 0x000fca00078e02ff */
[----:B------:R-:W-:Y:S02]  /*14400*/  SHF.R.S32.HI R8, RZ, 0x1f, R47 ;  /* 0x0000001fff087819 */ /* 0x000fe4000001142f */
[----:B0-----:R-:W-:-:S05]  /*14410*/  IADD3 R26, P5, PT, R47, R2, RZ ;  /* 0x000000022f1a7210 */ /* 0x001fca0007fbe0ff */
[----:B------:R-:W-:Y:S01]  /*14420*/  IMAD.X R27, R8, 0x1, R4, P5 ;  /* 0x00000001081b7824 */ /* 0x000fe200028e0604 */
[----:B--2---:R-:W-:Y:S02]  /*14430*/  PRMT R24, RZ, 0x7610, R24 ;  /* 0x00007610ff187816 */ /* 0x004fe40000000018 */
[----:B------:R-:W-:-:S06]  /*14440*/  PRMT R25, RZ, 0x7610, R25 ;  /* 0x00007610ff197816 */ /* 0x000fcc0000000019 */
[----:B------:R-:W2:Y:S04]  /*14450*/  @!P0 LDG.E.U8 R25, desc[UR20][R26.64] ;  /* 0x000000141a198981 */ /* 0x000ea8000c1e1100 */
[----:B---3--:R0:W-:Y:S02]  /*14460*/  STL [R1+0x3c8], R16 ;  /* 0x0003c81001007387 */ /* 0x0081e40000100800 */
[----:B0-----:R-:W-:-:S05]  /*14470*/  IADD3 R16, P2, PT, R47, R0, RZ ;  /* 0x000000002f107210 */ /* 0x001fca0007f5e0ff */
[----:B------:R-:W-:-:S05]  /*14480*/  IMAD.X R17, R8, 0x1, R3, P2 ;  /* 0x0000000108117824 */ /* 0x000fca00010e0603 */
[----:B------:R-:W3:Y:S01]  /*14490*/  @!P0 LDG.E.U8 R24, desc[UR20][R16.64] ;  /* 0x0000001410188981 */ /* 0x000ee2000c1e1100 */
[----:B------:R-:W-:-:S03]  /*144a0*/  IMAD R72, R6, 0x7e, RZ ;  /* 0x0000007e06487824 */ /* 0x000fc600078e02ff */
[----:B------:R-:W-:Y:S02]  /*144b0*/  STL [R1+0x1160], R16 ;  /* 0x0011601001007387 */ /* 0x000fe40000100800 */
[----:B------:R-:W-:Y:S02]  /*144c0*/  IADD3 R22, P2, PT, R72, R0, RZ ;  /* 0x0000000048167210 */ /* 0x000fe40007f5e0ff */
[----:B------:R-:W-:Y:S01]  /*144d0*/  STL [R1+0x1168], R26 ;  /* 0x0011681a01007387 */ /* 0x000fe20000100800 */
[----:B------:R-:W-:-:S03]  /*144e0*/  SHF.R.S32.HI R47, RZ, 0x1f, R72 ;  /* 0x0000001fff2f7819 */ /* 0x000fc60000011448 */
[----:B------:R0:W-:Y:S04]  /*144f0*/  STL [R1+0x115c], R17 ;  /* 0x00115c1101007387 */ /* 0x0001e80000100800 */
[----:B0-----:R-:W2:Y:S04]  /*14500*/  LDL.LU.64 R16, [R1+0x1940] ;  /* 0x0019400001107983 */ /* 0x001ea80000300a00 */
[----:B------:R-:W-:Y:S04]  /*14510*/  STL [R1+0x11c0], R22 ;  /* 0x0011c01601007387 */ /* 0x000fe80000100800 */
[----:B------:R-:W-:Y:S01]  /*14520*/  STL [R1+0x1164], R27 ;  /* 0x0011641b01007387 */ /* 0x000fe20000100800 */
[----:B------:R-:W-:-:S03]  /*14530*/  PRMT R8, RZ, 0x7610, R8 ;  /* 0x00007610ff087816 */ /* 0x000fc60000000008 */
[----:B---3--:R0:W-:Y:S02]  /*14540*/  STL [R1+0x3c4], R24 ;  /* 0x0003c41801007387 */ /* 0x0081e40000100800 */
[----:B0-----:R-:W-:-:S05]  /*14550*/  IMAD.X R24, R47, 0x1, R3, P2 ;  /* 0x000000012f187824 */ /* 0x001fca00010e0603 */
[----:B------:R-:W-:Y:S04]  /*14560*/  STL [R1+0x11bc], R24 ;  /* 0x0011bc1801007387 */ /* 0x000fe80000100800 */
[----:B------:R-:W-:Y:S04]  /*14570*/  STL [R1+0x16dc], R6 ;  /* 0x0016dc0601007387 */ /* 0x000fe80000100800 */
[----:B------:R-:W-:Y:S04]  /*14580*/  STL [R1+0x173c], R6 ;  /* 0x00173c0601007387 */ /* 0x000fe80000100800 */
[----:B------:R-:W-:Y:S04]  /*14590*/  STL [R1+0x1754], R6 ;  /* 0x0017540601007387 */ /* 0x000fe80000100800 */
[----:B------:R-:W-:Y:S04]  /*145a0*/  STL [R1+0x176c], R6 ;  /* 0x00176c0601007387 */ /* 0x000fe80000100800 */
[----:B--2---:R0:W-:Y:S02]  /*145b0*/  STL [R1+0x3c0], R25 ;  /* 0x0003c01901007387 */ /* 0x0041e40000100800 */
[----:B0-----:R-:W-:-:S02]  /*145c0*/  @!P3 IMAD.MOV.U32 R25, RZ, RZ, R24 ;  /* 0x000000ffff19b224 */ /* 0x001fc400078e0018 */
[----:B------:R-:W-:-:S05]  /*145d0*/  @!P3 IMAD.MOV.U32 R24, RZ, RZ, R22 ;  /* 0x000000ffff18b224 */ /* 0x000fca00078e0016 */
[----:B------:R0:W2:Y:S01]  /*145e0*/  @!P3 LDG.E.U8 R8, desc[UR20][R24.64] ;  /* 0x000000141808b981 */ /* 0x0000a2000c1e1100 */
[----:B------:R-:W-:Y:S01]  /*145f0*/  IMAD R75, R6, 0x7f, RZ ;  /* 0x0000007f064b7824 */ /* 0x000fe200078e02ff */
[----:B------:R-:W-:-:S04]  /*14600*/  PRMT R19, RZ, 0x7610, R19 ;  /* 0x00007610ff137816 */ /* 0x000fc80000000013 */
[----:B0-----:R-:W-:Y:S02]  /*14610*/  IADD3 R24, P5, PT, R75, R0, RZ ;  /* 0x000000004b187210 */ /* 0x001fe40007fbe0ff */
[----:B------:R-:W-:Y:S01]  /*14620*/  IADD3 R26, P0, PT, R72, R2, RZ ;  /* 0x00000002481a7210 */ /* 0x000fe20007f1e0ff */
[----:B--2---:R0:W-:Y:S02]  /*14630*/  STL [R1+0x3bc], R8 ;  /* 0x0003bc0801007387 */ /* 0x0041e40000100800 */
[----:B0-----:R-:W-:-:S05]  /*14640*/  SHF.R.S32.HI R8, RZ, 0x1f, R75 ;  /* 0x0000001fff087819 */ /* 0x001fca000001144b */
[----:B------:R-:W-:-:S05]  /*14650*/  IMAD.X R25, R8, 0x1, R3, P5 ;  /* 0x0000000108197824 */ /* 0x000fca00028e0603 */
[----:B------:R-:W2:Y:S01]  /*14660*/  @!P1 LDG.E.U8 R19, desc[UR20][R24.64] ;  /* 0x0000001418139981 */ /* 0x000ea2000c1e1100 */
[----:B------:R-:W-:-:S03]  /*14670*/  IMAD.X R27, R47, 0x1, R4, P0 ;  /* 0x000000012f1b7824 */ /* 0x000fc600000e0604 */
[----:B------:R-:W-:Y:S01]  /*14680*/  STL [R1+0x11c8], R26 ;  /* 0x0011c81a01007387 */ /* 0x000fe20000100800 */
[----:B------:R-:W-:-:S03]  /*14690*/  IMAD.MOV.U32 R22, RZ, RZ, R18 ;  /* 0x000000ffff167224 */ /* 0x000fc600078e0012 */
[----:B------:R-:W-:Y:S01]  /*146a0*/  STL [R1+0x16e0], R0 ;  /* 0x0016e00001007387 */ /* 0x000fe20000100800 */
[----:B------:R-:W-:-:S03]  /*146b0*/  IADD3 R18, P6, PT, R75, R2, RZ ;  /* 0x000000024b127210 */ /* 0x000fc60007fde0ff */
[----:B------:R-:W-:Y:S04]  /*146c0*/  STL [R1+0x1740], R0 ;  /* 0x0017400001007387 */ /* 0x000fe80000100800 */
[----:B------:R0:W-:Y:S04]  /*146d0*/  STL [R1+0x1750], R0 ;  /* 0x0017500001007387 */ /* 0x0001e80000100800 */
[----:B------:R-:W-:Y:S01]  /*146e0*/  STL [R1+0x11d0], R24 ;  /* 0x0011d01801007387 */ /* 0x000fe20000100800 */
[----:B------:R-:W-:-:S03]  /*146f0*/  PRMT R28, RZ, 0x7610, R28 ;  /* 0x00007610ff1c7816 */ /* 0x000fc6000000001c */
[----:B------:R1:W-:Y:S04]  /*14700*/  STL [R1+0x11c4], R27 ;  /* 0x0011c41b01007387 */ /* 0x0003e80000100800 */
[----:B------:R-:W-:Y:S04]  /*14710*/  STL [R1+0x16e4], R2 ;  /* 0x0016e40201007387 */ /* 0x000fe80000100800 */
[----:B------:R-:W-:Y:S04]  /*14720*/  STL [R1+0x174c], R2 ;  /* 0x00174c0201007387 */ /* 0x000fe80000100800 */
[----:B------:R-:W-:Y:S04]  /*14730*/  STL [R1+0x1788], R2 ;  /* 0x0017880201007387 */ /* 0x000fe80000100800 */
[----:B------:R-:W-:Y:S01]  /*14740*/  STL [R1+0x11d8], R18 ;  /* 0x0011d81201007387 */ /* 0x000fe20000100800 */
[----:B------:R-:W-:-:S03]  /*14750*/  IMAD.X R8, R8, 0x1, R4, P6 ;  /* 0x0000000108087824 */ /* 0x000fc600030e0604 */
[----:B------:R-:W-:Y:S04]  /*14760*/  STL [R1+0x16e8], R3 ;  /* 0x0016e80301007387 */ /* 0x000fe80000100800 */
[----:B------:R-:W-:Y:S04]  /*14770*/  STL [R1+0x1758], R3 ;  /* 0x0017580301007387 */ /* 0x000fe80000100800 */
[----:B------:R-:W-:Y:S04]  /*14780*/  STL [R1+0x1770], R3 ;  /* 0x0017700301007387 */ /* 0x000fe80000100800 */
[----:B------:R3:W-:Y:S04]  /*14790*/  STL [R1+0x11cc], R25 ;  /* 0x0011cc1901007387 */ /* 0x0007e80000100800 */
[----:B------:R-:W-:Y:S04]  /*147a0*/  STL [R1+0x178c], R3 ;  /* 0x00178c0301007387 */ /* 0x000fe80000100800 */
[----:B------:R-:W4:Y:S01]  /*147b0*/  @!P3 LDG.E.U8 R28, desc[UR20][R26.64] ;  /* 0x000000141a1cb981 */ /* 0x000f22000c1e1100 */
[----:B0-----:R-:W-:-:S03]  /*147c0*/  PRMT R0, RZ, 0x7610, R0 ;  /* 0x00007610ff007816 */ /* 0x001fc60000000000 */
[----:B-1----:R-:W4:Y:S04]  /*147d0*/  LDL.LU.64 R26, [R1+0x1938] ;  /* 0x00193800011a7983 */ /* 0x002f280000300a00 */
[----:B------:R-:W-:Y:S04]  /*147e0*/  STL [R1+0x16ec], R4 ;  /* 0x0016ec0401007387 */ /* 0x000fe80000100800 */
[----:B------:R-:W-:Y:S04]  /*147f0*/  STL [R1+0x175c], R4 ;  /* 0x00175c0401007387 */ /* 0x000fe80000100800 */
[----:B------:R-:W-:Y:S04]  /*14800*/  STL [R1+0x11d4], R8 ;  /* 0x0011d40801007387 */ /* 0x000fe80000100800 */
[----:B---3--:R-:W3:Y:S04]  /*14810*/  LDL.LU R25, [R1+0x1930] ;  /* 0x0019300001197983 */ /* 0x008ee80000300800 */
[----:B--2---:R0:W-:Y:S02]  /*14820*/  STL [R1+0x3b4], R19 ;  /* 0x0003b41301007387 */ /* 0x0041e40000100800 */
[----:B0-----:R-:W-:-:S05]  /*14830*/  @!P1 IMAD.MOV.U32 R19, RZ, RZ, R8 ;  /* 0x000000ffff139224 */ /* 0x001fca00078e0008 */
[----:B------:R-:W2:Y:S04]  /*14840*/  @!P1 LDG.E.U8 R0, desc[UR20][R18.64] ;  /* 0x0000001412009981 */ /* 0x000ea8000c1e1100 */
[----:B------:R-:W3:Y:S04]  /*14850*/  LDL.LU.64 R18, [R1+0x1928] ;  /* 0x0019280001127983 */ /* 0x000ee80000300a00 */
[----:B--2---:R0:W-:Y:S02]  /*14860*/  STL [R1+0x384], R0 ;  /* 0x0003840001007387 */ /* 0x0041e40000100800 */
[----:B0-----:R-:W-:-:S05]  /*14870*/  VIADD R0, R64, 0xfb ;  /* 0x000000fb40007836 */ /* 0x001fca0000000000 */
[----:B------:R0:W-:Y:S01]  /*14880*/  STL [R1+0x1514], R0 ;  /* 0x0015140001007387 */ /* 0x0001e20000100800 */
[----:B------:R-:W-:Y:S02]  /*14890*/  IABS R8, R0 ;  /* 0x0000000000087213 */ /* 0x000fe40000000000 */
[----:B0-----:R-:W0:Y:S01]  /*148a0*/  S2R R0, SR_TID.X ;  /* 0x0000000000007919 */ /* 0x001e220000002100 */
[----:B----4-:R1:W-:Y:S04]  /*148b0*/  STL [R1+0x3b8], R28 ;  /* 0x0003b81c01007387 */ /* 0x0103e80000100800 */
[----:B-1----:R-:W2:Y:S01]  /*148c0*/  LDL R28, [R1+0x13a4] ;  /* 0x0013a400011c7983 */ /* 0x002ea20000100800 */
[----:B0-----:R-:W-:-:S05]  /*148d0*/  LOP3.LUT R0, R0, 0x7f, RZ, 0xc0, !PT ;  /* 0x0000007f00007812 */ /* 0x001fca00078ec0ff */
[----:B------:R-:W-:Y:S01]  /*148e0*/  STL [R1+0x1800], R0 ;  /* 0x0018000001007387 */ /* 0x000fe20000100800 */
[----:B------:R-:W-:-:S03]  /*148f0*/  IMAD R78, R0, R7, RZ ;  /* 0x00000007004e7224 */ /* 0x000fc600078e02ff */
[----:B------:R-:W-:Y:S04]  /*14900*/  STL [R1+0x16f0], R7 ;  /* 0x0016f00701007387 */ /* 0x000fe80000100800 */
[----:B------:R0:W-:Y:S04]  /*14910*/  STL [R1+0x1774], R7 ;  /* 0x0017740701007387 */ /* 0x0001e80000100800 */
[----:B0-----:R-:W4:Y:S01]  /*14920*/  LDL R7, [R1+0x1384] ;  /* 0x0013840001077983 */ /* 0x001f220000100800 */
[----:B------:R-:W-:-:S13]  /*14930*/  ISETP.GT.U32.AND P2, PT, R9, R15, PT ;  /* 0x0000000f0900720c */ /* 0x000fda0003f44070 */
[----:B------:R-:W-:Y:S01]  /*14940*/  @!P2 IMAD.IADD R15, R15, 0x1, -R9 ;  /* 0x000000010f0fa824 */ /* 0x000fe200078e0a09 */
[C---:B---3--:R-:W-:Y:S02]  /*14950*/  ISETP.GT.U32.AND P2, PT, R9.reuse, R18, PT ;  /* 0x000000120900720c */ /* 0x048fe40003f44070 */
[C---:B------:R-:W-:Y:S02]  /*14960*/  ISETP.GT.U32.AND P0, PT, R9.reuse, R16, PT ;  /* 0x000000100900720c */ /* 0x040fe40003f04070 */
[----:B------:R-:W-:-:S09]  /*14970*/  ISETP.GT.U32.AND P3, PT, R9, R15, PT ;  /* 0x0000000f0900720c */ /* 0x000fd20003f64070 */
[--C-:B------:R-:W-:Y:S02]  /*14980*/  @!P2 IMAD.IADD R18, R18, 0x1, -R9.reuse ;  /* 0x000000011212a824 */ /* 0x100fe400078e0a09 */
[--C-:B------:R-:W-:Y:S01]  /*14990*/  @!P0 IMAD.IADD R16, R16, 0x1, -R9.reuse ;  /* 0x0000000110108824 */ /* 0x100fe200078e0a09 */
[----:B------:R-:W-:Y:S01]  /*149a0*/  ISETP.GE.AND P0, PT, R64, RZ, PT ;  /* 0x000000ff4000720c */ /* 0x000fe20003f06270 */
[----:B------:R-:W-:-:S04]  /*149b0*/  @!P3 IMAD.IADD R15, R15, 0x1, -R9 ;  /* 0x000000010f0fb824 */ /* 0x000fc800078e0a09 */
[----:B------:R-:W-:Y:S01]  /*149c0*/  IMAD.MOV.U32 R72, RZ, RZ, R15 ;  /* 0x000000ffff487224 */ /* 0x000fe200078e000f */
[----:B------:R-:W-:Y:S01]  /*149d0*/  ISETP.NE.AND P1, PT, R5, RZ, PT ;  /* 0x000000ff0500720c */ /* 0x000fe20003f25270 */
[----:B------:R-:W-:Y:S01]  /*149e0*/  IMAD.MOV.U32 R24, RZ, RZ, R22 ;  /* 0x000000ffff187224 */ /* 0x000fe200078e0016 */
[----:B------:R-:W-:Y:S01]  /*149f0*/  LOP3.LUT R47, RZ, R5, RZ, 0x33, !PT ;  /* 0x00000005ff2f7212 */ /* 0x000fe200078e33ff */
[----:B------:R-:W-:Y:S01]  /*14a00*/  IMAD.MOV.U32 R5, RZ, RZ, R8 ;  /* 0x000000ffff057224 */ /* 0x000fe200078e0008 */
[----:B------:R-:W-:Y:S01]  /*14a10*/  ISETP.GT.U32.AND P3, PT, R9, R17, PT ;  /* 0x000000110900720c */ /* 0x000fe20003f64070 */
[----:B------:R-:W-:Y:S02]  /*14a20*/  VIADD R22, R21, 0x7f ;  /* 0x0000007f15167836 */ /* 0x000fe40000000000 */
[----:B------:R-:W-:Y:S02]  /*14a30*/  @!P0 IMAD.MOV R72, RZ, RZ, -R72 ;  /* 0x000000ffff488224 */ /* 0x000fe400078e0a48 */
[----:B------:R-:W-:Y:S01]  /*14a40*/  IMAD.HI.U32 R75, R10, R5, RZ ;  /* 0x000000050a4b7227 */ /* 0x000fe200078e00ff */
[----:B------:R-:W-:-:S02]  /*14a50*/  ISETP.GT.AND P0, PT, R22, 0x7f, PT ;  /* 0x0000007f1600780c */ /* 0x000fc40003f04270 */
[----:B------:R-:W-:Y:S01]  /*14a60*/  SEL R72, R47, R72, !P1 ;  /* 0x000000482f487207 */ /* 0x000fe20004800000 */
[----:B------:R-:W-:Y:S01]  /*14a70*/  IMAD.MOV R15, RZ, RZ, -R75 ;  /* 0x000000ffff0f7224 */ /* 0x000fe200078e0a4b */
[----:B------:R-:W-:Y:S01]  /*14a80*/  IADD3 R8, P6, PT, R78, UR18, RZ ;  /* 0x000000124e087c10 */ /* 0x000fe2000ffde0ff */
[----:B------:R-:W3:Y:S02]  /*14a90*/  LDL R22, [R1+0x13c4] ;  /* 0x0013c40001167983 */ /* 0x000ee40000100800 */
[----:B------:R-:W-:Y:S01]  /*14aa0*/  IMAD R72, R72, UR4, RZ ;  /* 0x0000000448487c24 */ /* 0x000fe2000f8e02ff */
[----:B------:R-:W-:Y:S01]  /*14ab0*/  PRMT R26, RZ, 0x7610, R26 ;  /* 0x00007610ff1a7816 */ /* 0x000fe2000000001a */
[----:B------:R-:W-:Y:S01]  /*14ac0*/  IMAD R15, R9, R15, R5 ;  /* 0x0000000f090f7224 */ /* 0x000fe200078e0205 */
[----:B------:R-:W-:Y:S01]  /*14ad0*/  LEA.HI.X.SX32 R5, R78, UR19, 0x1, P6 ;  /* 0x000000134e057c11 */ /* 0x000fe2000b0f0eff */
[----:B------:R-:W-:Y:S01]  /*14ae0*/  @!P3 IMAD.IADD R17, R17, 0x1, -R9 ;  /* 0x000000011111b824 */ /* 0x000fe200078e0a09 */
[----:B------:R0:W-:Y:S01]  /*14af0*/  STS.U8 [R32+UR9+0x4f00], R29 ;  /* 0x004f001d20007988 */ /* 0x0001e20008000009 */
[----:B----4-:R-:W-:Y:S01]  /*14b00*/  ISETP.GE.AND P2, PT, R7, RZ, PT ;  /* 0x000000ff0700720c */ /* 0x010fe20003f46270 */
[----:B------:R-:W1:Y:S01]  /*14b10*/  LDCU UR4, c[0x0][0x3b0] ;  /* 0x00007600ff0477ac */ /* 0x000e620008000800 */
[----:B------:R-:W4:Y:S01]  /*14b20*/  S2R R7, SR_TID.X ;  /* 0x0000000000077919 */ /* 0x000f220000002100 */
[----:B--2---:R-:W-:-:S02]  /*14b30*/  ISETP.GE.AND P3, PT, R28, RZ, PT ;  /* 0x000000ff1c00720c */ /* 0x004fc40003f66270 */
[----:B------:R-:W-:-:S04]  /*14b40*/  IADD3 R28, P6, PT, R72, R8, RZ ;  /* 0x00000008481c7210 */ /* 0x000fc80007fde0ff */
[----:B0-----:R-:W-:Y:S02]  /*14b50*/  LEA.HI.X.SX32 R29, R72, R5, 0x1, P6 ;  /* 0x00000005481d7211 */ /* 0x001fe400030f0eff */
[----:B----4-:R-:W-:-:S04]  /*14b60*/  LOP3.LUT R7, R7, 0x7f, RZ, 0xc0, !PT ;  /* 0x0000007f07077812 */ /* 0x010fc800078ec0ff */
[----:B------:R-:W-:Y:S02]  /*14b70*/  ISETP.LT.AND P0, PT, R7, R21, P0 ;  /* 0x000000150700720c */ /* 0x000fe40000701270 */
[----:B------:R-:W2:Y:S04]  /*14b80*/  LDL.LU R21, [R1+0x1920] ;  /* 0x0019200001157983 */ /* 0x000ea80000300800 */
[----:B------:R-:W4:Y:S07]  /*14b90*/  LDL R32, [R1+0x13e4] ;  /* 0x0013e40001207983 */ /* 0x000f2e0000100800 */
[----:B------:R-:W2:Y:S01]  /*14ba0*/  @P0 LDG.E.U8 R26, desc[UR20][R28.64] ;  /* 0x000000141c1a0981 */ /* 0x000ea2000c1e1100 */
[----:B------:R-:W-:-:S13]  /*14bb0*/  ISETP.GT.U32.AND P5, PT, R9, R16, PT ;  /* 0x000000100900720c */ /* 0x000fda0003fa4070 */
[----:B------:R-:W-:Y:S01]  /*14bc0*/  @!P5 IMAD.IADD R16, R16, 0x1, -R9 ;  /* 0x000000011010d824 */ /* 0x000fe200078e0a09 */
[----:B------:R-:W-:-:S13]  /*14bd0*/  ISETP.GT.U32.AND P5, PT, R9, R18, PT ;  /* 0x000000120900720c */ /* 0x000fda0003fa4070 */
[----:B------:R-:W-:Y:S01]  /*14be0*/  @!P5 IMAD.IADD R18, R18, 0x1, -R9 ;  /* 0x000000011212d824 */ /* 0x000fe200078e0a09 */
[C---:B------:R-:W-:Y:S01]  /*14bf0*/  ISETP.GT.U32.AND P5, PT, R9.reuse, R19, PT ;  /* 0x000000130900720c */ /* 0x040fe20003fa4070 */
[----:B------:R-:W-:Y:S01]  /*14c00*/  @!P2 IMAD.MOV R16, RZ, RZ, -R16 ;  /* 0x000000ffff10a224 */ /* 0x000fe200078e0a10 */
[C---:B------:R-:W-:Y:S02]  /*14c10*/  ISETP.GT.U32.AND P2, PT, R9.reuse, R17, PT ;  /* 0x000000110900720c */ /* 0x040fe40003f44070 */
[----:B------:R-:W-:Y:S01]  /*14c20*/  ISETP.GT.U32.AND P6, PT, R9, R20, PT ;  /* 0x000000140900720c */ /* 0x000fe20003fc4070 */
[----:B------:R-:W-:Y:S01]  /*14c30*/  @!P3 IMAD.MOV R18, RZ, RZ, -R18 ;  /* 0x000000ffff12b224 */ /* 0x000fe200078e0a12 */
[----:B---3--:R-:W-:Y:S02]  /*14c40*/  ISETP.GE.AND P3, PT, R22, RZ, PT ;  /* 0x000000ff1600720c */ /* 0x008fe40003f66270 */
[----:B------:R-:W-:-:S05]  /*14c50*/  SEL R16, R47, R16, !P1 ;  /* 0x000000102f107207 */ /* 0x000fca0004800000 */
[----:B------:R-:W-:Y:S01]  /*14c60*/  @!P5 IMAD.IADD R19, R19, 0x1, -R9 ;  /* 0x000000011313d824 */ /* 0x000fe200078e0a09 */
[----:B------:R-:W-:-:S04]  /*14c70*/  SEL R18, R47, R18, !P1 ;  /* 0x000000122f127207 */ /* 0x000fc80004800000 */
[----:B------:R-:W-:Y:S01]  /*14c80*/  ISETP.GT.U32.AND P5, PT, R9, R19, PT ;  /* 0x000000130900720c */ /* 0x000fe20003fa4070 */
[----:B------:R-:W-:Y:S01]  /*14c90*/  IMAD R16, R16, UR5, RZ ;  /* 0x0000000510107c24 */ /* 0x000fe2000f8e02ff */
[----:B------:R-:W-:Y:S01]  /*14ca0*/  STL [R1+0x350], R28 ;  /* 0x0003501c01007387 */ /* 0x000fe20000100800 */
[----:B------:R-:W-:Y:S01]  /*14cb0*/  @!P2 IMAD.IADD R17, R17, 0x1, -R9 ;  /* 0x000000011111a824 */ /* 0x000fe200078e0a09 */
[----:B------:R-:W-:Y:S01]  /*14cc0*/  PRMT R23, RZ, 0x7610, R23 ;  /* 0x00007610ff177816 */ /* 0x000fe20000000017 */
[----:B-1----:R-:W-:Y:S01]  /*14cd0*/  IMAD R18, R18, UR4, RZ ;  /* 0x0000000412127c24 */ /* 0x002fe2000f8e02ff */
[----:B------:R0:W-:Y:S01]  /*14ce0*/  STL [R1+0x34c], R29 ;  /* 0x00034c1d01007387 */ /* 0x0001e20000100800 */
[----:B------:R-:W-:Y:S01]  /*14cf0*/  @!P6 IMAD.IADD R20, R20, 0x1, -R9 ;  /* 0x000000011414e824 */ /* 0x000fe200078e0a09 */
[C---:B------:R-:W-:Y:S01]  /*14d00*/  IADD3 R22, P6, PT, R16.reuse, R8, RZ ;  /* 0x0000000810167210 */ /* 0x040fe20007fde0ff */
[----:B------:R-:W-:Y:S01]  /*14d10*/  @!P3 IMAD.MOV R17, RZ, RZ, -R17 ;  /* 0x000000ffff11b224 */ /* 0x000fe200078e0a11 */
[----:B------:R-:W-:Y:S01]  /*14d20*/  PRMT R25, RZ, 0x7610, R25 ;  /* 0x00007610ff197816 */ /* 0x000fe20000000019 */
[----:B------:R-:W1:Y:S01]  /*14d30*/  LDCU UR4, c[0x0][0x3b0] ;  /* 0x00007600ff0477ac */ /* 0x000e620008000800 */
[----:B------:R-:W-:Y:S01]  /*14d40*/  LEA.HI.X.SX32 R16, R16, R5, 0x1, P6 ;  /* 0x0000000510107211 */ /* 0x000fe200030f0eff */
[----:B------:R-:W-:Y:S01]  /*14d50*/  @!P5 IMAD.IADD R19, R19, 0x1, -R9 ;  /* 0x000000011313d824 */ /* 0x000fe200078e0a09 */
[----:B------:R-:W-:Y:S01]  /*14d60*/  PRMT R27, RZ, 0x7610, R27 ;  /* 0x00007610ff1b7816 */ /* 0x000fe2000000001b */
[----:B------:R-:W3:Y:S01]  /*14d70*/  LDCU UR5, c[0x0][0x3b0] ;  /* 0x00007600ff0577ac */ /* 0x000ee20008000800 */
[----:B0-----:R-:W3:Y:S04]  /*14d80*/  LDL.LU R29, [R1+0x191c] ;  /* 0x00191c00011d7983 */ /* 0x001ee80000300800 */
[----:B------:R-:W3:Y:S01]  /*14d90*/  LDL R28, [R1+0x1404] ;  /* 0x00140400011c7983 */ /* 0x000ee20000100800 */
[----:B----4-:R-:W-:Y:S01]  /*14da0*/  ISETP.GE.AND P5, PT, R32, RZ, PT ;  /* 0x000000ff2000720c */ /* 0x010fe20003fa6270 */
[----:B------:R-:W-:-:S02]  /*14db0*/  IMAD.MOV.U32 R32, RZ, RZ, R24 ;  /* 0x000000ffff207224 */ /* 0x000fc400078e0018 */
[----:B--2---:R0:W-:Y:S04]  /*14dc0*/  STL [R1+0x380], R26 ;  /* 0x0003801a01007387 */ /* 0x0041e80000100800 */
[----:B------:R-:W-:Y:S01]  /*14dd0*/  STL [R1+0x390], R22 ;  /* 0x0003901601007387 */ /* 0x000fe20000100800 */
[----:B0-----:R-:W-:-:S04]  /*14de0*/  IADD3 R26, P3, PT, R18, R8, RZ ;  /* 0x00000008121a7210 */ /* 0x001fc80007f7e0ff */
[----:B------:R-:W-:Y:S01]  /*14df0*/  LEA.HI.X.SX32 R24, R18, R5, 0x1, P3 ;  /* 0x0000000512187211 */ /* 0x000fe200018f0eff */
[----:B------:R-:W-:Y:S01]  /*14e00*/  STL [R1+0x3d0], R26 ;  /* 0x0003d01a01007387 */ /* 0x000fe20000100800 */
[----:B------:R-:W-:Y:S01]  /*14e10*/  SEL R18, R47, R17, !P1 ;  /* 0x000000112f127207 */ /* 0x000fe20004800000 */
[----:B------:R-:W-:Y:S02]  /*14e20*/  @P0 IMAD.MOV.U32 R17, RZ, RZ, R16 ;  /* 0x000000ffff110224 */ /* 0x000fe400078e0010 */
[----:B------:R0:W-:Y:S02]  /*14e30*/  STL [R1+0x38c], R16 ;  /* 0x00038c1001007387 */ /* 0x0001e40000100800 */
[----:B------:R-:W-:Y:S02]  /*14e40*/  IMAD R18, R18, UR6, RZ ;  /* 0x0000000612127c24 */ /* 0x000fe4000f8e02ff */
[----:B------:R-:W-:Y:S01]  /*14e50*/  @!P5 IMAD.MOV R19, RZ, RZ, -R19 ;  /* 0x000000ffff13d224 */ /* 0x000fe200078e0a13 */
[----:B---3--:R-:W-:Y:S01]  /*14e60*/  ISETP.GE.AND P6, PT, R28, RZ, PT ;  /* 0x000000ff1c00720c */ /* 0x008fe20003fc6270 */
[----:B0-----:R-:W-:Y:S01]  /*14e70*/  @P0 IMAD.MOV.U32 R16, RZ, RZ, R22 ;  /* 0x000000ffff100224 */ /* 0x001fe200078e0016 */
[----:B------:R-:W-:Y:S01]  /*14e80*/  ISETP.GT.U32.AND P2, PT, R9, R20, PT ;  /* 0x000000140900720c */ /* 0x000fe20003f44070 */
[----:B------:R-:W2:Y:S01]  /*14e90*/  LDL.LU R22, [R1+0x1918] ;  /* 0x0019180001167983 */ /* 0x000ea20000300800 */
[----:B------:R-:W-:Y:S01]  /*14ea0*/  PRMT R34, RZ, 0x7610, R34 ;  /* 0x00007610ff227816 */ /* 0x000fe20000000022 */
[----:B------:R-:W0:Y:S02]  /*14eb0*/  LDCU UR6, c[0x0][0x3b0] ;  /* 0x00007600ff0677ac */ /* 0x000e240008000800 */
[----:B------:R3:W4:Y:S02]  /*14ec0*/  @P0 LDG.E.U8 R23, desc[UR20][R16.64] ;  /* 0x0000001410170981 */ /* 0x000724000c1e1100 */
[----:B---3--:R-:W-:-:S02]  /*14ed0*/  @P0 IMAD.MOV.U32 R16, RZ, RZ, R26 ;  /* 0x000000ffff100224 */ /* 0x008fc400078e001a */
[----:B------:R-:W-:-:S05]  /*14ee0*/  @P0 IMAD.MOV.U32 R17, RZ, RZ, R24 ;  /* 0x000000ffff110224 */ /* 0x000fca00078e0018 */
[----:B------:R3:W2:Y:S02]  /*14ef0*/  @P0 LDG.E.U8 R25, desc[UR20][R16.64] ;  /* 0x0000001410190981 */ /* 0x0006a4000c1e1100 */
[----:B---3--:R-:W-:-:S04]  /*14f00*/  IADD3 R16, P5, PT, R18, R8, RZ ;  /* 0x0000000812107210 */ /* 0x008fc80007fbe0ff */
[----:B------:R-:W-:-:S05]  /*14f10*/  LEA.HI.X.SX32 R17, R18, R5, 0x1, P5 ;  /* 0x0000000512117211 */ /* 0x000fca00028f0eff */
[----:B------:R-:W3:Y:S04]  /*14f20*/  @P0 LDG.E.U8 R27, desc[UR20][R16.64] ;  /* 0x00000014101b0981 */ /* 0x000ee8000c1e1100 */
[----:B------:R-:W-:Y:S04]  /*14f30*/  STL [R1+0x3cc], R24 ;  /* 0x0003cc1801007387 */ /* 0x000fe80000100800 */
[----:B----4-:R4:W-:Y:S04]  /*14f40*/  STL [R1+0x37c], R23 ;  /* 0x00037c1701007387 */ /* 0x0109e80000100800 */
[----:B----4-:R-:W4:Y:S04]  /*14f50*/  LDL.LU R23, [R1+0x1914] ;  /* 0x0019140001177983 */ /* 0x010f280000300800 */
[----:B------:R-:W4:Y:S04]  /*14f60*/  LDL.LU R24, [R1+0x1910] ;  /* 0x0019100001187983 */ /* 0x000f280000300800 */
[----:B------:R-:W4:Y:S04]  /*14f70*/  LDL.LU R26, [R1+0x190c] ;  /* 0x00190c00011a7983 */ /* 0x000f280000300800 */
[----:B--2---:R2:W-:Y:S04]  /*14f80*/  STL [R1+0x378], R25 ;  /* 0x0003781901007387 */ /* 0x0045e80000100800 */
[----:B--2---:R-:W2:Y:S04]  /*14f90*/  LDL.LU R25, [R1+0x1908] ;  /* 0x0019080001197983 */ /* 0x004ea80000300800 */
[----:B------:R-:W2:Y:S04]  /*14fa0*/  LDL R28, [R1+0x1448] ;  /* 0x00144800011c7983 */ /* 0x000ea80000100800 */
[----:B------:R-:W-:Y:S04]  /*14fb0*/  STL [R1+0x430], R16 ;  /* 0x0004301001007387 */ /* 0x000fe80000100800 */
[----:B------:R-:W-:Y:S04]  /*14fc0*/  STL [R1+0x42c], R17 ;  /* 0x00042c1101007387 */ /* 0x000fe80000100800 */
[----:B---3--:R3:W-:Y:S04]  /*14fd0*/  STL [R1+0x374], R27 ;  /* 0x0003741b01007387 */ /* 0x0087e80000100800 */
[----:B---3--:R-:W3:Y:S04]  /*14fe0*/  LDL.LU R27, [R1+0x1904] ;  /* 0x00190400011b7983 */ /* 0x008ee80000300800 */
[----:B------:R-:W2:Y:S01]  /*14ff0*/  LDL R16, [R1+0x141c] ;  /* 0x00141c0001107983 */ /* 0x000ea20000100800 */
[----:B------:R-:W-:Y:S01]  /*15000*/  @!P2 IMAD.IADD R20, R20, 0x1, -R9 ;  /* 0x000000011414a824 */ /* 0x000fe200078e0a09 */
[----:B------:R-:W-:-:S02]  /*15010*/  ISETP.GT.U32.AND P2, PT, R9, R22, PT ;  /* 0x000000160900720c */ /* 0x000fc40003f44070 */
[----:B------:R-:W-:Y:S01]  /*15020*/  SEL R19, R47, R19, !P1 ;  /* 0x000000132f137207 */ /* 0x000fe20004800000 */
[----:B------:R-:W-:-:S04]  /*15030*/  @!P6 IMAD.MOV R20, RZ, RZ, -R20 ;  /* 0x000000ffff14e224 */ /* 0x000fc800078e0a14 */
[----:B------:R-:W-:-:S06]  /*15040*/  IMAD R19, R19, UR7, RZ ;  /* 0x0000000713137c24 */ /* 0x000fcc000f8e02ff */
[----:B------:R-:W-:Y:S01]  /*15050*/  @!P2 IMAD.IADD R22, R22, 0x1, -R9 ;  /* 0x000000011616a824 */ /* 0x000fe200078e0a09 */
[C---:B------:R-:W-:Y:S01]  /*15060*/  IADD3 R17, P6, PT, R19.reuse, R8, RZ ;  /* 0x0000000813117210 */ /* 0x040fe20007fde0ff */
[----:B------:R-:W0:Y:S04]  /*15070*/  LDCU UR7, c[0x0][0x3b0] ;  /* 0x00007600ff0777ac */ /* 0x000e280008000800 */
[----:B------:R0:W-:Y:S01]  /*15080*/  STL [R1+0x470], R17 ;  /* 0x0004701101007387 */ /* 0x0001e20000100800 */
[----:B--2---:R-:W-:Y:S02]  /*15090*/  ISETP.GE.AND P2, PT, R16, RZ, PT ;  /* 0x000000ff1000720c */ /* 0x004fe40003f46270 */
[----:B------:R-:W-:-:S04]  /*150a0*/  LEA.HI.X.SX32 R16, R19, R5, 0x1, P6 ;  /* 0x0000000513107211 */ /* 0x000fc800030f0eff */
[-C--:B0-----:R-:W-:Y:S01]  /*150b0*/  @P0 LOP3.LUT R17, R17, R16.reuse, RZ, 0x3c, !PT ;  /* 0x0000001011110212 */ /* 0x081fe200078e3cff */
[----:B------:R0:W-:Y:S03]  /*150c0*/  STL [R1+0x46c], R16 ;  /* 0x00046c1001007387 */ /* 0x0001e60000100800 */
[----:B0-----:R-:W-:-:S04]  /*150d0*/  @P0 LOP3.LUT R16, R17, R16, RZ, 0x3c, !PT ;  /* 0x0000001011100212 */ /* 0x001fc800078e3cff */
[----:B------:R-:W-:-:S05]  /*150e0*/  @P0 LOP3.LUT R17, R17, R16, RZ, 0x3c, !PT ;  /* 0x0000001011110212 */ /* 0x000fca00078e3cff */
[----:B------:R0:W2:Y:S01]  /*150f0*/  @P0 LDG.E.U8 R34, desc[UR20][R16.64] ;  /* 0x0000001410220981 */ /* 0x0000a2000c1e1100 */
[----:B------:R-:W-:Y:S02]  /*15100*/  ISETP.GT.U32.AND P3, PT, R9, R21, PT ;  /* 0x000000150900720c */ /* 0x000fe40003f64070 */
[----:B------:R-:W-:-:S11]  /*15110*/  SEL R20, R47, R20, !P1 ;  /* 0x000000142f147207 */ /* 0x000fd60004800000 */
[----:B------:R-:W-:-:S05]  /*15120*/  @!P3 IMAD.IADD R21, R21, 0x1, -R9 ;  /* 0x000000011515b824 */ /* 0x000fca00078e0a09 */
[----:B------:R-:W-:Y:S01]  /*15130*/  ISETP.GT.U32.AND P3, PT, R9, R21, PT ;  /* 0x000000150900720c */ /* 0x000fe20003f64070 */
[----:B-1----:R-:W-:Y:S01]  /*15140*/  IMAD R20, R20, UR4, RZ ;  /* 0x0000000414147c24 */ /* 0x002fe2000f8e02ff */
[----:B------:R-:W-:Y:S01]  /*15150*/  PRMT R30, RZ, 0x7610, R30 ;  /* 0x00007610ff1e7816 */ /* 0x000fe2000000001e */
[----:B------:R-:W1:Y:S10]  /*15160*/  LDCU UR4, c[0x0][0x3b0] ;  /* 0x00007600ff0477ac */ /* 0x000e740008000800 */
[----:B------:R-:W-:Y:S01]  /*15170*/  @!P3 IMAD.IADD R21, R21, 0x1, -R9 ;  /* 0x000000011515b824 */ /* 0x000fe200078e0a09 */
[----:B0-----:R-:W-:-:S04]  /*15180*/  IADD3 R17, P3, PT, R20, R8, RZ ;  /* 0x0000000814117210 */ /* 0x001fc80007f7e0ff */
[----:B------:R-:W-:Y:S02]  /*15190*/  LEA.HI.X.SX32 R16, R20, R5, 0x1, P3 ;  /* 0x0000000514107211 */ /* 0x000fe400018f0eff */
[----:B------:R-:W-:Y:S01]  /*151a0*/  ISETP.GE.AND P3, PT, R28, RZ, PT ;  /* 0x000000ff1c00720c */ /* 0x000fe20003f66270 */
[----:B--2---:R0:W-:Y:S04]  /*151b0*/  STL [R1+0x2b4], R34 ;  /* 0x0002b42201007387 */ /* 0x0041e80000100800 */
[----:B0-----:R-:W2:Y:S04]  /*151c0*/  LDL R34, [R1+0x148c] ;  /* 0x00148c0001227983 */ /* 0x001ea80000100800 */
[----:B------:R0:W-:Y:S04]  /*151d0*/  STL [R1+0x4b0], R17 ;  /* 0x0004b01101007387 */ /* 0x0001e80000100800 */
[----:B------:R1:W-:Y:S04]  /*151e0*/  STL [R1+0x4ac], R16 ;  /* 0x0004ac1001007387 */ /* 0x0003e80000100800 */
[----:B------:R-:W2:Y:S01]  /*151f0*/  LDL.LU R28, [R1+0x1900] ;  /* 0x00190000011c7983 */ /* 0x000ea20000300800 */
[----:B0-----:R-:W-:-:S04]  /*15200*/  @P0 LOP3.LUT R17, R17, R16, RZ, 0x3c, !PT ;  /* 0x0000001011110212 */ /* 0x001fc800078e3cff */
[----:B-1----:R-:W-:-:S04]  /*15210*/  @P0 LOP3.LUT R16, R17, R16, RZ, 0x3c, !PT ;  /* 0x0000001011100212 */ /* 0x002fc800078e3cff */
[----:B------:R-:W-:-:S05]  /*15220*/  @P0 LOP3.LUT R17, R17, R16, RZ, 0x3c, !PT ;  /* 0x0000001011110212 */ /* 0x000fca00078e3cff */
[----:B------:R0:W2:Y:S04]  /*15230*/  @P0 LDG.E.U8 R30, desc[UR20][R16.64] ;  /* 0x00000014101e0981 */ /* 0x0000a8000c1e1100 */
[----:B------:R-:W3:Y:S01]  /*15240*/  LDL R16, [R1+0x1460] ;  /* 0x0014600001107983 */ /* 0x000ee20000100800 */
[C---:B----4-:R-:W-:Y:S01]  /*15250*/  ISETP.GT.U32.AND P5, PT, R9.reuse, R23, PT ;  /* 0x000000170900720c */ /* 0x050fe20003fa4070 */
[----:B------:R-:W-:Y:S01]  /*15260*/  @!P2 IMAD.MOV R21, RZ, RZ, -R21 ;  /* 0x000000ffff15a224 */ /* 0x000fe200078e0a15 */
[----:B------:R-:W-:-:S11]  /*15270*/  ISETP.GT.U32.AND P2, PT, R9, R24, PT ;  /* 0x000000180900720c */ /* 0x000fd60003f44070 */
[----:B------:R-:W-:Y:S01]  /*15280*/  @!P5 IMAD.IADD R23, R23, 0x1, -R9 ;  /* 0x000000011717d824 */ /* 0x000fe200078e0a09 */
[----:B------:R-:W-:-:S04]  /*15290*/  SEL R21, R47, R21, !P1 ;  /* 0x000000152f157207 */ /* 0x000fc80004800000 */
[C---:B------:R-:W-:Y:S02]  /*152a0*/  ISETP.GT.U32.AND P6, PT, R9.reuse, R23, PT ;  /* 0x000000170900720c */ /* 0x040fe40003fc4070 */
[----:B------:R-:W-:Y:S01]  /*152b0*/  ISETP.GT.U32.AND P5, PT, R9, R22, PT ;  /* 0x000000160900720c */ /* 0x000fe20003fa4070 */
[----:B------:R-:W-:Y:S01]  /*152c0*/  IMAD R21, R21, UR5, RZ ;  /* 0x0000000515157c24 */ /* 0x000fe2000f8e02ff */
[----:B------:R-:W-:Y:S01]  /*152d0*/  PRMT R29, RZ, 0x7610, R29 ;  /* 0x00007610ff1d7816 */ /* 0x000fe2000000001d */
[----:B------:R-:W-:Y:S01]  /*152e0*/  @!P2 IMAD.IADD R24, R24, 0x1, -R9 ;  /* 0x000000011818a824 */ /* 0x000fe200078e0a09 */
[----:B------:R-:W-:Y:S01]  /*152f0*/  PRMT R41, RZ, 0x7610, R41 ;  /* 0x00007610ff297816 */ /* 0x000fe20000000029 */
[----:B------:R-:W1:Y:S06]  /*15300*/  LDCU UR5, c[0x0][0x3b0] ;  /* 0x00007600ff0577ac */ /* 0x000e6c0008000800 */
[--C-:B------:R-:W-:Y:S01]  /*15310*/  @!P6 IMAD.IADD R23, R23, 0x1, -R9.reuse ;  /* 0x000000011717e824 */ /* 0x100fe200078e0a09 */
[----:B0-----:R-:W-:Y:S01]  /*15320*/  IADD3 R17, P6, PT, R21, R8, RZ ;  /* 0x0000000815117210 */ /* 0x001fe20007fde0ff */
[----:B------:R-:W-:-:S04]  /*15330*/  @!P5 IMAD.IADD R22, R22, 0x1, -R9 ;  /* 0x000000011616d824 */ /* 0x000fc800078e0a09 */
[----:B------:R-:W-:-:S05]  /*15340*/  @!P3 IMAD.MOV R22, RZ, RZ, -R22 ;  /* 0x000000ffff16b224 */ /* 0x000fca00078e0a16 */
[----:B------:R-:W-:-:S05]  /*15350*/  SEL R22, R47, R22, !P1 ;  /* 0x000000162f167207 */ /* 0x000fca0004800000 */
[----:B------:R-:W-:Y:S01]  /*15360*/  IMAD R22, R22, UR4, RZ ;  /* 0x0000000416167c24 */ /* 0x000fe2000f8e02ff */
[----:B--2---:R0:W-:Y:S01]  /*15370*/  STL [R1+0x290], R30 ;  /* 0x0002901e01007387 */ /* 0x0041e20000100800 */
[----:B---3--:R-:W-:-:S03]  /*15380*/  ISETP.GE.AND P2, PT, R16, RZ, PT ;  /* 0x000000ff1000720c */ /* 0x008fc60003f46270 */
[----:B0-----:R-:W2:Y:S01]  /*15390*/  LDL R30, [R1+0x14a4] ;  /* 0x0014a400011e7983 */ /* 0x001ea20000100800 */
[----:B------:R-:W-:Y:S01]  /*153a0*/  LEA.HI.X.SX32 R16, R21, R5, 0x1, P6 ;  /* 0x0000000515107211 */ /* 0x000fe200030f0eff */
[----:B------:R-:W0:Y:S02]  /*153b0*/  LDCU UR4, c[0x0][0x3b0] ;  /* 0x00007600ff0477ac */ /* 0x000e240008000800 */
[----:B------:R3:W-:Y:S01]  /*153c0*/  STL [R1+0x4f0], R17 ;  /* 0x0004f01101007387 */ /* 0x0007e20000100800 */
[----:B------:R-:W-:-:S03]  /*153d0*/  ISETP.GT.U32.AND P6, PT, R9, R25, PT ;  /* 0x000000190900720c */ /* 0x000fc60003fc4070 */
[----:B------:R4:W-:Y:S01]  /*153e0*/  STL [R1+0x4ec], R16 ;  /* 0x0004ec1001007387 */ /* 0x0009e20000100800 */
[----:B---3--:R-:W-:-:S04]  /*153f0*/  @P0 LOP3.LUT R17, R17, R16, RZ, 0x3c, !PT ;  /* 0x0000001011110212 */ /* 0x008fc800078e3cff */
[----:B----4-:R-:W-:-:S04]  /*15400*/  @P0 LOP3.LUT R16, R17, R16, RZ, 0x3c, !PT ;  /* 0x0000001011100212 */ /* 0x010fc800078e3cff */
[----:B------:R-:W-:Y:S01]  /*15410*/  @P0 LOP3.LUT R17, R17, R16, RZ, 0x3c, !PT ;  /* 0x0000001011110212 */ /* 0x000fe200078e3cff */
[----:B------:R-:W-:-:S04]  /*15420*/  @!P6 IMAD.IADD R25, R25, 0x1, -R9 ;  /* 0x000000011919e824 */ /* 0x000fc800078e0a09 */
[----:B------:R3:W4:Y:S02]  /*15430*/  @P0 LDG.E.U8 R29, desc[UR20][R16.64] ;  /* 0x00000014101d0981 */ /* 0x000724000c1e1100 */
[----:B---3--:R-:W-:-:S04]  /*15440*/  IADD3 R16, P6, PT, R22, R8, RZ ;  /* 0x0000000816107210 */ /* 0x008fc80007fde0ff */
[----:B------:R-:W-:-:S05]  /*15450*/  LEA.HI.X.SX32 R17, R22, R5, 0x1, P6 ;  /* 0x0000000516117211 */ /* 0x000fca00030f0eff */
[----:B------:R3:W3:Y:S01]  /*15460*/  @P0 LDG.E.U8 R41, desc[UR20][R16.64] ;  /* 0x0000001410290981 */ /* 0x0006e2000c1e1100 */
[----:B------:R-:W-:Y:S01]  /*15470*/  ISETP.GT.U32.AND P3, PT, R9, R24, PT ;  /* 0x000000180900720c */ /* 0x000fe20003f64070 */
[----:B------:R-:W-:-:S05]  /*15480*/  @!P2 IMAD.MOV R23, RZ, RZ, -R23 ;  /* 0x000000ffff17a224 */ /* 0x000fca00078e0a17 */
[----:B------:R-:W-:Y:S02]  /*15490*/  SEL R23, R47, R23, !P1 ;  /* 0x000000172f177207 */ /* 0x000fe40004800000 */
[----:B------:R-:W-:-:S03]  /*154a0*/  ISETP.GE.AND P2, PT, R34, RZ, PT ;  /* 0x000000ff2200720c */ /* 0x000fc60003f46270 */
[----:B-1----:R-:W-:Y:S01]  /*154b0*/  IMAD R23, R23, UR5, RZ ;  /* 0x0000000517177c24 */ /* 0x002fe2000f8e02ff */
[----:B------:R-:W-:Y:S01]  /*154c0*/  PRMT R36, RZ, 0x7610, R36 ;  /* 0x00007610ff247816 */ /* 0x000fe20000000024 */
[----:B------:R-:W-:Y:S01]  /*154d0*/  @!P3 IMAD.IADD R24, R24, 0x1, -R9 ;  /* 0x000000011818b824 */ /* 0x000fe200078e0a09 */
[----:B------:R-:W-:Y:S01]  /*154e0*/  ISETP.GT.U32.AND P5, PT, R9, R26, PT ;  /* 0x0000001a0900720c */ /* 0x000fe20003fa4070 */
[----:B------:R-:W1:Y:S01]  /*154f0*/  LDCU UR5, c[0x0][0x3b0] ;  /* 0x00007600ff0577ac */ /* 0x000e620008000800 */
[----:B--2---:R-:W-:Y:S02]  /*15500*/  ISETP.GE.AND P3, PT, R30, RZ, PT ;  /* 0x000000ff1e00720c */ /* 0x004fe40003f66270 */
[C---:B------:R-:W-:Y:S01]  /*15510*/  IADD3 R30, P6, PT, R23.reuse, R8, RZ ;  /* 0x00000008171e7210 */ /* 0x040fe20007fde0ff */
[----:B----4-:R2:W-:Y:S04]  /*15520*/  STL [R1+0x280], R29 ;  /* 0x0002801d01007387 */ /* 0x0105e80000100800 */
[----:B--2---:R-:W2:Y:S04]  /*15530*/  LDL.LU R29, [R1+0x18fc] ;  /* 0x0018fc00011d7983 */ /* 0x004ea80000300800 */
[----:B------:R-:W4:Y:S04]  /*15540*/  LDL R34, [R1+0x14bc] ;  /* 0x0014bc0001227983 */ /* 0x000f280000100800 */
[----:B------:R3:W-:Y:S04]  /*15550*/  STL [R1+0x530], R16 ;  /* 0x0005301001007387 */ /* 0x0007e80000100800 */
[----:B------:R0:W-:Y:S04]  /*15560*/  STL [R1+0x52c], R17 ;  /* 0x00052c1101007387 */ /* 0x0001e80000100800 */
[----:B------:R-:W-:Y:S01]  /*15570*/  STL [R1+0x570], R30 ;  /* 0x0005701e01007387 */ /* 0x000fe20000100800 */
[----:B---3--:R-:W-:-:S03]  /*15580*/  LEA.HI.X.SX32 R16, R23, R5, 0x1, P6 ;  /* 0x0000000517107211 */ /* 0x008fc600030f0eff */
[----:B------:R3:W-:Y:S02]  /*15590*/  STL [R1+0x274], R41 ;  /* 0x0002742901007387 */ /* 0x0007e40000100800 */
[----:B0-----:R-:W-:Y:S02]  /*155a0*/  @P0 IMAD.MOV.U32 R17, RZ, RZ, R16 ;  /* 0x000000ffff110224 */ /* 0x001fe400078e0010 */
[----:B---3--:R-:W3:Y:S04]  /*155b0*/  LDL R41, [R1+0x14e8] ;  /* 0x0014e80001297983 */ /* 0x008ee80000100800 */
[----:B------:R0:W-:Y:S02]  /*155c0*/  STL [R1+0x56c], R16 ;  /* 0x00056c1001007387 */ /* 0x0001e40000100800 */
[----:B0-----:R-:W-:-:S02]  /*155d0*/  @P0 IMAD.MOV.U32 R16, RZ, RZ, R30 ;  /* 0x000000ffff100224 */ /* 0x001fc400078e001e */
[--C-:B------:R-:W-:Y:S02]  /*155e0*/  @!P5 IMAD.IADD R26, R26, 0x1, -R9.reuse ;  /* 0x000000011a1ad824 */ /* 0x100fe400078e0a09 */
[----:B------:R-:W-:Y:S01]  /*155f0*/  @!P2 IMAD.MOV R24, RZ, RZ, -R24 ;  /* 0x000000ffff18a224 */ /* 0x000fe200078e0a18 */
[----:B------:R0:W2:Y:S02]  /*15600*/  @P0 LDG.E.U8 R36, desc[UR20][R16.64] ;  /* 0x0000001410240981 */ /* 0x0000a4000c1e1100 */
[C---:B------:R-:W-:Y:S02]  /*15610*/  ISETP.GT.U32.AND P5, PT, R9.reuse, R26, PT ;  /* 0x0000001a0900720c */ /* 0x040fe40003fa4070 */
[C---:B------:R-:W-:Y:S01]  /*15620*/  ISETP.GT.U32.AND P6, PT, R9.reuse, R28, PT ;  /* 0x0000001c0900720c */ /* 0x040fe20003fc4070 */
[----:B------:R-:W2:Y:S10]  /*15630*/  LDL.LU R30, [R1+0x18f8] ;  /* 0x0018f800011e7983 */ /* 0x000eb40000300800 */
[----:B------:R-:W-:Y:S01]  /*15640*/  @!P5 IMAD.IADD R26, R26, 0x1, -R9 ;  /* 0x000000011a1ad824 */ /* 0x000fe200078e0a09 */
[----:B------:R-:W-:-:S02]  /*15650*/  ISETP.GT.U32.AND P5, PT, R9, R27, PT ;  /* 0x0000001b0900720c */ /* 0x000fc40003fa4070 */
[----:B------:R-:W-:Y:S01]  /*15660*/  ISETP.GT.U32.AND P2, PT, R9, R25, PT ;  /* 0x000000190900720c */ /* 0x000fe20003f44070 */
[----:B------:R-:W-:Y:S01]  /*15670*/  @!P3 IMAD.MOV R26, RZ, RZ, -R26 ;  /* 0x000000ffff1ab224 */ /* 0x000fe200078e0a1a */
[----:B------:R-:W-:-:S09]  /*15680*/  SEL R24, R47, R24, !P1 ;  /* 0x000000182f187207 */ /* 0x000fd20004800000 */
[----:B------:R-:W-:Y:S01]  /*15690*/  @!P5 IMAD.IADD R27, R27, 0x1, -R9 ;  /* 0x000000011b1bd824 */ /* 0x000fe200078e0a09 */
[----:B------:R-:W-:-:S04]  /*156a0*/  SEL R26, R47, R26, !P1 ;  /* 0x0000001a2f1a7207 */ /* 0x000fc80004800000 */
[----:B------:R-:W-:Y:S01]  /*156b0*/  ISETP.GT.U32.AND P5, PT, R9, R27, PT ;  /* 0x0000001b0900720c */ /* 0x000fe20003fa4070 */
[----:B------:R-:W-:Y:S01]  /*156c0*/  IMAD R24, R24, UR6, RZ ;  /* 0x0000000618187c24 */ /* 0x000fe2000f8e02ff */
[----:B------:R-:W-:Y:S01]  /*156d0*/  PRMT R31, RZ, 0x7610, R31 ;  /* 0x00007610ff1f7816 */ /* 0x000fe2000000001f */
[----:B------:R-:W-:Y:S01]  /*156e0*/  @!P2 IMAD.IADD R25, R25, 0x1, -R9 ;  /* 0x000000011919a824 */ /* 0x000fe200078e0a09 */
[----:B------:R-:W-:Y:S01]  /*156f0*/  PRMT R33, RZ, 0x7610, R33 ;  /* 0x00007610ff217816 */ /* 0x000fe20000000021 */
[----:B------:R-:W-:Y:S01]  /*15700*/  IMAD R26, R26, UR4, RZ ;  /* 0x000000041a1a7c24 */ /* 0x000fe2000f8e02ff */
[----:B------:R-:W-:Y:S01]  /*15710*/  PRMT R35, RZ, 0x7610, R35 ;  /* 0x00007610ff237816 */ /* 0x000fe20000000023 */
[--C-:B------:R-:W-:Y:S01]  /*15720*/  @!P6 IMAD.IADD R28, R28, 0x1, -R9.reuse ;  /* 0x000000011c1ce824 */ /* 0x100fe200078e0a09 */
[C---:B0-----:R-:W-:Y:S01]  /*15730*/  IADD3 R16, P6, PT, R24.reuse, R8, RZ ;  /* 0x0000000818107210 */ /* 0x041fe20007fde0ff */
[----:B------:R-:W0:Y:S04]  /*15740*/  LDCU UR4, c[0x0][0x3b0] ;  /* 0x00007600ff0477ac */ /* 0x000e280008000800 */
[----:B------:R-:W-:Y:S01]  /*15750*/  @!P5 IMAD.IADD R27, R27, 0x1, -R9 ;  /* 0x000000011b1bd824 */ /* 0x000fe200078e0a09 */
[----:B------:R-:W-:Y:S01]  /*15760*/  LEA.HI.X.SX32 R17, R24, R5, 0x1, P6 ;  /* 0x0000000518117211 */ /* 0x000fe200030f0eff */
[----:B------:R-:W0:Y:S04]  /*15770*/  LDCU UR6, c[0x0][0x3b0] ;  /* 0x00007600ff0677ac */ /* 0x000e280008000800 */
[----:B------:R0:W2:Y:S01]  /*15780*/  @P0 LDG.E.U8 R31, desc[UR20][R16.64] ;  /* 0x00000014101f0981 */ /* 0x0000a2000c1e1100 */
[----:B----4-:R-:W-:-:S13]  /*15790*/  ISETP.GE.AND P3, PT, R34, RZ, PT ;  /* 0x000000ff2200720c */ /* 0x010fda0003f66270 */
[----:B------:R-:W-:Y:S01]  /*157a0*/  @!P3 IMAD.MOV R25, RZ, RZ, -R25 ;  /* 0x000000ffff19b224 */ /* 0x000fe200078e0a19 */
[----:B------:R-:W-:-:S04]  /*157b0*/  IADD3 R34, P3, PT, R26, R8, RZ ;  /* 0x000000081a227210 */ /* 0x000fc80007f7e0ff */
[----:B------:R-:W-:Y:S02]  /*157c0*/  SEL R25, R47, R25, !P1 ;  /* 0x000000192f197207 */ /* 0x000fe40004800000 */
[----:B---3--:R-:W-:Y:S01]  /*157d0*/  ISETP.GE.AND P5, PT, R41, RZ, PT ;  /* 0x000000ff2900720c */ /* 0x008fe20003fa6270 */
[----:B------:R-:W-:Y:S01]  /*157e0*/  IMAD.MOV.U32 R41, RZ, RZ, R32 ;  /* 0x000000ffff297224 */ /* 0x000fe200078e0020 */
[----:B------:R-:W-:Y:S01]  /*157f0*/  LEA.HI.X.SX32 R32, R26, R5, 0x1, P3 ;  /* 0x000000051a207211 */ /* 0x000fe200018f0eff */
[----:B-1----:R-:W-:Y:S01]  /*15800*/  IMAD R25, R25, UR5, RZ ;  /* 0x0000000519197c24 */ /* 0x002fe2000f8e02ff */
[----:B--2---:R1:W-:Y:S09]  /*15810*/  STL [R1+0x244], R36 ;  /* 0x0002442401007387 */ /* 0x0043f20000100800 */
[----:B------:R-:W-:Y:S01]  /*15820*/  @!P5 IMAD.MOV R27, RZ, RZ, -R27 ;  /* 0x000000ffff1bd224 */ /* 0x000fe200078e0a1b */
[----:B------:R-:W-:Y:S01]  /*15830*/  ISETP.GT.U32.AND P2, PT, R9, R28, PT ;  /* 0x0000001c0900720c */ /* 0x000fe20003f44070 */
[----:B------:R-:W2:Y:S01]  /*15840*/  LDCU UR5, c[0x0][0x3b0] ;  /* 0x00007600ff0577ac */ /* 0x000ea20008000800 */
[----:B-1----:R-:W3:Y:S04]  /*15850*/  LDL R36, [R1+0x1500] ;  /* 0x0015000001247983 */ /* 0x002ee80000100800 */
[----:B------:R0:W-:Y:S04]  /*15860*/  STL [R1+0x5b0], R16 ;  /* 0x0005b01001007387 */ /* 0x0001e80000100800 */
[----:B------:R-:W-:Y:S04]  /*15870*/  STL [R1+0x5f0], R34 ;  /* 0x0005f02201007387 */ /* 0x000fe80000100800 */
[----:B------:R1:W-:Y:S01]  /*15880*/  STL [R1+0x5ac], R17 ;  /* 0x0005ac1101007387 */ /* 0x0003e20000100800 */
[----:B0-----:R-:W-:-:S02]  /*15890*/  @P0 IMAD.MOV.U32 R16, RZ, RZ, R34 ;  /* 0x000000ffff100224 */ /* 0x001fc400078e0022 */
[----:B-1----:R-:W-:-:S05]  /*158a0*/  @P0 IMAD.MOV.U32 R17, RZ, RZ, R32 ;  /* 0x000000ffff110224 */ /* 0x002fca00078e0020 */
[----:B------:R0:W4:Y:S02]  /*158b0*/  @P0 LDG.E.U8 R33, desc[UR20][R16.64] ;  /* 0x0000001410210981 */ /* 0x000124000c1e1100 */
[----:B0-----:R-:W-:-:S04]  /*158c0*/  IADD3 R16, P5, PT, R25, R8, RZ ;  /* 0x0000000819107210 */ /* 0x001fc80007fbe0ff */
[----:B------:R-:W-:-:S05]  /*158d0*/  LEA.HI.X.SX32 R17, R25, R5, 0x1, P5 ;  /* 0x0000000519117211 */ /* 0x000fca00028f0eff */
[----:B------:R-:W2:Y:S04]  /*158e0*/  @P0 LDG.E.U8 R35, desc[UR20][R16.64] ;  /* 0x0000001410230981 */ /* 0x000ea8000c1e1100 */
[----:B------:R-:W-:Y:S04]  /*158f0*/  STL [R1+0x5ec], R32 ;  /* 0x0005ec2001007387 */ /* 0x000fe80000100800 */
[----:B------:R0:W-:Y:S04]  /*15900*/  STL [R1+0x228], R31 ;  /* 0x0002281f01007387 */ /* 0x0001e80000100800 */
[----:B0-----:R-:W2:Y:S04]  /*15910*/  LDL.LU R31, [R1+0x18f4] ;  /* 0x0018f400011f7983 */ /* 0x001ea80000300800 */
[----:B------:R-:W2:Y:S04]  /*15920*/  LDL.LU R32, [R1+0x18f0] ;  /* 0x0018f00001207983 */ /* 0x000ea80000300800 */
[----:B------:R-:W2:Y:S01]  /*15930*/  LDL.LU R34, [R1+0x18ec] ;  /* 0x0018ec0001227983 */ /* 0x000ea20000300800 */
[----:B---3--:R-:W-:-:S03]  /*15940*/  ISETP.GE.AND P6, PT, R36, RZ, PT ;  /* 0x000000ff2400720c */ /* 0x008fc60003fc6270 */
[----:B----4-:R0:W-:Y:S04]  /*15950*/  STL [R1+0x224], R33 ;  /* 0x0002242101007387 */ /* 0x0101e80000100800 */
[----:B0-----:R-:W3:Y:S04]  /*15960*/  LDL.LU R33, [R1+0x18e8] ;  /* 0x0018e80001217983 */ /* 0x001ee80000300800 */
[----:B------:R-:W4:Y:S04]  /*15970*/  LDL R36, [R1+0x1548] ;  /* 0x0015480001247983 */ /* 0x000f280000100800 */
[----:B------:R-:W-:Y:S04]  /*15980*/  STL [R1+0x630], R16 ;  /* 0x0006301001007387 */ /* 0x000fe80000100800 */
[----:B------:R-:W-:Y:S04]  /*15990*/  STL [R1+0x62c], R17 ;  /* 0x00062c1101007387 */ /* 0x000fe80000100800 */
[----:B--2---:R0:W-:Y:S04]  /*159a0*/  STL [R1+0x210], R35 ;  /* 0x0002102301007387 */ /* 0x0041e80000100800 */
[----:B0-----:R-:W2:Y:S04]  /*159b0*/  LDL.LU R35, [R1+0x18e4] ;  /* 0x0018e40001237983 */ /* 0x001ea80000300800 */
        /* <DEDUP_REMOVED lines=10> */
[----:B------:R-:W-:Y:S02]  /*15a60*/  PRMT R43, RZ, 0x7610, R43 ;  /* 0x00007610ff2b7816 */ /* 0x000fe4000000002b */
[----:B--2---:R-:W-:Y:S02]  /*15a70*/  ISETP.GE.AND P2, PT, R16, RZ, PT ;  /* 0x000000ff1000720c */ /* 0x004fe40003f46270 */
[----:B------:R-:W-:-:S04]  /*15a80*/  LEA.HI.X.SX32 R16, R27, R5, 0x1, P6 ;  /* 0x000000051b107211 */ /* 0x000fc800030f0eff */
[-C--:B-1----:R-:W-:Y:S01]  /*15a90*/  @P0 LOP3.LUT R17, R17, R16.reuse, RZ, 0x3c, !PT ;  /* 0x0000001011110212 */ /* 0x082fe200078e3cff */
[----:B------:R1:W-:Y:S03]  /*15aa0*/  STL [R1+0x66c], R16 ;  /* 0x00066c1001007387 */ /* 0x0003e60000100800 */
[----:B-1----:R-:W-:-:S04]  /*15ab0*/  @P0 LOP3.LUT R16, R17, R16, RZ, 0x3c, !PT ;  /* 0x0000001011100212 */ /* 0x002fc800078e3cff */
[----:B------:R-:W-:-:S05]  /*15ac0*/  @P0 LOP3.LUT R17, R17, R16, RZ, 0x3c, !PT ;  /* 0x0000001011110212 */ /* 0x000fca00078e3cff */
[----:B------:R1:W2:Y:S01]  /*15ad0*/  @P0 LDG.E.U8 R43, desc[UR20][R16.64] ;  /* 0x00000014102b0981 */ /* 0x0002a2000c1e1100 */
[----:B------:R-:W-:Y:S02]  /*15ae0*/  ISETP.GT.U32.AND P3, PT, R9, R29, PT ;  /* 0x0000001d0900720c */ /* 0x000fe40003f64070 */
[----:B------:R-:W-:-:S11]  /*15af0*/  SEL R28, R47, R28, !P1 ;  /* 0x0000001c2f1c7207 */ /* 0x000fd60004800000 */
[----:B------:R-:W-:-:S05]  /*15b00*/  @!P3 IMAD.IADD R29, R29, 0x1, -R9 ;  /* 0x000000011d1db824 */ /* 0x000fca00078e0a09 */
[----:B------:R-:W-:Y:S01]  /*15b10*/  ISETP.GT.U32.AND P3, PT, R9, R29, PT ;  /* 0x0000001d0900720c */ /* 0x000fe20003f64070 */
[----:B------:R-:W-:Y:S01]  /*15b20*/  IMAD R28, R28, UR4, RZ ;  /* 0x000000041c1c7c24 */ /* 0x000fe2000f8e02ff */
[----:B------:R-:W-:Y:S01]  /*15b30*/  PRMT R38, RZ, 0x7610, R38 ;  /* 0x00007610ff267816 */ /* 0x000fe20000000026 */
[----:B------:R-:W0:Y:S10]  /*15b40*/  LDCU UR4, c[0x0][0x3b0] ;  /* 0x00007600ff0477ac */ /* 0x000e340008000800 */
[----:B------:R-:W-:Y:S01]  /*15b50*/  @!P3 IMAD.IADD R29, R29, 0x1, -R9 ;  /* 0x000000011d1db824 */ /* 0x000fe200078e0a09 */
[----:B-1----:R-:W-:-:S04]  /*15b60*/  IADD3 R17, P3, PT, R28, R8, RZ ;  /* 0x000000081c117210 */ /* 0x002fc80007f7e0ff */
[----:B------:R-:W-:Y:S02]  /*15b70*/  LEA.HI.X.SX32 R16, R28, R5, 0x1, P3 ;  /* 0x000000051c107211 */ /* 0x000fe400018f0eff */
[----:B----4-:R-:W-:Y:S01]  /*15b80*/  ISETP.GE.AND P3, PT, R36, RZ, PT ;  /* 0x000000ff2400720c */ /* 0x010fe20003f66270 */
[----:B--2---:R1:W-:Y:S04]  /*15b90*/  STL [R1+0x20c], R43 ;  /* 0x00020c2b01007387 */ /* 0x0043e80000100800 */
[----:B-1----:R-:W2:Y:S04]  /*15ba0*/  LDL R43, [R1+0x1634] ;  /* 0x00163400012b7983 */ /* 0x002ea80000100800 */
[----:B------:R1:W-:Y:S04]  /*15bb0*/  STL [R1+0x6b0], R17 ;  /* 0x0006b01101007387 */ /* 0x0003e80000100800 */
[----:B------:R4:W-:Y:S04]  /*15bc0*/  STL [R1+0x6ac], R16 ;  /* 0x0006ac1001007387 */ /* 0x0009e80000100800 */
[----:B------:R-:W2:Y:S01]  /*15bd0*/  LDL.LU R36, [R1+0x18e0] ;  /* 0x0018e00001247983 */ /* 0x000ea20000300800 */
[----:B-1----:R-:W-:-:S04]  /*15be0*/  @P0 LOP3.LUT R17, R17, R16, RZ, 0x3c, !PT ;  /* 0x0000001011110212 */ /* 0x002fc800078e3cff */
[----:B----4-:R-:W-:-:S04]  /*15bf0*/  @P0 LOP3.LUT R16, R17, R16, RZ, 0x3c, !PT ;  /* 0x0000001011100212 */ /* 0x010fc800078e3cff */
[----:B------:R-:W-:-:S05]  /*15c00*/  @P0 LOP3.LUT R17, R17, R16, RZ, 0x3c, !PT ;  /* 0x0000001011110212 */ /* 0x000fca00078e3cff */
[----:B------:R1:W4:Y:S04]  /*15c10*/  @P0 LDG.E.U8 R38, desc[UR20][R16.64] ;  /* 0x0000001410260981 */ /* 0x000328000c1e1100 */
[----:B------:R-:W2:Y:S01]  /*15c20*/  LDL R16, [R1+0x1560] ;  /* 0x0015600001107983 */ /* 0x000ea20000100800 */
[C---:B------:R-:W-:Y:S01]  /*15c30*/  ISETP.GT.U32.AND P5, PT, R9.reuse, R31, PT ;  /* 0x0000001f0900720c */ /* 0x040fe20003fa4070 */
[----:B------:R-:W-:Y:S01]  /*15c40*/  @!P2 IMAD.MOV R29, RZ, RZ, -R29 ;  /* 0x000000ffff1da224 */ /* 0x000fe200078e0a1d */
[----:B------:R-:W-:-:S11]  /*15c50*/  ISETP.GT.U32.AND P2, PT, R9, R32, PT ;  /* 0x000000200900720c */ /* 0x000fd60003f44070 */
[----:B------:R-:W-:Y:S01]  /*15c60*/  @!P5 IMAD.IADD R31, R31, 0x1, -R9 ;  /* 0x000000011f1fd824 */ /* 0x000fe200078e0a09 */
[----:B------:R-:W-:-:S04]  /*15c70*/  ISETP.GT.U32.AND P5, PT, R9, R30, PT ;  /* 0x0000001e0900720c */ /* 0x000fc80003fa4070 */
[----:B------:R-:W-:Y:S02]  /*15c80*/  ISETP.GT.U32.AND P6, PT, R9, R31, PT ;  /* 0x0000001f0900720c */ /* 0x000fe40003fc4070 */
[----:B------:R-:W-:-:S05]  /*15c90*/  SEL R29, R47, R29, !P1 ;  /* 0x0000001d2f1d7207 */ /* 0x000fca0004800000 */
[----:B------:R-:W-:Y:S01]  /*15ca0*/  IMAD R29, R29, UR5, RZ ;  /* 0x000000051d1d7c24 */ /* 0x000fe2000f8e02ff */
[----:B------:R-:W-:Y:S01]  /*15cb0*/  PRMT R37, RZ, 0x7610, R37 ;  /* 0x00007610ff257816 */ /* 0x000fe20000000025 */
[--C-:B------:R-:W-:Y:S01]  /*15cc0*/  @!P2 IMAD.IADD R32, R32, 0x1, -R9.reuse ;  /* 0x000000012020a824 */ /* 0x100fe200078e0a09 */
[----:B------:R-:W-:Y:S01]  /*15cd0*/  PRMT R48, RZ, 0x7610, R48 ;  /* 0x00007610ff307816 */ /* 0x000fe20000000030 */
[--C-:B------:R-:W-:Y:S01]  /*15ce0*/  @!P5 IMAD.IADD R30, R30, 0x1, -R9.reuse ;  /* 0x000000011e1ed824 */ /* 0x100fe200078e0a09 */
[----:B------:R-:W2:Y:S01]  /*15cf0*/  LDCU UR5, c[0x0][0x3b0] ;  /* 0x00007600ff0577ac */ /* 0x000ea20008000800 */
[----:B------:R-:W-:Y:S01]  /*15d00*/  @!P6 IMAD.IADD R31, R31, 0x1, -R9 ;  /* 0x000000011f1fe824 */ /* 0x000fe200078e0a09 */
[----:B-1----:R-:W-:Y:S01]  /*15d10*/  IADD3 R17, P6, PT, R29, R8, RZ ;  /* 0x000000081d117210 */ /* 0x002fe20007fde0ff */
[----:B------:R-:W-:-:S05]  /*15d20*/  @!P3 IMAD.MOV R30, RZ, RZ, -R30 ;  /* 0x000000ffff1eb224 */ /* 0x000fca00078e0a1e */
[----:B------:R-:W-:-:S05]  /*15d30*/  SEL R30, R47, R30, !P1 ;  /* 0x0000001e2f1e7207 */ /* 0x000fca0004800000 */
[----:B0-----:R-:W-:Y:S01]  /*15d40*/  IMAD R30, R30, UR4, RZ ;  /* 0x000000041e1e7c24 */ /* 0x001fe2000f8e02ff */
[----:B----4-:R0:W-:Y:S01]  /*15d50*/  STL [R1+0x200], R38 ;  /* 0x0002002601007387 */ /* 0x0101e20000100800 */
[----:B--2---:R-:W-:-:S03]  /*15d60*/  ISETP.GE.AND P2, PT, R16, RZ, PT ;  /* 0x000000ff1000720c */ /* 0x004fc60003f46270 */
[----:B0-----:R-:W2:Y:S01]  /*15d70*/  LDL R38, [R1+0x15d0] ;  /* 0x0015d00001267983 */ /* 0x001ea20000100800 */
[----:B------:R-:W-:Y:S01]  /*15d80*/  LEA.HI.X.SX32 R16, R29, R5, 0x1, P6 ;  /* 0x000000051d107211 */ /* 0x000fe200030f0eff */
[----:B------:R-:W0:Y:S01]  /*15d90*/  LDCU UR4, c[0x0][0x3b0] ;  /* 0x00007600ff0477ac */ /* 0x000e220008000800 */
[----:B---3--:R-:W-:Y:S01]  /*15da0*/  ISETP.GT.U32.AND P6, PT, R9, R33, PT ;  /* 0x000000210900720c */ /* 0x008fe20003fc4070 */
[----:B------:R1:W-:Y:S04]  /*15db0*/  STL [R1+0x6f0], R17 ;  /* 0x0006f01101007387 */ /* 0x0003e80000100800 */
[----:B------:R3:W-:Y:S01]  /*15dc0*/  STL [R1+0x6ec], R16 ;  /* 0x0006ec1001007387 */ /* 0x0007e20000100800 */
[----:B-1----:R-:W-:-:S04]  /*15dd0*/  @P0 LOP3.LUT R17, R17, R16, RZ, 0x3c, !PT ;  /* 0x0000001011110212 */ /* 0x002fc800078e3cff */
[----:B---3--:R-:W-:-:S04]  /*15de0*/  @P0 LOP3.LUT R16, R17, R16, RZ, 0x3c, !PT ;  /* 0x0000001011100212 */ /* 0x008fc800078e3cff */
[----:B------:R-:W-:Y:S01]  /*15df0*/  @P0 LOP3.LUT R17, R17, R16, RZ, 0x3c, !PT ;  /* 0x0000001011110212 */ /* 0x000fe200078e3cff */
[----:B------:R-:W-:-:S04]  /*15e00*/  @!P6 IMAD.IADD R33, R33, 0x1, -R9 ;  /* 0x000000012121e824 */ /* 0x000fc800078e0a09 */
[----:B------:R1:W3:Y:S02]  /*15e10*/  @P0 LDG.E.U8 R37, desc[UR20][R16.64] ;  /* 0x0000001410250981 */ /* 0x0002e4000c1e1100 */
[----:B-1----:R-:W-:-:S04]  /*15e20*/  IADD3 R16, P6, PT, R30, R8, RZ ;  /* 0x000000081e107210 */ /* 0x002fc80007fde0ff */
[----:B------:R-:W-:-:S05]  /*15e30*/  LEA.HI.X.SX32 R17, R30, R5, 0x1, P6 ;  /* 0x000000051e117211 */ /* 0x000fca00030f0eff */
[----:B------:R1:W4:Y:S01]  /*15e40*/  @P0 LDG.E.U8 R48, desc[UR20][R16.64] ;  /* 0x0000001410300981 */ /* 0x000322000c1e1100 */
[----:B------:R-:W-:Y:S01]  /*15e50*/  ISETP.GT.U32.AND P3, PT, R9, R32, PT ;  /* 0x000000200900720c */ /* 0x000fe20003f64070 */
[----:B------:R-:W-:Y:S01]  /*15e60*/  @!P2 IMAD.MOV R31, RZ, RZ, -R31 ;  /* 0x000000ffff1fa224 */ /* 0x000fe200078e0a1f */
[----:B------:R-:W-:-:S04]  /*15e70*/  ISETP.GE.AND P2, PT, R43, RZ, PT ;  /* 0x000000ff2b00720c */ /* 0x000fc80003f46270 */
[----:B------:R-:W-:-:S05]  /*15e80*/  SEL R31, R47, R31, !P1 ;  /* 0x0000001f2f1f7207 */ /* 0x000fca0004800000 */
[----:B------:R-:W-:Y:S01]  /*15e90*/  IMAD R31, R31, UR5, RZ ;  /* 0x000000051f1f7c24 */ /* 0x000fe2000f8e02ff */
[----:B------:R-:W-:Y:S01]  /*15ea0*/  PRMT R39, RZ, 0x7610, R39 ;  /* 0x00007610ff277816 */ /* 0x000fe20000000027 */
[----:B------:R-:W-:Y:S01]  /*15eb0*/  @!P3 IMAD.IADD R32, R32, 0x1, -R9 ;  /* 0x000000012020b824 */ /* 0x000fe200078e0a09 */
[----:B------:R-:W-:Y:S01]  /*15ec0*/  PRMT R40, RZ, 0x7610, R40 ;  /* 0x00007610ff287816 */ /* 0x000fe20000000028 */
[----:B------:R-:W0:Y:S02]  /*15ed0*/  LDCU UR5, c[0x0][0x3b0] ;  /* 0x00007600ff0577ac */ /* 0x000e240008000800 */
[----:B------:R-:W-:-:S05]  /*15ee0*/  @!P2 IMAD.MOV R32, RZ, RZ, -R32 ;  /* 0x000000ffff20a224 */ /* 0x000fca00078e0a20 */
[----:B------:R-:W-:-:S05]  /*15ef0*/  SEL R32, R47, R32, !P1 ;  /* 0x000000202f207207 */ /* 0x000fca0004800000 */
[----:B------:R-:W-:Y:S01]  /*15f00*/  IMAD R32, R32, UR6, RZ ;  /* 0x0000000620207c24 */ /* 0x000fe2000f8e02ff */
[----:B--2---:R-:W-:Y:S01]  /*15f10*/  ISETP.GE.AND P3, PT, R38, RZ, PT ;  /* 0x000000ff2600720c */ /* 0x004fe20003f66270 */
[----:B------:R-:W2:Y:S01]  /*15f20*/  LDCU UR6, c[0x0][0x3b0] ;  /* 0x00007600ff0677ac */ /* 0x000ea20008000800 */
[C---:B------:R-:W-:Y:S01]  /*15f30*/  IADD3 R38, P6, PT, R31.reuse, R8, RZ ;  /* 0x000000081f267210 */ /* 0x040fe20007fde0ff */
[----:B---3--:R3:W-:Y:S04]  /*15f40*/  STL [R1+0x1f8], R37 ;  /* 0x0001f82501007387 */ /* 0x0087e80000100800 */
[----:B---3--:R-:W3:Y:S04]  /*15f50*/  LDL.LU R37, [R1+0x18dc] ;  /* 0x0018dc0001257983 */ /* 0x008ee80000300800 */
[----:B------:R-:W2:Y:S04]  /*15f60*/  LDL R43, [R1+0x165c] ;  /* 0x00165c00012b7983 */ /* 0x000ea80000100800 */
[----:B------:R1:W-:Y:S04]  /*15f70*/  STL [R1+0x738], R16 ;  /* 0x0007381001007387 */ /* 0x0003e80000100800 */
[----:B------:R0:W-:Y:S01]  /*15f80*/  STL [R1+0x734], R17 ;  /* 0x0007341101007387 */ /* 0x0001e20000100800 */
[----:B-1----:R-:W-:-:S02]  /*15f90*/  LEA.HI.X.SX32 R16, R31, R5, 0x1, P6 ;  /* 0x000000051f107211 */ /* 0x002fc400030f0eff */
[----:B------:R-:W-:Y:S01]  /*15fa0*/  ISETP.GT.U32.AND P6, PT, R9, R36, PT ;  /* 0x000000240900720c */ /* 0x000fe20003fc4070 */
[----:B----4-:R1:W-:Y:S02]  /*15fb0*/  STL [R1+0x1f0], R48 ;  /* 0x0001f03001007387 */ /* 0x0103e40000100800 */
[----:B0-----:R-:W-:Y:S02]  /*15fc0*/  @P0 IMAD.MOV.U32 R17, RZ, RZ, R16 ;  /* 0x000000ffff110224 */ /* 0x001fe400078e0010 */
[----:B------:R-:W-:Y:S01]  /*15fd0*/  STL [R1+0x778], R38 ;  /* 0x0007782601007387 */ /* 0x000fe20000100800 */
[----:B-1----:R-:W-:-:S03]  /*15fe0*/  IMAD.MOV.U32 R48, RZ, RZ, R41 ;  /* 0x000000ffff307224 */ /* 0x002fc600078e0029 */
[----:B------:R-:W4:Y:S04]  /*15ff0*/  LDL R41, [R1+0x15f4] ;  /* 0x0015f40001297983 */ /* 0x000f280000100800 */
[----:B------:R0:W-:Y:S01]  /*16000*/  STL [R1+0x774], R16 ;  /* 0x0007741001007387 */ /* 0x0001e20000100800 */
[----:B------:R-:W-:Y:S02]  /*16010*/  @!P6 IMAD.IADD R36, R36, 0x1, -R9 ;  /* 0x000000012424e824 */ /* 0x000fe400078e0a09 */
[----:B0-----:R-:W-:Y:S01]  /*16020*/  @P0 IMAD.MOV.U32 R16, RZ, RZ, R38 ;  /* 0x000000ffff100224 */ /* 0x001fe200078e0026 */
[----:B------:R-:W-:Y:S01]  /*16030*/  ISETP.GT.U32.AND P5, PT, R9, R34, PT ;  /* 0x000000220900720c */ /* 0x000fe20003fa4070 */
[----:B------:R-:W3:Y:S04]  /*16040*/  LDL.LU R38, [R1+0x18d8] ;  /* 0x0018d80001267983 */ /* 0x000ee80000300800 */
[----:B------:R0:W3:Y:S02]  /*16050*/  @P0 LDG.E.U8 R39, desc[UR20][R16.64] ;  /* 0x0000001410270981 */ /* 0x0000e4000c1e1100 */
[----:B0-----:R-:W-:-:S04]  /*16060*/  IADD3 R16, P6, PT, R32, R8, RZ ;  /* 0x0000000820107210 */ /* 0x001fc80007fde0ff */
[----:B------:R-:W-:-:S05]  /*16070*/  LEA.HI.X.SX32 R17, R32, R5, 0x1, P6 ;  /* 0x0000000520117211 */ /* 0x000fca00030f0eff */
[----:B------:R0:W3:Y:S01]  /*16080*/  @P0 LDG.E.U8 R40, desc[UR20][R16.64] ;  /* 0x0000001410280981 */ /* 0x0000e2000c1e1100 */
[----:B------:R-:W-:-:S05]  /*16090*/  @!P5 IMAD.IADD R34, R34, 0x1, -R9 ;  /* 0x000000012222d824 */ /* 0x000fca00078e0a09 */
[----:B------:R-:W-:-:S13]  /*160a0*/  ISETP.GT.U32.AND P5, PT, R9, R34, PT ;  /* 0x000000220900720c */ /* 0x000fda0003fa4070 */
[----:B------:R-:W-:Y:S01]  /*160b0*/  @!P5 IMAD.IADD R34, R34, 0x1, -R9 ;  /* 0x000000012222d824 */ /* 0x000fe200078e0a09 */
[C---:B------:R-:W-:Y:S02]  /*160c0*/  ISETP.GT.U32.AND P5, PT, R9.reuse, R35, PT ;  /* 0x000000230900720c */ /* 0x040fe40003fa4070 */
[----:B------:R-:W-:Y:S01]  /*160d0*/  ISETP.GT.U32.AND P2, PT, R9, R33, PT ;  /* 0x000000210900720c */ /* 0x000fe20003f44070 */
[----:B------:R-:W-:-:S10]  /*160e0*/  @!P3 IMAD.MOV R34, RZ, RZ, -R34 ;  /* 0x000000ffff22b224 */ /* 0x000fd400078e0a22 */
[----:B------:R-:W-:Y:S01]  /*160f0*/  @!P5 IMAD.IADD R35, R35, 0x1, -R9 ;  /* 0x000000012323d824 */ /* 0x000fe200078e0a09 */
[----:B------:R-:W-:-:S04]  /*16100*/  SEL R34, R47, R34, !P1 ;  /* 0x000000222f227207 */ /* 0x000fc80004800000 */
[----:B------:R-:W-:Y:S01]  /*16110*/  ISETP.GT.U32.AND P5, PT, R9, R35, PT ;  /* 0x000000230900720c */ /* 0x000fe20003fa4070 */
[--C-:B------:R-:W-:Y:S02]  /*16120*/  @!P2 IMAD.IADD R33, R33, 0x1, -R9.reuse ;  /* 0x000000012121a824 */ /* 0x100fe400078e0a09 */
[----:B------:R-:W-:Y:S01]  /*16130*/  IMAD R34, R34, UR4, RZ ;  /* 0x0000000422227c24 */ /* 0x000fe2000f8e02ff */
[----:B------:R-:W-:Y:S01]  /*16140*/  PRMT R0, RZ, 0x7610, R0 ;  /* 0x00007610ff007816 */ /* 0x000fe20000000000 */
[----:B------:R-:W1:Y:S08]  /*16150*/  LDCU UR4, c[0x0][0x3b0] ;  /* 0x00007600ff0477ac */ /* 0x000e700008000800 */
[----:B------:R-:W-:Y:S01]  /*16160*/  @!P5 IMAD.IADD R35, R35, 0x1, -R9 ;  /* 0x000000012323d824 */ /* 0x000fe200078e0a09 */
[----:B--2---:R-:W-:-:S13]  /*16170*/  ISETP.GE.AND P3, PT, R43, RZ, PT ;  /* 0x000000ff2b00720c */ /* 0x004fda0003f66270 */
[----:B------:R-:W-:Y:S01]  /*16180*/  @!P3 IMAD.MOV R33, RZ, RZ, -R33 ;  /* 0x000000ffff21b224 */ /* 0x000fe200078e0a21 */
[C---:B------:R-:W-:Y:S02]  /*16190*/  IADD3 R43, P3, PT, R34.reuse, R8, RZ ;  /* 0x00000008222b7210 */ /* 0x040fe40007f7e0ff */
[----:B----4-:R-:W-:Y:S02]  /*161a0*/  ISETP.GE.AND P5, PT, R41, RZ, PT ;  /* 0x000000ff2900720c */ /* 0x010fe40003fa6270 */
[----:B------:R-:W-:Y:S01]  /*161b0*/  LEA.HI.X.SX32 R41, R34, R5, 0x1, P3 ;  /* 0x0000000522297211 */ /* 0x000fe200018f0eff */
[----:B---3--:R2:W-:Y:S04]  /*161c0*/  STL [R1+0x1e8], R39 ;  /* 0x0001e82701007387 */ /* 0x0085e80000100800 */
[----:B--2---:R-:W2:Y:S04]  /*161d0*/  LDL.LU R39, [R1+0x18d4] ;  /* 0x0018d40001277983 */ /* 0x004ea80000300800 */
[----:B------:R0:W-:Y:S04]  /*161e0*/  STL [R1+0x7b8], R16 ;  /* 0x0007b81001007387 */ /* 0x0001e80000100800 */
[----:B------:R-:W-:Y:S04]  /*161f0*/  STL [R1+0x7f8], R43 ;  /* 0x0007f82b01007387 */ /* 0x000fe80000100800 */
[----:B------:R3:W-:Y:S01]  /*16200*/  STL [R1+0x7b4], R17 ;  /* 0x0007b41101007387 */ /* 0x0007e20000100800 */
[----:B0-----:R-:W-:-:S03]  /*16210*/  @P0 IMAD.MOV.U32 R16, RZ, RZ, R43 ;  /* 0x000000ffff100224 */ /* 0x001fc600078e002b */
[----:B------:R-:W-:Y:S04]  /*16220*/  STL [R1+0x7f4], R41 ;  /* 0x0007f42901007387 */ /* 0x000fe80000100800 */
[----:B------:R0:W-:Y:S01]  /*16230*/  STL [R1+0x1e0], R40 ;  /* 0x0001e02801007387 */ /* 0x0001e20000100800 */
[----:B---3--:R-:W-:-:S05]  /*16240*/  @P0 IMAD.MOV.U32 R17, RZ, RZ, R41 ;  /* 0x000000ffff110224 */ /* 0x008fca00078e0029 */
[----:B------:R3:W4:Y:S04]  /*16250*/  @P0 LDG.E.U8 R0, desc[UR20][R16.64] ;  /* 0x0000001410000981 */ /* 0x000728000c1e1100 */
[----:B0-----:R-:W2:Y:S04]  /*16260*/  LDL.LU R40, [R1+0x18d0] ;  /* 0x0018d00001287983 */ /* 0x001ea80000300800 */
[----:B------:R-:W2:Y:S04]  /*16270*/  LDL.LU R41, [R1+0x18cc] ;  /* 0x0018cc0001297983 */ /* 0x000ea80000300800 */
[----:B------:R-:W2:Y:S04]  /*16280*/  LDL.LU R43, [R1+0x18c8] ;  /* 0x0018c800012b7983 */ /* 0x000ea80000300800 */
[----:B------:R-:W2:Y:S01]  /*16290*/  LDL R17, [R1+0x159c] ;  /* 0x00159c0001117983 */ /* 0x000ea20000100800 */
[----:B------:R-:W-:Y:S01]  /*162a0*/  SEL R33, R47, R33, !P1 ;  /* 0x000000212f217207 */ /* 0x000fe20004800000 */
[----:B------:R-:W-:-:S04]  /*162b0*/  @!P5 IMAD.MOV R35, RZ, RZ, -R35 ;  /* 0x000000ffff23d224 */ /* 0x000fc800078e0a23 */
[----:B------:R-:W-:Y:S01]  /*162c0*/  IMAD R33, R33, UR5, RZ ;  /* 0x0000000521217c24 */ /* 0x000fe2000f8e02ff */
[----:B------:R-:W-:Y:S01]  /*162d0*/  PRMT R46, RZ, 0x7610, R46 ;  /* 0x00007610ff2e7816 */ /* 0x000fe2000000002e */
[----:B------:R-:W0:Y:S03]  /*162e0*/  LDCU UR5, c[0x0][0x3b0] ;  /* 0x00007600ff0577ac */ /* 0x000e260008000800 */
[----:B---3--:R-:W-:Y:S02]  /*162f0*/  IADD3 R16, P5, PT, R33, R8, RZ ;  /* 0x0000000821107210 */ /* 0x008fe40007fbe0ff */
[----:B--2---:R-:W-:Y:S02]  /*16300*/  ISETP.GE.AND P6, PT, R17, RZ, PT ;  /* 0x000000ff1100720c */ /* 0x004fe40003fc6270 */
[----:B------:R-:W-:-:S05]  /*16310*/  LEA.HI.X.SX32 R17, R33, R5, 0x1, P5 ;  /* 0x0000000521117211 */ /* 0x000fca00028f0eff */
[----:B------:R-:W2:Y:S04]  /*16320*/  @P0 LDG.E.U8 R46, desc[UR20][R16.64] ;  /* 0x00000014102e0981 */ /* 0x000ea8000c1e1100 */
[----:B------:R-:W-:Y:S04]  /*16330*/  STL [R1+0x838], R16 ;  /* 0x0008381001007387 */ /* 0x000fe80000100800 */
[----:B------:R-:W-:Y:S01]  /*16340*/  STL [R1+0x834], R17 ;  /* 0x0008341101007387 */ /* 0x000fe20000100800 */
[----:B------:R-:W-:Y:S02]  /*16350*/  ISETP.GT.U32.AND P2, PT, R9, R36, PT ;  /* 0x000000240900720c */ /* 0x000fe40003f44070 */
[----:B------:R-:W-:Y:S01]  /*16360*/  SEL R35, R47, R35, !P1 ;  /* 0x000000232f237207 */ /* 0x000fe20004800000 */
[----:B--2---:R2:W-:Y:S04]  /*16370*/  STL [R1+0x1d4], R46 ;  /* 0x0001d42e01007387 */ /* 0x0045e80000100800 */
[----:B--2---:R-:W2:Y:S04]  /*16380*/  LDL.LU R46, [R1+0x18c4] ;  /* 0x0018c400012e7983 */ /* 0x004ea80000300800 */
[----:B------:R-:W3:Y:S02]  /*16390*/  LDL R16, [R1+0x1624] ;  /* 0x0016240001107983 */ /* 0x000ee40000100800 */
[----:B------:R-:W-:Y:S01]  /*163a0*/  @!P2 IMAD.IADD R36, R36, 0x1, -R9 ;  /* 0x000000012424a824 */ /* 0x000fe200078e0a09 */
[----:B------:R-:W-:Y:S01]  /*163b0*/  ISETP.GT.U32.AND P2, PT, R9, R38, PT ;  /* 0x000000260900720c */ /* 0x000fe20003f44070 */
[----:B------:R-:W-:Y:S01]  /*163c0*/  IMAD R35, R35, UR7, RZ ;  /* 0x0000000723237c24 */ /* 0x000fe2000f8e02ff */
[----:B------:R-:W-:Y:S01]  /*163d0*/  PRMT R45, RZ, 0x7610, R45 ;  /* 0x00007610ff2d7816 */ /* 0x000fe2000000002d */
[----:B------:R-:W-:Y:S01]  /*163e0*/  @!P6 IMAD.MOV R36, RZ, RZ, -R36 ;  /* 0x000000ffff24e224 */ /* 0x000fe200078e0a24 */
[----:B------:R-:W-:Y:S01]  /*163f0*/  ISETP.GT.U32.AND P3, PT, R9, R37, PT ;  /* 0x000000250900720c */ /* 0x000fe20003f64070 */
[----:B------:R-:W0:Y:S01]  /*16400*/  LDCU UR7, c[0x0][0x3b0] ;  /* 0x00007600ff0777ac */ /* 0x000e220008000800 */
[----:B------:R-:W-:-:S07]  /*16410*/  IADD3 R17, P6, PT, R35, R8, RZ ;  /* 0x0000000823117210 */ /* 0x000fce0007fde0ff */
[----:B------:R-:W-:Y:S01]  /*16420*/  @!P2 IMAD.IADD R38, R38, 0x1, -R9 ;  /* 0x000000012626a824 */ /* 0x000fe200078e0a09 */
[----:B------:R0:W-:Y:S01]  /*16430*/  STL [R1+0x878], R17 ;  /* 0x0008781101007387 */ /* 0x0001e20000100800 */
[----:B---3--:R-:W-:Y:S02]  /*16440*/  ISETP.GE.AND P2, PT, R16, RZ, PT ;  /* 0x000000ff1000720c */ /* 0x008fe40003f46270 */
[----:B------:R-:W-:-:S04]  /*16450*/  LEA.HI.X.SX32 R16, R35, R5, 0x1, P6 ;  /* 0x0000000523107211 */ /* 0x000fc800030f0eff */
[-C--:B0-----:R-:W-:Y:S01]  /*16460*/  @P0 LOP3.LUT R17, R17, R16.reuse, RZ, 0x3c, !PT ;  /* 0x0000001011110212 */ /* 0x081fe200078e3cff */
[----:B------:R0:W-:Y:S03]  /*16470*/  STL [R1+0x874], R16 ;  /* 0x0008741001007387 */ /* 0x0001e60000100800 */
[----:B0-----:R-:W-:-:S04]  /*16480*/  @P0 LOP3.LUT R16, R17, R16, RZ, 0x3c, !PT ;  /* 0x0000001011100212 */ /* 0x001fc800078e3cff */
[----:B------:R-:W-:-:S05]  /*16490*/  @P0 LOP3.LUT R17, R17, R16, RZ, 0x3c, !PT ;  /* 0x0000001011110212 */ /* 0x000fca00078e3cff */
[----:B------:R-:W3:Y:S01]  /*164a0*/  @P0 LDG.E.U8 R45, desc[UR20][R16.64] ;  /* 0x00000014102d0981 */ /* 0x000ee2000c1e1100 */
[----:B------:R-:W-:-:S05]  /*164b0*/  @!P3 IMAD.IADD R37, R37, 0x1, -R9 ;  /* 0x000000012525b824 */ /* 0x000fca00078e0a09 */
[----:B------:R-:W-:Y:S02]  /*164c0*/  ISETP.GT.U32.AND P5, PT, R9, R37, PT ;  /* 0x000000250900720c */ /* 0x000fe40003fa4070 */
[----:B------:R-:W-:Y:S01]  /*164d0*/  SEL R36, R47, R36, !P1 ;  /* 0x000000242f247207 */ /* 0x000fe20004800000 */
[----:B---3--:R0:W-:Y:S04]  /*164e0*/  STL [R1+0x1cc], R45 ;  /* 0x0001cc2d01007387 */ /* 0x0081e80000100800 */
[----:B0-----:R-:W3:Y:S04]  /*164f0*/  LDL.LU R45, [R1+0x18c0] ;  /* 0x0018c000012d7983 */ /* 0x001ee80000300800 */
[----:B------:R-:W2:Y:S01]  /*16500*/  LDL R17, [R1+0x15c0] ;  /* 0x0015c00001117983 */ /* 0x000ea20000100800 */
[----:B-1----:R-:W-:Y:S01]  /*16510*/  IMAD R36, R36, UR4, RZ ;  /* 0x0000000424247c24 */ /* 0x002fe2000f8e02ff */
[----:B------:R-:W-:Y:S01]  /*16520*/  PRMT R44, RZ, 0x7610, R44 ;  /* 0x00007610ff2c7816 */ /* 0x000fe2000000002c */
[----:B------:R-:W-:Y:S01]  /*16530*/  @!P5 IMAD.IADD R37, R37, 0x1, -R9 ;  /* 0x000000012525d824 */ /* 0x000fe200078e0a09 */
[----:B------:R-:W-:Y:S01]  /*16540*/  ISETP.GT.U32.AND P3, PT, R9, R39, PT ;  /* 0x000000270900720c */ /* 0x000fe20003f64070 */
[----:B------:R-:W0:Y:S01]  /*16550*/  LDCU UR4, c[0x0][0x3b0] ;  /* 0x00007600ff0477ac */ /* 0x000e220008000800 */
[----:B------:R-:W-:Y:S01]  /*16560*/  IADD3 R16, P6, PT, R36, R8, RZ ;  /* 0x0000000824107210 */ /* 0x000fe20007fde0ff */
[----:B------:R-:W-:Y:S01]  /*16570*/  @!P2 IMAD.MOV R37, RZ, RZ, -R37 ;  /* 0x000000ffff25a224 */ /* 0x000fe200078e0a25 */
[----:B--2---:R-:W-:-:S02]  /*16580*/  ISETP.GE.AND P2, PT, R17, RZ, PT ;  /* 0x000000ff1100720c */ /* 0x004fc40003f46270 */
[----:B------:R-:W-:-:S05]  /*16590*/  LEA.HI.X.SX32 R17, R36, R5, 0x1, P6 ;  /* 0x0000000524117211 */ /* 0x000fca00030f0eff */
[----:B------:R-:W2:Y:S04]  /*165a0*/  @P0 LDG.E.U8 R44, desc[UR20][R16.64] ;  /* 0x00000014102c0981 */ /* 0x000ea8000c1e1100 */
[----:B------:R-:W-:Y:S04]  /*165b0*/  STL [R1+0x8b8], R16 ;  /* 0x0008b81001007387 */ /* 0x000fe80000100800 */
[----:B------:R-:W-:Y:S01]  /*165c0*/  STL [R1+0x8b4], R17 ;  /* 0x0008b41101007387 */ /* 0x000fe20000100800 */
[----:B------:R-:W-:Y:S01]  /*165d0*/  @!P3 IMAD.IADD R39, R39, 0x1, -R9 ;  /* 0x000000012727b824 */ /* 0x000fe200078e0a09 */
[----:B------:R-:W-:-:S04]  /*165e0*/  SEL R37, R47, R37, !P1 ;  /* 0x000000252f257207 */ /* 0x000fc80004800000 */
[----:B------:R-:W-:Y:S01]  /*165f0*/  ISETP.GT.U32.AND P3, PT, R9, R39, PT ;  /* 0x000000270900720c */ /* 0x000fe20003f64070 */
[----:B--2---:R1:W-:Y:S04]  /*16600*/  STL [R1+0x1c8], R44 ;  /* 0x0001c82c01007387 */ /* 0x0043e80000100800 */
[----:B-1----:R-:W2:Y:S04]  /*16610*/  LDL.LU R44, [R1+0x18bc] ;  /* 0x0018bc00012c7983 */ /* 0x002ea80000300800 */
[----:B------:R-:W2:Y:S01]  /*16620*/  LDL R17, [R1+0x164c] ;  /* 0x00164c0001117983 */ /* 0x000ea20000100800 */
[----:B------:R-:W-:Y:S01]  /*16630*/  IMAD R37, R37, UR5, RZ ;  /* 0x0000000525257c24 */ /* 0x000fe2000f8e02ff */
[----:B------:R-:W-:-:S02]  /*16640*/  PRMT R50, RZ, 0x7610, R50 ;  /* 0x00007610ff327816 */ /* 0x000fc40000000032 */
[----:B------:R-:W-:Y:S01]  /*16650*/  @!P3 IMAD.IADD R39, R39, 0x1, -R9 ;  /* 0x000000012727b824 */ /* 0x000fe200078e0a09 */
[----:B------:R-:W-:Y:S01]  /*16660*/  ISETP.GT.U32.AND P5, PT, R9, R38, PT ;  /* 0x000000260900720c */ /* 0x000fe20003fa4070 */
[----:B------:R-:W1:Y:S01]  /*16670*/  LDCU UR5, c[0x0][0x3b0] ;  /* 0x00007600ff0577ac */ /* 0x000e620008000800 */
[----:B------:R-:W-:-:S05]  /*16680*/  IADD3 R16, P3, PT, R37, R8, RZ ;  /* 0x0000000825107210 */ /* 0x000fca0007f7e0ff */
[----:B------:R-:W-:Y:S01]  /*16690*/  STL [R1+0x8f8], R16 ;  /* 0x0008f81001007387 */ /* 0x000fe20000100800 */
[----:B--2---:R-:W-:Y:S02]  /*166a0*/  ISETP.GE.AND P6, PT, R17, RZ, PT ;  /* 0x000000ff1100720c */ /* 0x004fe40003fc6270 */
[----:B------:R-:W-:-:S05]  /*166b0*/  LEA.HI.X.SX32 R17, R37, R5, 0x1, P3 ;  /* 0x0000000525117211 */ /* 0x000fca00018f0eff */
[----:B------:R2:W-:Y:S04]  /*166c0*/  STL [R1+0x8f4], R17 ;  /* 0x0008f41101007387 */ /* 0x0005e80000100800 */
[----:B------:R0:W3:Y:S04]  /*166d0*/  @P0 LDG.E.U8 R50, desc[UR20][R16.64] ;  /* 0x0000001410320981 */ /* 0x0000e8000c1e1100 */
[----:B--2---:R-:W2:Y:S01]  /*166e0*/  LDL R17, [R1+0x1684] ;  /* 0x0016840001117983 */ /* 0x004ea20000100800 */
[----:B------:R-:W-:-:S04]  /*166f0*/  @!P5 IMAD.IADD R38, R38, 0x1, -R9 ;  /* 0x000000012626d824 */ /* 0x000fc800078e0a09 */
[----:B------:R-:W-:Y:S01]  /*16700*/  @!P2 IMAD.MOV R38, RZ, RZ, -R38 ;  /* 0x000000ffff26a224 */ /* 0x000fe200078e0a26 */
[----:B------:R-:W-:-:S04]  /*16710*/  ISETP.GT.U32.AND P2, PT, R9, R41, PT ;  /* 0x000000290900720c */ /* 0x000fc80003f44070 */
[----:B------:R-:W-:Y:S01]  /*16720*/  SEL R38, R47, R38, !P1 ;  /* 0x000000262f267207 */ /* 0x000fe20004800000 */
[----:B------:R-:W-:-:S04]  /*16730*/  @!P6 IMAD.MOV R39, RZ, RZ, -R39 ;  /* 0x000000ffff27e224 */ /* 0x000fc800078e0a27 */
[----:B0-----:R-:W-:Y:S01]  /*16740*/  IMAD R38, R38, UR4, RZ ;  /* 0x0000000426267c24 */ /* 0x001fe2000f8e02ff */
[----:B------:R-:W-:Y:S01]  /*16750*/  PRMT R57, RZ, 0x7610, R57 ;  /* 0x00007610ff397816 */ /* 0x000fe20000000039 */
[----:B------:R-:W0:Y:S03]  /*16760*/  LDCU UR4, c[0x0][0x3b0] ;  /* 0x00007600ff0477ac */ /* 0x000e260008000800 */
[----:B------:R-:W-:Y:S01]  /*16770*/  IADD3 R16, P6, PT, R38, R8, RZ ;  /* 0x0000000826107210 */ /* 0x000fe20007fde0ff */
[----:B------:R-:W-:Y:S01]  /*16780*/  @!P2 IMAD.IADD R41, R41, 0x1, -R9 ;  /* 0x000000012929a824 */ /* 0x000fe200078e0a09 */
[----:B------:R-:W-:Y:S01]  /*16790*/  ISETP.GT.U32.AND P5, PT, R9, R40, PT ;  /* 0x000000280900720c */ /* 0x000fe20003fa4070 */
[----:B---3--:R3:W-:Y:S01]  /*167a0*/  STL [R1+0x1c0], R50 ;  /* 0x0001c03201007387 */ /* 0x0087e20000100800 */
[----:B--2---:R-:W-:-:S03]  /*167b0*/  ISETP.GE.AND P2, PT, R17, RZ, PT ;  /* 0x000000ff1100720c */ /* 0x004fc60003f46270 */
[----:B---3--:R-:W2:Y:S01]  /*167c0*/  LDL R50, [R1+0x16b4] ;  /* 0x0016b40001327983 */ /* 0x008ea20000100800 */
[----:B------:R-:W-:-:S05]  /*167d0*/  LEA.HI.X.SX32 R17, R38, R5, 0x1, P6 ;  /* 0x0000000526117211 */ /* 0x000fca00030f0eff */
[----:B------:R-:W3:Y:S04]  /*167e0*/  @P0 LDG.E.U8 R57, desc[UR20][R16.64] ;  /* 0x0000001410390981 */ /* 0x000ee8000c1e1100 */
[----:B------:R0:W-:Y:S04]  /*167f0*/  STL [R1+0x938], R16 ;  /* 0x0009381001007387 */ /* 0x0001e80000100800 */
[----:B------:R-:W-:Y:S04]  /*16800*/  STL [R1+0x934], R17 ;  /* 0x0009341101007387 */ /* 0x000fe80000100800 */
[----:B0-----:R-:W2:Y:S01]  /*16810*/  LDL R16, [R1+0x1690] ;  /* 0x0016900001107983 */ /* 0x001ea20000100800 */
[----:B------:R-:W-:Y:S01]  /*16820*/  @!P5 IMAD.IADD R40, R40, 0x1, -R9 ;  /* 0x000000012828d824 */ /* 0x000fe200078e0a09 */
[----:B------:R-:W-:-:S04]  /*16830*/  ISETP.GT.U32.AND P5, PT, R9, R43, PT ;  /* 0x0000002b0900720c */ /* 0x000fc80003fa4070 */
[----:B------:R-:W-:Y:S02]  /*16840*/  ISETP.GT.U32.AND P3, PT, R9, R40, PT ;  /* 0x000000280900720c */ /* 0x000fe40003f64070 */
[----:B------:R-:W-:-:S07]  /*16850*/  SEL R39, R47, R39, !P1 ;  /* 0x000000272f277207 */ /* 0x000fce0004800000 */
[----:B------:R-:W-:Y:S01]  /*16860*/  @!P5 IMAD.IADD R43, R43, 0x1, -R9 ;  /* 0x000000012b2bd824 */ /* 0x000fe200078e0a09 */
[----:B------:R-:W-:-:S03]  /*16870*/  ISETP.GT.U32.AND P5, PT, R9, R41, PT ;  /* 0x000000290900720c */ /* 0x000fc60003fa4070 */
[----:B------:R-:W-:Y:S02]  /*16880*/  @!P3 IMAD.IADD R40, R40, 0x1, -R9 ;  /* 0x000000012828b824 */ /* 0x000fe400078e0a09 */
[----:B------:R-:W-:Y:S01]  /*16890*/  IMAD R39, R39, UR6, RZ ;  /* 0x0000000627277c24 */ /* 0x000fe2000f8e02ff */
[----:B------:R-:W-:Y:S01]  /*168a0*/  PRMT R53, RZ, 0x7610, R53 ;  /* 0x00007610ff357816 */ /* 0x000fe20000000035 */
[----:B------:R-:W-:Y:S01]  /*168b0*/  @!P2 IMAD.MOV R40, RZ, RZ, -R40 ;  /* 0x000000ffff28a224 */ /* 0x000fe200078e0a28 */
[----:B------:R-:W-:Y:S01]  /*168c0*/  ISETP.GT.U32.AND P2, PT, R9, R46, PT ;  /* 0x0000002e0900720c */ /* 0x000fe20003f44070 */
[----:B------:R-:W0:Y:S03]  /*168d0*/  LDCU UR6, c[0x0][0x3b0] ;  /* 0x00007600ff0677ac */ /* 0x000e260008000800 */
[----:B------:R-:W-:Y:S01]  /*168e0*/  SEL R40, R47, R40, !P1 ;  /* 0x000000282f287207 */ /* 0x000fe20004800000 */
[----:B------:R-:W-:-:S04]  /*168f0*/  @!P5 IMAD.IADD R41, R41, 0x1, -R9 ;  /* 0x000000012929d824 */ /* 0x000fc800078e0a09 */
[----:B------:R-:W-:Y:S01]  /*16900*/  IMAD R40, R40, UR4, RZ ;  /* 0x0000000428287c24 */ /* 0x000fe2000f8e02ff */
[----:B------:R-:W-:Y:S01]  /*16910*/  PRMT R51, RZ, 0x7610, R51 ;  /* 0x00007610ff337816 */ /* 0x000fe20000000033 */
[----:B------:R-:W0:Y:S02]  /*16920*/  LDCU UR4, c[0x0][0x3b0] ;  /* 0x00007600ff0477ac */ /* 0x000e240008000800 */
[----:B------:R-:W-:Y:S01]  /*16930*/  @!P2 IMAD.IADD R46, R46, 0x1, -R9 ;  /* 0x000000012e2ea824 */ /* 0x000fe200078e0a09 */
[----:B---3--:R3:W-:Y:S02]  /*16940*/  STL [R1+0x1b4], R57 ;  /* 0x0001b43901007387 */ /* 0x0087e40000100800 */
[----:B---3--:R-:W-:Y:S02]  /*16950*/  IADD3 R57, P6, PT, R39, R8, RZ ;  /* 0x0000000827397210 */ /* 0x008fe40007fde0ff */
[----:B--2---:R-:W-:-:S03]  /*16960*/  ISETP.GE.AND P5, PT, R16, RZ, PT ;  /* 0x000000ff1000720c */ /* 0x004fc60003fa6270 */
[----:B------:R-:W-:Y:S01]  /*16970*/  @P0 IMAD.MOV.U32 R16, RZ, RZ, R57 ;  /* 0x000000ffff100224 */ /* 0x000fe200078e0039 */
[----:B------:R-:W-:Y:S01]  /*16980*/  LEA.HI.X.SX32 R17, R39, R5, 0x1, P6 ;  /* 0x0000000527117211 */ /* 0x000fe200030f0eff */
[----:B------:R-:W-:Y:S04]  /*16990*/  STL [R1+0x978], R57 ;  /* 0x0009783901007387 */ /* 0x000fe80000100800 */
[----:B------:R2:W3:Y:S04]  /*169a0*/  @P0 LDG.E.U8 R53, desc[UR20][R16.64] ;  /* 0x0000001410350981 */ /* 0x0004e8000c1e1100 */
[----:B------:R0:W-:Y:S01]  /*169b0*/  STL [R1+0x974], R17 ;  /* 0x0009741101007387 */ /* 0x0001e20000100800 */
[----:B--2---:R-:W-:-:S04]  /*169c0*/  IADD3 R16, P2, PT, R40, R8, RZ ;  /* 0x0000000828107210 */ /* 0x004fc80007f5e0ff */
[----:B0-----:R-:W-:Y:S01]  /*169d0*/  LEA.HI.X.SX32 R17, R40, R5, 0x1, P2 ;  /* 0x0000000528117211 */ /* 0x001fe200010f0eff */
[----:B------:R-:W-:Y:S02]  /*169e0*/  IMAD.MOV.U32 R57, RZ, RZ, R48 ;  /* 0x000000ffff397224 */ /* 0x000fe400078e0030 */
[----:B------:R-:W2:Y:S04]  /*169f0*/  LDL R48, [R1+0x16c4] ;  /* 0x0016c40001307983 */ /* 0x000ea80000100800 */
[----:B------:R0:W4:Y:S01]  /*16a00*/  @P0 LDG.E.U8 R51, desc[UR20][R16.64] ;  /* 0x0000001410330981 */ /* 0x000122000c1e1100 */
[C---:B------:R-:W-:Y:S01]  /*16a10*/  ISETP.GT.U32.AND P3, PT, R9.reuse, R43, PT ;  /* 0x0000002b0900720c */ /* 0x040fe20003f64070 */
[----:B------:R-:W-:Y:S01]  /*16a20*/  @!P5 IMAD.MOV R41, RZ, RZ, -R41 ;  /* 0x000000ffff29d224 */ /* 0x000fe200078e0a29 */
[----:B------:R-:W-:-:S11]  /*16a30*/  ISETP.GT.U32.AND P6, PT, R9, R45, PT ;  /* 0x0000002d0900720c */ /* 0x000fd60003fc4070 */
[----:B------:R-:W-:Y:S01]  /*16a40*/  @!P3 IMAD.IADD R43, R43, 0x1, -R9 ;  /* 0x000000012b2bb824 */ /* 0x000fe200078e0a09 */
[----:B------:R-:W-:Y:S02]  /*16a50*/  ISETP.GE.AND P3, PT, R50, RZ, PT ;  /* 0x000000ff3200720c */ /* 0x000fe40003f66270 */
[----:B------:R-:W-:Y:S01]  /*16a60*/  SEL R41, R47, R41, !P1 ;  /* 0x000000292f297207 */ /* 0x000fe20004800000 */
[----:B------:R-:W4:Y:S01]  /*16a70*/  LDL R50, [R1+0x16d0] ;  /* 0x0016d00001327983 */ /* 0x000f220000100800 */
[----:B------:R-:W-:-:S03]  /*16a80*/  ISETP.GT.U32.AND P2, PT, R9, R44, PT ;  /* 0x0000002c0900720c */ /* 0x000fc60003f44070 */
[----:B-1----:R-:W-:-:S06]  /*16a90*/  IMAD R41, R41, UR5, RZ ;  /* 0x0000000529297c24 */ /* 0x002fcc000f8e02ff */
[----:B------:R-:W-:Y:S01]  /*16aa0*/  @!P3 IMAD.MOV R43, RZ, RZ, -R43 ;  /* 0x000000ffff2bb224 */ /* 0x000fe200078e0a2b */
[----:B------:R-:W-:Y:S01]  /*16ab0*/  STL [R1+0x9b8], R16 ;  /* 0x0009b81001007387 */ /* 0x000fe20000100800 */
[----:B------:R-:W-:Y:S01]  /*16ac0*/  @!P6 IMAD.IADD R45, R45, 0x1, -R9 ;  /* 0x000000012d2de824 */ /* 0x000fe200078e0a09 */
[----:B------:R-:W-:Y:S01]  /*16ad0*/  PRMT R49, RZ, 0x7610, R49 ;  /* 0x00007610ff317816 */ /* 0x000fe20000000031 */
[----:B------:R-:W-:Y:S01]  /*16ae0*/  @!P2 IMAD.IADD R44, R44, 0x1, -R9 ;  /* 0x000000012c2ca824 */ /* 0x000fe200078e0a09 */
[----:B------:R-:W-:Y:S01]  /*16af0*/  SEL R43, R47, R43, !P1 ;  /* 0x0000002b2f2b7207 */ /* 0x000fe20004800000 */
[----:B------:R0:W-:Y:S01]  /*16b00*/  STL [R1+0x9b4], R17 ;  /* 0x0009b41101007387 */ /* 0x0001e20000100800 */
[----:B------:R-:W-:Y:S01]  /*16b10*/  PRMT R61, RZ, 0x7610, R61 ;  /* 0x00007610ff3d7816 */ /* 0x000fe2000000003d */
[----:B------:R-:W1:Y:S02]  /*16b20*/  LDCU UR5, c[0x0][0x3b0] ;  /* 0x00007600ff0577ac */ /* 0x000e640008000800 */
[----:B------:R-:W-:Y:S01]  /*16b30*/  IMAD R43, R43, UR4, RZ ;  /* 0x000000042b2b7c24 */ /* 0x000fe2000f8e02ff */
[----:B------:R-:W-:Y:S01]  /*16b40*/  ISETP.GT.U32.AND P3, PT, R9, R45, PT ;  /* 0x0000002d0900720c */ /* 0x000fe20003f64070 */
[----:B------:R-:W1:Y:S01]  /*16b50*/  LDCU UR4, c[0x0][0x3b0] ;  /* 0x00007600ff0477ac */ /* 0x000e620008000800 */
[----:B0-----:R-:W-:-:S04]  /*16b60*/  IADD3 R17, P6, PT, R41, R8, RZ ;  /* 0x0000000829117210 */ /* 0x001fc80007fde0ff */
[----:B------:R-:W-:Y:S01]  /*16b70*/  LEA.HI.X.SX32 R16, R41, R5, 0x1, P6 ;  /* 0x0000000529107211 */ /* 0x000fe200030f0eff */
[----:B---3--:R0:W-:Y:S04]  /*16b80*/  STL [R1+0x1ac], R53 ;  /* 0x0001ac3501007387 */ /* 0x0081e80000100800 */
[----:B0-----:R-:W3:Y:S01]  /*16b90*/  LDL R53, [R1+0x16d4] ;  /* 0x0016d40001357983 */ /* 0x001ee20000100800 */
[----:B--2---:R-:W-:-:S03]  /*16ba0*/  ISETP.GE.AND P6, PT, R48, RZ, PT ;  /* 0x000000ff3000720c */ /* 0x004fc60003fc6270 */
[----:B----4-:R0:W-:Y:S04]  /*16bb0*/  STL [R1+0x1a8], R51 ;  /* 0x0001a83301007387 */ /* 0x0101e80000100800 */
[----:B------:R2:W-:Y:S04]  /*16bc0*/  STL [R1+0x9f8], R17 ;  /* 0x0009f81101007387 */ /* 0x0005e80000100800 */
[----:B------:R-:W4:Y:S01]  /*16bd0*/  LDL.LU R48, [R1+0x18b8] ;  /* 0x0018b80001307983 */ /* 0x000f220000300800 */
[----:B0-----:R-:W-:Y:S02]  /*16be0*/  IADD3 R51, P2, PT, R43, R8, RZ ;  /* 0x000000082b337210 */ /* 0x001fe40007f5e0ff */
[----:B--2---:R-:W-:-:S03]  /*16bf0*/  @P0 LOP3.LUT R17, R17, R16, RZ, 0x3c, !PT ;  /* 0x0000001011110212 */ /* 0x004fc600078e3cff */
[----:B------:R-:W-:Y:S04]  /*16c00*/  STL [R1+0xa38], R51 ;  /* 0x000a383301007387 */ /* 0x000fe80000100800 */
[----:B------:R0:W-:Y:S02]  /*16c10*/  STL [R1+0x9f4], R16 ;  /* 0x0009f41001007387 */ /* 0x0001e40000100800 */
[----:B0-----:R-:W-:-:S04]  /*16c20*/  @P0 LOP3.LUT R16, R17, R16, RZ, 0x3c, !PT ;  /* 0x0000001011100212 */ /* 0x001fc800078e3cff */
[----:B------:R-:W-:-:S05]  /*16c30*/  @P0 LOP3.LUT R17, R17, R16, RZ, 0x3c, !PT ;  /* 0x0000001011110212 */ /* 0x000fca00078e3cff */
[----:B------:R0:W2:Y:S01]  /*16c40*/  @P0 LDG.E.U8 R49, desc[UR20][R16.64] ;  /* 0x0000001410310981 */ /* 0x0000a2000c1e1100 */
[----:B------:R-:W-:Y:S01]  /*16c50*/  @!P3 IMAD.IADD R45, R45, 0x1, -R9 ;  /* 0x000000012d2db824 */ /* 0x000fe200078e0a09 */
[----:B------:R-:W-:Y:S02]  /*16c60*/  ISETP.GE.AND P3, PT, R50, RZ, PT ;  /* 0x000000ff3200720c */ /* 0x000fe40003f66270 */
[----:B------:R-:W-:Y:S01]  /*16c70*/  LEA.HI.X.SX32 R50, R43, R5, 0x1, P2 ;  /* 0x000000052b327211 */ /* 0x000fe200010f0eff */
[----:B0-----:R-:W-:-:S04]  /*16c80*/  @P0 IMAD.MOV.U32 R16, RZ, RZ, R51 ;  /* 0x000000ffff100224 */ /* 0x001fc800078e0033 */
[----:B------:R-:W-:-:S05]  /*16c90*/  @P0 IMAD.MOV.U32 R17, RZ, RZ, R50 ;  /* 0x000000ffff110224 */ /* 0x000fca00078e0032 */
[----:B------:R0:W3:Y:S01]  /*16ca0*/  @P0 LDG.E.U8 R61, desc[UR20][R16.64] ;  /* 0x00000014103d0981 */ /* 0x0000e2000c1e1100 */
[----:B------:R-:W-:-:S13]  /*16cb0*/  ISETP.GT.U32.AND P5, PT, R9, R46, PT ;  /* 0x0000002e0900720c */ /* 0x000fda0003fa4070 */
[--C-:B------:R-:W-:Y:S01]  /*16cc0*/  @!P5 IMAD.IADD R46, R46, 0x1, -R9.reuse ;  /* 0x000000012e2ed824 */ /* 0x100fe200078e0a09 */
[----:B------:R-:W-:Y:S01]  /*16cd0*/  ISETP.GT.U32.AND P5, PT, R9, R11, PT ;  /* 0x0000000b0900720c */ /* 0x000fe20003fa4070 */
[----:B--2---:R2:W-:Y:S04]  /*16ce0*/  STL [R1+0x1a4], R49 ;  /* 0x0001a43101007387 */ /* 0x0045e80000100800 */
[----:B--2---:R-:W2:Y:S08]  /*16cf0*/  LDL.LU R49, [R1+0x18b4] ;  /* 0x0018b40001317983 */ /* 0x004eb00000300800 */
[----:B------:R-:W-:Y:S01]  /*16d00*/  @!P5 IMAD.IADD R11, R11, 0x1, -R9 ;  /* 0x000000010b0bd824 */ /* 0x000fe200078e0a09 */
[C---:B------:R-:W-:Y:S01]  /*16d10*/  ISETP.GT.U32.AND P2, PT, R9.reuse, R44, PT ;  /* 0x0000002c0900720c */ /* 0x040fe20003f44070 */
[----:B------:R-:W-:Y:S01]  /*16d20*/  @!P6 IMAD.MOV R46, RZ, RZ, -R46 ;  /* 0x000000ffff2ee224 */ /* 0x000fe200078e0a2e */
[C---:B----4-:R-:W-:Y:S01]  /*16d30*/  ISETP.GT.U32.AND P5, PT, R9.reuse, R48, PT ;  /* 0x000000300900720c */ /* 0x050fe20003fa4070 */
[----:B------:R-:W-:Y:S01]  /*16d40*/  @!P3 IMAD.MOV R45, RZ, RZ, -R45 ;  /* 0x000000ffff2db224 */ /* 0x000fe200078e0a2d */
[----:B------:R-:W-:-:S02]  /*16d50*/  ISETP.GT.U32.AND P6, PT, R9, R11, PT ;  /* 0x0000000b0900720c */ /* 0x000fc40003fc4070 */
[----:B---3--:R-:W-:Y:S02]  /*16d60*/  ISETP.GE.AND P3, PT, R53, RZ, PT ;  /* 0x000000ff3500720c */ /* 0x008fe40003f66270 */
[C---:B------:R-:W-:Y:S02]  /*16d70*/  SEL R46, R47.reuse, R46, !P1 ;  /* 0x0000002e2f2e7207 */ /* 0x040fe40004800000 */
[----:B------:R-:W-:-:S03]  /*16d80*/  SEL R45, R47, R45, !P1 ;  /* 0x0000002d2f2d7207 */ /* 0x000fc60004800000 */
[----:B------:R-:W-:Y:S01]  /*16d90*/  IMAD R46, R46, UR6, RZ ;  /* 0x000000062e2e7c24 */ /* 0x000fe2000f8e02ff */
[----:B------:R3:W-:Y:S01]  /*16da0*/  STL [R1+0xa34], R50 ;  /* 0x000a343201007387 */ /* 0x0007e20000100800 */
[----:B-1----:R-:W-:Y:S01]  /*16db0*/  IMAD R45, R45, UR4, RZ ;  /* 0x000000042d2d7c24 */ /* 0x002fe2000f8e02ff */
[----:B------:R-:W-:Y:S01]  /*16dc0*/  PRMT R52, RZ, 0x7610, R52 ;  /* 0x00007610ff347816 */ /* 0x000fe20000000034 */
[----:B------:R-:W-:Y:S01]  /*16dd0*/  @!P2 IMAD.IADD R44, R44, 0x1, -R9 ;  /* 0x000000012c2ca824 */ /* 0x000fe200078e0a09 */
[----:B------:R-:W-:Y:S01]  /*16de0*/  PRMT R55, RZ, 0x7610, R55 ;  /* 0x00007610ff377816 */ /* 0x000fe20000000037 */
[--C-:B------:R-:W-:Y:S01]  /*16df0*/  @!P5 IMAD.IADD R48, R48, 0x1, -R9.reuse ;  /* 0x000000013030d824 */ /* 0x100fe200078e0a09 */
[CC--:B0-----:R-:W-:Y:S01]  /*16e00*/  IADD3 R16, P5, PT, R46.reuse, R8.reuse, RZ ;  /* 0x000000082e107210 */ /* 0x0c1fe20007fbe0ff */
[----:B------:R-:W-:Y:S01]  /*16e10*/  @!P6 IMAD.IADD R11, R11, 0x1, -R9 ;  /* 0x000000010b0be824 */ /* 0x000fe200078e0a09 */
[C---:B------:R-:W-:Y:S01]  /*16e20*/  IADD3 R53, P6, PT, R45.reuse, R8, RZ ;  /* 0x000000082d357210 */ /* 0x040fe20007fde0ff */
[----:B------:R-:W-:Y:S01]  /*16e30*/  @!P3 IMAD.MOV R44, RZ, RZ, -R44 ;  /* 0x000000ffff2cb224 */ /* 0x000fe200078e0a2c */
[----:B---3--:R-:W3:Y:S01]  /*16e40*/  LDL.LU R50, [R1+0x18b0] ;  /* 0x0018b00001327983 */ /* 0x008ee20000300800 */
[-C--:B------:R-:W-:Y:S01]  /*16e50*/  LEA.HI.X.SX32 R17, R46, R5.reuse, 0x1, P5 ;  /* 0x000000052e117211 */ /* 0x080fe200028f0eff */
[----:B------:R-:W0:Y:S01]  /*16e60*/  LDCU UR4, c[0x0][0x3b0] ;  /* 0x00007600ff0477ac */ /* 0x000e220008000800 */
[----:B------:R-:W-:Y:S01]  /*16e70*/  ISETP.GE.AND P5, PT, R54, RZ, PT ;  /* 0x000000ff3600720c */ /* 0x000fe20003fa6270 */
[----:B------:R-:W4:Y:S01]  /*16e80*/  LDL.LU R51, [R1+0x18ac] ;  /* 0x0018ac0001337983 */ /* 0x000f220000300800 */
[----:B------:R-:W-:Y:S01]  /*16e90*/  LEA.HI.X.SX32 R54, R45, R5, 0x1, P6 ;  /* 0x000000052d367211 */ /* 0x000fe200030f0eff */
[----:B------:R-:W1:Y:S02]  /*16ea0*/  LDCU UR6, c[0x0][0x3b0] ;  /* 0x00007600ff0677ac */ /* 0x000e640008000800 */
[----:B------:R0:W-:Y:S01]  /*16eb0*/  STL [R1+0x1a0], R61 ;  /* 0x0001a03d01007387 */ /* 0x0001e20000100800 */
[----:B------:R-:W-:-:S03]  /*16ec0*/  SEL R44, R47, R44, !P1 ;  /* 0x0000002c2f2c7207 */ /* 0x000fc60004800000 */
[----:B------:R1:W3:Y:S01]  /*16ed0*/  @P0 LDG.E.U8 R52, desc[UR20][R16.64] ;  /* 0x0000001410340981 */ /* 0x0002e2000c1e1100 */
[----:B0-----:R-:W-:-:S03]  /*16ee0*/  IMAD.MOV.U32 R61, RZ, RZ, R57 ;  /* 0x000000ffff3d7224 */ /* 0x001fc600078e0039 */
[----:B------:R-:W3:Y:S04]  /*16ef0*/  LDL R57, [R1+0x1334] ;  /* 0x0013340001397983 */ /* 0x000ee80000100800 */
[----:B------:R1:W-:Y:S01]  /*16f00*/  STL [R1+0xa78], R16 ;  /* 0x000a781001007387 */ /* 0x0003e20000100800 */
[----:B------:R-:W-:Y:S01]  /*16f10*/  IMAD R44, R44, UR5, RZ ;  /* 0x000000052c2c7c24 */ /* 0x000fe2000f8e02ff */
[----:B------:R-:W-:Y:S02]  /*16f20*/  PRMT R56, RZ, 0x7610, R56 ;  /* 0x00007610ff387816 */ /* 0x000fe40000000038 */
[C---:B--2---:R-:W-:Y:S01]  /*16f30*/  ISETP.GT.U32.AND P2, PT, R9.reuse, R49, PT ;  /* 0x000000310900720c */ /* 0x044fe20003f44070 */
[----:B------:R-:W-:Y:S01]  /*16f40*/  STL [R1+0xab8], R53 ;  /* 0x000ab83501007387 */ /* 0x000fe20000100800 */
[----:B-1----:R-:W-:Y:S01]  /*16f50*/  @P0 IMAD.MOV.U32 R16, RZ, RZ, R53 ;  /* 0x000000ffff100224 */ /* 0x002fe200078e0035 */
[----:B------:R-:W-:Y:S01]  /*16f60*/  ISETP.GT.U32.AND P3, PT, R9, R48, PT ;  /* 0x000000300900720c */ /* 0x000fe20003f64070 */
[----:B------:R-:W-:Y:S01]  /*16f70*/  @!P5 IMAD.MOV R11, RZ, RZ, -R11 ;  /* 0x000000ffff0bd224 */ /* 0x000fe200078e0a0b */
[----:B------:R0:W-:Y:S01]  /*16f80*/  STL [R1+0xa74], R17 ;  /* 0x000a741101007387 */ /* 0x0001e20000100800 */
[----:B------:R-:W-:Y:S01]  /*16f90*/  PRMT R71, RZ, 0x7610, R71 ;  /* 0x00007610ff477816 */ /* 0x000fe20000000047 */
[----:B------:R-:W1:Y:S01]  /*16fa0*/  LDCU UR5, c[0x0][0x3b0] ;  /* 0x00007600ff0577ac */ /* 0x000e620008000800 */
[----:B0-----:R-:W-:-:S05]  /*16fb0*/  @P0 IMAD.MOV.U32 R17, RZ, RZ, R54 ;  /* 0x000000ffff110224 */ /* 0x001fca00078e0036 */
[----:B------:R-:W-:Y:S01]  /*16fc0*/  @!P2 IMAD.IADD R49, R49, 0x1, -R9 ;  /* 0x000000013131a824 */ /* 0x000fe200078e0a09 */
[----:B------:R0:W2:Y:S02]  /*16fd0*/  @P0 LDG.E.U8 R55, desc[UR20][R16.64] ;  /* 0x0000001410370981 */ /* 0x0000a4000c1e1100 */
[----:B0-----:R-:W-:-:S04]  /*16fe0*/  IADD3 R16, P2, PT, R44, R8, RZ ;  /* 0x000000082c107210 */ /* 0x001fc80007f5e0ff */
[----:B------:R-:W-:-:S05]  /*16ff0*/  LEA.HI.X.SX32 R17, R44, R5, 0x1, P2 ;  /* 0x000000052c117211 */ /* 0x000fca00010f0eff */
[----:B------:R-:W4:Y:S04]  /*17000*/  @P0 LDG.E.U8 R56, desc[UR20][R16.64] ;  /* 0x0000001410380981 */ /* 0x000f28000c1e1100 */
[----:B------:R-:W-:Y:S04]  /*17010*/  STL [R1+0xab4], R54 ;  /* 0x000ab43601007387 */ /* 0x000fe80000100800 */
[----:B---3--:R0:W-:Y:S01]  /*17020*/  STL [R1+0x19c], R52 ;  /* 0x00019c3401007387 */ /* 0x0081e20000100800 */
[----:B------:R-:W-:-:S03]  /*17030*/  ISETP.GE.AND P6, PT, R57, RZ, PT ;  /* 0x000000ff3900720c */ /* 0x000fc60003fc6270 */
[----:B0-----:R-:W3:Y:S04]  /*17040*/  LDL.LU R52, [R1+0x18a8] ;  /* 0x0018a80001347983 */ /* 0x001ee80000300800 */
[----:B------:R-:W3:Y:S04]  /*17050*/  LDL.LU R54, [R1+0x18a4] ;  /* 0x0018a40001367983 */ /* 0x000ee80000300800 */
[----:B------:R-:W3:Y:S04]  /*17060*/  LDL.LU R53, [R1+0x18a0] ;  /* 0x0018a00001357983 */ /* 0x000ee80000300800 */
[----:B--2---:R0:W-:Y:S04]  /*17070*/  STL [R1+0x198], R55 ;  /* 0x0001983701007387 */ /* 0x0041e80000100800 */
[----:B0-----:R-:W2:Y:S04]  /*17080*/  LDL.LU R55, [R1+0x189c] ;  /* 0x00189c0001377983 */ /* 0x001ea80000300800 */
[----:B------:R-:W2:Y:S04]  /*17090*/  LDL R57, [R1+0x13a8] ;  /* 0x0013a80001397983 */ /* 0x000ea80000100800 */
[----:B------:R-:W-:Y:S04]  /*170a0*/  STL [R1+0xaf0], R16 ;  /* 0x000af01001007387 */ /* 0x000fe80000100800 */
[----:B------:R-:W-:Y:S04]  /*170b0*/  STL [R1+0xaec], R17 ;  /* 0x000aec1101007387 */ /* 0x000fe80000100800 */
[----:B----4-:R0:W-:Y:S04]  /*170c0*/  STL [R1+0x194], R56 ;  /* 0x0001943801007387 */ /* 0x0101e80000100800 */
[----:B0-----:R-:W4:Y:S04]  /*170d0*/  LDL.LU R56, [R1+0x1898] ;  /* 0x0018980001387983 */ /* 0x001f280000300800 */
        /* <DEDUP_REMOVED lines=18> */
[----:B------:R-:W-:-:S05]  /*17200*/  SEL R48, R47, R48, !P1 ;  /* 0x000000302f307207 */ /* 0x000fca0004800000 */
[----:B------:R-:W-:Y:S01]  /*17210*/  IMAD R48, R48, UR4, RZ ;  /* 0x0000000430307c24 */ /* 0x000fe2000f8e02ff */
[----:B------:R-:W-:Y:S01]  /*17220*/  PRMT R59, RZ, 0x7610, R59 ;  /* 0x00007610ff3b7816 */ /* 0x000fe2000000003b */
[----:B------:R-:W1:Y:S04]  /*17230*/  LDCU UR4, c[0x0][0x3b0] ;  /* 0x00007600ff0477ac */ /* 0x000e680008000800 */
[----:B------:R-:W-:Y:S01]  /*17240*/  @!P2 IMAD.IADD R49, R49, 0x1, -R9 ;  /* 0x000000013131a824 */ /* 0x000fe200078e0a09 */
[----:B0-----:R-:W-:-:S04]  /*17250*/  IADD3 R16, P2, PT, R48, R8, RZ ;  /* 0x0000000830107210 */ /* 0x001fc80007f5e0ff */
[----:B------:R-:W-:Y:S02]  /*17260*/  LEA.HI.X.SX32 R17, R48, R5, 0x1, P2 ;  /* 0x0000000530117211 */ /* 0x000fe400010f0eff */
[----:B------:R-:W-:-:S03]  /*17270*/  ISETP.GE.AND P2, PT, R57, RZ, PT ;  /* 0x000000ff3900720c */ /* 0x000fc60003f46270 */
[----:B------:R-:W3:Y:S01]  /*17280*/  @P0 LDG.E.U8 R59, desc[UR20][R16.64] ;  /* 0x00000014103b0981 */ /* 0x000ee2000c1e1100 */
[----:B------:R-:W-:-:S03]  /*17290*/  ISETP.GT.U32.AND P5, PT, R9, R51, PT ;  /* 0x000000330900720c */ /* 0x000fc60003fa4070 */
[----:B--2---:R0:W-:Y:S02]  /*172a0*/  STL [R1+0x190], R71 ;  /* 0x0001904701007387 */ /* 0x0041e40000100800 */
[----:B0-----:R-:W-:Y:S02]  /*172b0*/  IMAD.MOV.U32 R71, RZ, RZ, R61 ;  /* 0x000000ffff477224 */ /* 0x001fe400078e003d */
[----:B------:R-:W2:Y:S04]  /*172c0*/  LDL R61, [R1+0x13e8] ;  /* 0x0013e800013d7983 */ /* 0x000ea80000100800 */
[----:B------:R0:W-:Y:S04]  /*172d0*/  STL [R1+0x358], R16 ;  /* 0x0003581001007387 */ /* 0x0001e80000100800 */
[----:B------:R1:W-:Y:S04]  /*172e0*/  STL [R1+0x354], R17 ;  /* 0x0003541101007387 */ /* 0x0003e80000100800 */
[----:B------:R-:W2:Y:S04]  /*172f0*/  LDL.LU R57, [R1+0x1894] ;  /* 0x0018940001397983 */ /* 0x000ea80000300800 */
[----:B0-----:R-:W2:Y:S01]  /*17300*/  LDL R16, [R1+0x13c8] ;  /* 0x0013c80001107983 */ /* 0x001ea20000100800 */
[----:B------:R-:W-:-:S02]  /*17310*/  @!P5 IMAD.IADD R51, R51, 0x1, -R9 ;  /* 0x000000013333d824 */ /* 0x000fc400078e0a09 */
[----:B------:R-:W-:-:S03]  /*17320*/  @!P3 IMAD.MOV R49, RZ, RZ, -R49 ;  /* 0x000000ffff31b224 */ /* 0x000fc600078e0a31 */
[C---:B------:R-:W-:Y:S02]  /*17330*/  ISETP.GT.U32.AND P6, PT, R9.reuse, R51, PT ;  /* 0x000000330900720c */ /* 0x040fe40003fc4070 */
[----:B---3--:R-:W-:Y:S02]  /*17340*/  ISETP.GT.U32.AND P3, PT, R9, R52, PT ;  /* 0x000000340900720c */ /* 0x008fe40003f64070 */
[----:B------:R-:W-:Y:S02]  /*17350*/  SEL R49, R47, R49, !P1 ;  /* 0x000000312f317207 */ /* 0x000fe40004800000 */
[----:B------:R-:W-:-:S03]  /*17360*/  ISETP.GT.U32.AND P5, PT, R9, R50, PT ;  /* 0x000000320900720c */ /* 0x000fc60003fa4070 */
[----:B-1----:R-:W-:Y:S01]  /*17370*/  IMAD R49, R49, UR5, RZ ;  /* 0x0000000531317c24 */ /* 0x002fe2000f8e02ff */
[----:B------:R0:W-:Y:S01]  /*17380*/  STL [R1+0x18c], R59 ;  /* 0x00018c3b01007387 */ /* 0x0001e20000100800 */
[----:B------:R-:W-:Y:S01]  /*17390*/  PRMT R58, RZ, 0x7610, R58 ;  /* 0x00007610ff3a7816 */ /* 0x000fe2000000003a */
[----:B------:R-:W1:Y:S01]  /*173a0*/  LDCU UR5, c[0x0][0x3b0] ;  /* 0x00007600ff0577ac */ /* 0x000e620008000800 */
[--C-:B------:R-:W-:Y:S01]  /*173b0*/  @!P6 IMAD.IADD R51, R51, 0x1, -R9.reuse ;  /* 0x000000013333e824 */ /* 0x100fe200078e0a09 */
[----:B------:R-:W-:Y:S01]  /*173c0*/  IADD3 R17, P6, PT, R49, R8, RZ ;  /* 0x0000000831117210 */ /* 0x000fe20007fde0ff */
[--C-:B------:R-:W-:Y:S01]  /*173d0*/  @!P3 IMAD.IADD R52, R52, 0x1, -R9.reuse ;  /* 0x000000013434b824 */ /* 0x100fe200078e0a09 */
[----:B0-----:R-:W3:Y:S04]  /*173e0*/  LDL R59, [R1+0x1408] ;  /* 0x00140800013b7983 */ /* 0x001ee80000100800 */
[----:B------:R0:W-:Y:S01]  /*173f0*/  STL [R1+0x398], R17 ;  /* 0x0003981101007387 */ /* 0x0001e20000100800 */
[----:B------:R-:W-:-:S04]  /*17400*/  @!P5 IMAD.IADD R50, R50, 0x1, -R9 ;  /* 0x000000013232d824 */ /* 0x000fc800078e0a09 */
[----:B------:R-:W-:-:S05]  /*17410*/  @!P2 IMAD.MOV R50, RZ, RZ, -R50 ;  /* 0x000000ffff32a224 */ /* 0x000fca00078e0a32 */
[----:B------:R-:W-:-:S05]  /*17420*/  SEL R50, R47, R50, !P1 ;  /* 0x000000322f327207 */ /* 0x000fca0004800000 */
[----:B------:R-:W-:Y:S01]  /*17430*/  IMAD R50, R50, UR4, RZ ;  /* 0x0000000432327c24 */ /* 0x000fe2000f8e02ff */
[----:B------:R-:W-:Y:S01]  /*17440*/  PRMT R62, RZ, 0x7610, R62 ;  /* 0x00007610ff3e7816 */ /* 0x000fe2000000003e */
[----:B------:R-:W0:Y:S01]  /*17450*/  LDCU UR4, c[0x0][0x3b0] ;  /* 0x00007600ff0477ac */ /* 0x000e220008000800 */
[----:B--2---:R-:W-:Y:S02]  /*17460*/  ISETP.GE.AND P3, PT, R16, RZ, PT ;  /* 0x000000ff1000720c */ /* 0x004fe40003f66270 */
[----:B------:R-:W-:-:S04]  /*17470*/  LEA.HI.X.SX32 R16, R49, R5, 0x1, P6 ;  /* 0x0000000531107211 */ /* 0x000fc800030f0eff */
[-C--:B0-----:R-:W-:Y:S01]  /*17480*/  @P0 LOP3.LUT R17, R17, R16.reuse, RZ, 0x3c, !PT ;  /* 0x0000001011110212 */ /* 0x081fe200078e3cff */
[----:B------:R0:W-:Y:S01]  /*17490*/  STL [R1+0x394], R16 ;  /* 0x0003941001007387 */ /* 0x0001e20000100800 */
[----:B------:R-:W-:Y:S02]  /*174a0*/  ISETP.GT.U32.AND P6, PT, R9, R53, PT ;  /* 0x000000350900720c */ /* 0x000fe40003fc4070 */
[----:B0-----:R-:W-:-:S04]  /*174b0*/  @P0 LOP3.LUT R16, R17, R16, RZ, 0x3c, !PT ;  /* 0x0000001011100212 */ /* 0x001fc800078e3cff */
[----:B------:R-:W-:-:S05]  /*174c0*/  @P0 LOP3.LUT R17, R17, R16, RZ, 0x3c, !PT ;  /* 0x0000001011110212 */ /* 0x000fca00078e3cff */
[----:B------:R0:W2:Y:S02]  /*174d0*/  @P0 LDG.E.U8 R58, desc[UR20][R16.64] ;  /* 0x00000014103a0981 */ /* 0x0000a4000c1e1100 */
[----:B------:R-:W-:Y:S01]  /*174e0*/  @!P6 IMAD.IADD R53, R53, 0x1, -R9 ;  /* 0x000000013535e824 */ /* 0x000fe200078e0a09 */
[----:B0-----:R-:W-:-:S04]  /*174f0*/  IADD3 R16, P6, PT, R50, R8, RZ ;  /* 0x0000000832107210 */ /* 0x001fc80007fde0ff */
[----:B------:R-:W-:-:S05]  /*17500*/  LEA.HI.X.SX32 R17, R50, R5, 0x1, P6 ;  /* 0x0000000532117211 */ /* 0x000fca00030f0eff */
[----:B------:R0:W4:Y:S01]  /*17510*/  @P0 LDG.E.U8 R62, desc[UR20][R16.64] ;  /* 0x00000014103e0981 */ /* 0x000122000c1e1100 */
[----:B------:R-:W-:Y:S01]  /*17520*/  ISETP.GT.U32.AND P2, PT, R9, R52, PT ;  /* 0x000000340900720c */ /* 0x000fe20003f44070 */
[----:B------:R-:W-:Y:S01]  /*17530*/  @!P3 IMAD.MOV R51, RZ, RZ, -R51 ;  /* 0x000000ffff33b224 */ /* 0x000fe200078e0a33 */
[----:B------:R-:W-:-:S04]  /*17540*/  ISETP.GE.AND P3, PT, R61, RZ, PT ;  /* 0x000000ff3d00720c */ /* 0x000fc80003f66270 */
[----:B------:R-:W-:-:S05]  /*17550*/  SEL R51, R47, R51, !P1 ;  /* 0x000000332f337207 */ /* 0x000fca0004800000 */
[----:B-1----:R-:W-:Y:S01]  /*17560*/  IMAD R51, R51, UR5, RZ ;  /* 0x0000000533337c24 */ /* 0x002fe2000f8e02ff */
[----:B------:R-:W-:Y:S01]  /*17570*/  PRMT R66, RZ, 0x7610, R66 ;  /* 0x00007610ff427816 */ /* 0x000fe20000000042 */
[----:B------:R-:W-:Y:S01]  /*17580*/  @!P2 IMAD.IADD R52, R52, 0x1, -R9 ;  /* 0x000000013434a824 */ /* 0x000fe200078e0a09 */
[----:B---3--:R-:W-:Y:S01]  /*17590*/  ISETP.GE.AND P2, PT, R59, RZ, PT ;  /* 0x000000ff3b00720c */ /* 0x008fe20003f46270 */
[----:B------:R-:W1:Y:S01]  /*175a0*/  LDCU UR5, c[0x0][0x3b0] ;  /* 0x00007600ff0577ac */ /* 0x000e620008000800 */
[----:B------:R-:W-:Y:S02]  /*175b0*/  IADD3 R59, P6, PT, R51, R8, RZ ;  /* 0x00000008333b7210 */ /* 0x000fe40007fde0ff */
[----:B------:R-:W-:Y:S01]  /*175c0*/  ISETP.GT.U32.AND P5, PT, R9, R54, PT ;  /* 0x000000360900720c */ /* 0x000fe20003fa4070 */
[----:B--2---:R2:W-:Y:S04]  /*175d0*/  STL [R1+0x188], R58 ;  /* 0x0001883a01007387 */ /* 0x0045e80000100800 */
[----:B--2---:R-:W2:Y:S04]  /*175e0*/  LDL.LU R58, [R1+0x1890] ;  /* 0x00189000013a7983 */ /* 0x004ea80000300800 */
[----:B------:R-:W3:Y:S04]  /*175f0*/  LDL R61, [R1+0x1424] ;  /* 0x00142400013d7983 */ /* 0x000ee80000100800 */
[----:B------:R0:W-:Y:S04]  /*17600*/  STL [R1+0x3d8], R16 ;  /* 0x0003d81001007387 */ /* 0x0001e80000100800 */
[----:B------:R1:W-:Y:S01]  /*17610*/  STL [R1+0x3d4], R17 ;  /* 0x0003d41101007387 */ /* 0x0003e20000100800 */
[----:B0-----:R-:W-:-:S03]  /*17620*/  @P0 IMAD.MOV.U32 R16, RZ, RZ, R59 ;  /* 0x000000ffff100224 */ /* 0x001fc600078e003b */
[----:B----4-:R0:W-:Y:S01]  /*17630*/  STL [R1+0x180], R62 ;  /* 0x0001803e01007387 */ /* 0x0101e20000100800 */
[----:B-1----:R-:W-:-:S05]  /*17640*/  LEA.HI.X.SX32 R17, R51, R5, 0x1, P6 ;  /* 0x0000000533117211 */ /* 0x002fca00030f0eff */
[----:B------:R1:W4:Y:S04]  /*17650*/  @P0 LDG.E.U8 R66, desc[UR20][R16.64] ;  /* 0x0000001410420981 */ /* 0x000328000c1e1100 */
[----:B0-----:R-:W2:Y:S01]  /*17660*/  LDL R62, [R1+0x1450] ;  /* 0x00145000013e7983 */ /* 0x001ea20000100800 */
[----:B------:R-:W-:-:S05]  /*17670*/  @!P5 IMAD.IADD R54, R54, 0x1, -R9 ;  /* 0x000000013636d824 */ /* 0x000fca00078e0a09 */
[----:B------:R-:W-:Y:S01]  /*17680*/  ISETP.GT.U32.AND P5, PT, R9, R54, PT ;  /* 0x000000360900720c */ /* 0x000fe20003fa4070 */
[----:B------:R-:W-:-:S12]  /*17690*/  @!P3 IMAD.MOV R52, RZ, RZ, -R52 ;  /* 0x000000ffff34b224 */ /* 0x000fd800078e0a34 */
[----:B------:R-:W-:Y:S01]  /*176a0*/  @!P5 IMAD.IADD R54, R54, 0x1, -R9 ;  /* 0x000000013636d824 */ /* 0x000fe200078e0a09 */
[C---:B------:R-:W-:Y:S02]  /*176b0*/  ISETP.GT.U32.AND P5, PT, R9.reuse, R55, PT ;  /* 0x000000370900720c */ /* 0x040fe40003fa4070 */
[C---:B------:R-:W-:Y:S02]  /*176c0*/  ISETP.GT.U32.AND P3, PT, R9.reuse, R53, PT ;  /* 0x000000350900720c */ /* 0x040fe40003f64070 */
[----:B------:R-:W-:Y:S01]  /*176d0*/  ISETP.GT.U32.AND P6, PT, R9, R56, PT ;  /* 0x000000380900720c */ /* 0x000fe20003fc4070 */
[----:B------:R-:W-:Y:S01]  /*176e0*/  @!P2 IMAD.MOV R54, RZ, RZ, -R54 ;  /* 0x000000ffff36a224 */ /* 0x000fe200078e0a36 */
[----:B------:R-:W-:-:S07]  /*176f0*/  SEL R52, R47, R52, !P1 ;  /* 0x000000342f347207 */ /* 0x000fce0004800000 */
[----:B------:R-:W-:Y:S01]  /*17700*/  @!P5 IMAD.IADD R55, R55, 0x1, -R9 ;  /* 0x000000013737d824 */ /* 0x000fe200078e0a09 */
[----:B------:R-:W-:-:S04]  /*17710*/  SEL R54, R47, R54, !P1 ;  /* 0x000000362f367207 */ /* 0x000fc80004800000 */
[----:B------:R-:W-:Y:S01]  /*17720*/  ISETP.GT.U32.AND P5, PT, R9, R55, PT ;  /* 0x000000370900720c */ /* 0x000fe20003fa4070 */
[----:B------:R-:W-:Y:S01]  /*17730*/  IMAD R52, R52, UR6, RZ ;  /* 0x0000000634347c24 */ /* 0x000fe2000f8e02ff */
[----:B------:R0:W-:Y:S01]  /*17740*/  STL [R1+0x438], R59 ;  /* 0x0004383b01007387 */ /* 0x0001e20000100800 */
[--C-:B------:R-:W-:Y:S01]  /*17750*/  @!P3 IMAD.IADD R53, R53, 0x1, -R9.reuse ;  /* 0x000000013535b824 */ /* 0x100fe200078e0a09 */
[----:B------:R-:W-:Y:S01]  /*17760*/  PRMT R60, RZ, 0x7610, R60 ;  /* 0x00007610ff3c7816 */ /* 0x000fe2000000003c */
[----:B------:R-:W-:Y:S02]  /*17770*/  IMAD R54, R54, UR4, RZ ;  /* 0x0000000436367c24 */ /* 0x000fe4000f8e02ff */
[----:B------:R-:W-:Y:S01]  /*17780*/  @!P6 IMAD.IADD R56, R56, 0x1, -R9 ;  /* 0x000000013838e824 */ /* 0x000fe200078e0a09 */
[C---:B-1----:R-:W-:Y:S01]  /*17790*/  IADD3 R16, P6, PT, R52.reuse, R8, RZ ;  /* 0x0000000834107210 */ /* 0x042fe20007fde0ff */
[----:B------:R1:W-:Y:S01]  /*177a0*/  STL [R1+0x434], R17 ;  /* 0x0004341101007387 */ /* 0x0003e20000100800 */
[----:B------:R-:W-:Y:S01]  /*177b0*/  PRMT R63, RZ, 0x7610, R63 ;  /* 0x00007610ff3f7816 */ /* 0x000fe2000000003f */
[----:B------:R-:W2:Y:S01]  /*177c0*/  LDCU UR4, c[0x0][0x3b0] ;  /* 0x00007600ff0477ac */ /* 0x000ea20008000800 */
[----:B------:R-:W-:Y:S01]  /*177d0*/  ISETP.GT.U32.AND P3, PT, R9, R56, PT ;  /* 0x000000380900720c */ /* 0x000fe20003f64070 */
[----:B------:R-:W-:Y:S01]  /*177e0*/  @!P5 IMAD.IADD R55, R55, 0x1, -R9 ;  /* 0x000000013737d824 */ /* 0x000fe200078e0a09 */
[----:B0-----:R-:W2:Y:S01]  /*177f0*/  LDL.LU R59, [R1+0x188c] ;  /* 0x00188c00013b7983 */ /* 0x001ea20000300800 */
[----:B------:R-:W-:Y:S01]  /*17800*/  PRMT R65, RZ, 0x7610, R65 ;  /* 0x00007610ff417816 */ /* 0x000fe20000000041 */
[----:B------:R-:W0:Y:S01]  /*17810*/  LDCU UR6, c[0x0][0x3b0] ;  /* 0x00007600ff0677ac */ /* 0x000e220008000800 */
[----:B-1----:R-:W-:-:S05]  /*17820*/  LEA.HI.X.SX32 R17, R52, R5, 0x1, P6 ;  /* 0x0000000534117211 */ /* 0x002fca00030f0eff */
[----:B------:R1:W2:Y:S03]  /*17830*/  @P0 LDG.E.U8 R60, desc[UR20][R16.64] ;  /* 0x00000014103c0981 */ /* 0x0002a6000c1e1100 */
[----:B------:R-:W-:Y:S01]  /*17840*/  @!P3 IMAD.IADD R56, R56, 0x1, -R9 ;  /* 0x000000013838b824 */ /* 0x000fe200078e0a09 */
[----:B---3--:R-:W-:-:S13]  /*17850*/  ISETP.GE.AND P2, PT, R61, RZ, PT ;  /* 0x000000ff3d00720c */ /* 0x008fda0003f46270 */
[----:B------:R-:W-:Y:S01]  /*17860*/  @!P2 IMAD.MOV R53, RZ, RZ, -R53 ;  /* 0x000000ffff35a224 */ /* 0x000fe200078e0a35 */
[----:B------:R-:W-:-:S04]  /*17870*/  IADD3 R61, P2, PT, R54, R8, RZ ;  /* 0x00000008363d7210 */ /* 0x000fc80007f5e0ff */
[----:B------:R-:W-:Y:S01]  /*17880*/  SEL R53, R47, R53, !P1 ;  /* 0x000000352f357207 */ /* 0x000fe20004800000 */
[----:B----4-:R3:W-:Y:S01]  /*17890*/  STL [R1+0x17c], R66 ;  /* 0x00017c4201007387 */ /* 0x0107e20000100800 */
[----:B--2---:R-:W-:Y:S02]  /*178a0*/  ISETP.GE.AND P5, PT, R62, RZ, PT ;  /* 0x000000ff3e00720c */ /* 0x004fe40003fa6270 */
[----:B------:R-:W-:Y:S01]  /*178b0*/  LEA.HI.X.SX32 R62, R54, R5, 0x1, P2 ;  /* 0x00000005363e7211 */ /* 0x000fe200010f0eff */
[----:B---3--:R-:W2:Y:S04]  /*178c0*/  LDL R66, [R1+0x1468] ;  /* 0x0014680001427983 */ /* 0x008ea80000100800 */
[----:B------:R1:W-:Y:S01]  /*178d0*/  STL [R1+0x478], R16 ;  /* 0x0004781001007387 */ /* 0x0003e20000100800 */
[----:B------:R-:W-:-:S05]  /*178e0*/  IMAD R53, R53, UR5, RZ ;  /* 0x0000000535357c24 */ /* 0x000fca000f8e02ff */
[----:B------:R-:W-:Y:S01]  /*178f0*/  @!P5 IMAD.MOV R55, RZ, RZ, -R55 ;  /* 0x000000ffff37d224 */ /* 0x000fe200078e0a37 */
[----:B------:R-:W-:Y:S01]  /*17900*/  STL [R1+0x4b8], R61 ;  /* 0x0004b83d01007387 */ /* 0x000fe20000100800 */
[----:B------:R-:W-:Y:S01]  /*17910*/  PRMT R80, RZ, 0x7610, R80 ;  /* 0x00007610ff507816 */ /* 0x000fe20000000050 */
[----:B------:R-:W3:Y:S02]  /*17920*/  LDCU UR5, c[0x0][0x3b0] ;  /* 0x00007600ff0577ac */ /* 0x000ee40008000800 */
[----:B------:R4:W-:Y:S01]  /*17930*/  STL [R1+0x474], R17 ;  /* 0x0004741101007387 */ /* 0x0009e20000100800 */
[----:B-1----:R-:W-:Y:S02]  /*17940*/  @P0 IMAD.MOV.U32 R16, RZ, RZ, R61 ;  /* 0x000000ffff100224 */ /* 0x002fe400078e003d */
[----:B----4-:R-:W-:-:S05]  /*17950*/  @P0 IMAD.MOV.U32 R17, RZ, RZ, R62 ;  /* 0x000000ffff110224 */ /* 0x010fca00078e003e */
[----:B------:R1:W4:Y:S02]  /*17960*/  @P0 LDG.E.U8 R63, desc[UR20][R16.64] ;  /* 0x00000014103f0981 */ /* 0x000324000c1e1100 */
[----:B-1----:R-:W-:-:S04]  /*17970*/  IADD3 R16, P3, PT, R53, R8, RZ ;  /* 0x0000000835107210 */ /* 0x002fc80007f7e0ff */
[----:B------:R-:W-:-:S05]  /*17980*/  LEA.HI.X.SX32 R17, R53, R5, 0x1, P3 ;  /* 0x0000000535117211 */ /* 0x000fca00018f0eff */
[----:B------:R-:W3:Y:S04]  /*17990*/  @P0 LDG.E.U8 R65, desc[UR20][R16.64] ;  /* 0x0000001410410981 */ /* 0x000ee8000c1e1100 */
[----:B------:R-:W-:Y:S04]  /*179a0*/  STL [R1+0x4b4], R62 ;  /* 0x0004b43e01007387 */ /* 0x000fe80000100800 */
[----:B------:R1:W-:Y:S04]  /*179b0*/  STL [R1+0x178], R60 ;  /* 0x0001783c01007387 */ /* 0x0003e80000100800 */
[----:B-1----:R-:W3:Y:S04]  /*179c0*/  LDL.LU R60, [R1+0x1888] ;  /* 0x00188800013c7983 */ /* 0x002ee80000300800 */
[----:B------:R-:W3:Y:S04]  /*179d0*/  LDL.LU R62, [R1+0x1884] ;  /* 0x00188400013e7983 */ /* 0x000ee80000300800 */
[----:B------:R-:W3:Y:S01]  /*179e0*/  LDL.LU R61, [R1+0x1880] ;  /* 0x00188000013d7983 */ /* 0x000ee20000300800 */
[----:B--2---:R-:W-:-:S03]  /*179f0*/  ISETP.GE.AND P6, PT, R66, RZ, PT ;  /* 0x000000ff4200720c */ /* 0x004fc60003fc6270 */
[----:B----4-:R1:W-:Y:S04]  /*17a00*/  STL [R1+0x174], R63 ;  /* 0x0001743f01007387 */ /* 0x0103e80000100800 */
[----:B-1----:R-:W2:Y:S04]  /*17a10*/  LDL.LU R63, [R1+0x187c] ;  /* 0x00187c00013f7983 */ /* 0x002ea80000300800 */
[----:B------:R-:W4:Y:S04]  /*17a20*/  LDL R66, [R1+0x14ac] ;  /* 0x0014ac0001427983 */ /* 0x000f280000100800 */
[----:B------:R-:W-:Y:S04]  /*17a30*/  STL [R1+0x4f8], R16 ;  /* 0x0004f81001007387 */ /* 0x000fe80000100800 */
[----:B------:R-:W-:Y:S04]  /*17a40*/  STL [R1+0x4f4], R17 ;  /* 0x0004f41101007387 */ /* 0x000fe80000100800 */
[----:B---3--:R1:W-:Y:S04]  /*17a50*/  STL [R1+0x170], R65 ;  /* 0x0001704101007387 */ /* 0x0083e80000100800 */
[----:B-1----:R-:W3:Y:S04]  /*17a60*/  LDL.LU R65, [R1+0x1878] ;  /* 0x0018780001417983 */ /* 0x002ee80000300800 */
[----:B------:R-:W2:Y:S01]  /*17a70*/  LDL R16, [R1+0x1480] ;  /* 0x0014800001107983 */ /* 0x000ea20000100800 */
[----:B------:R-:W-:-:S02]  /*17a80*/  ISETP.GT.U32.AND P5, PT, R9, R58, PT ;  /* 0x0000003a0900720c */ /* 0x000fc40003fa4070 */
[----:B------:R-:W-:Y:S01]  /*17a90*/  SEL R55, R47, R55, !P1 ;  /* 0x000000372f377207 */ /* 0x000fe20004800000 */
[----:B------:R-:W-:-:S04]  /*17aa0*/  @!P6 IMAD.MOV R56, RZ, RZ, -R56 ;  /* 0x000000ffff38e224 */ /* 0x000fc800078e0a38 */
[----:B------:R-:W-:-:S06]  /*17ab0*/  IMAD R55, R55, UR7, RZ ;  /* 0x0000000737377c24 */ /* 0x000fcc000f8e02ff */
[----:B------:R-:W-:Y:S01]  /*17ac0*/  @!P5 IMAD.IADD R58, R58, 0x1, -R9 ;  /* 0x000000013a3ad824 */ /* 0x000fe200078e0a09 */
[C---:B------:R-:W-:Y:S01]  /*17ad0*/  IADD3 R17, P6, PT, R55.reuse, R8, RZ ;  /* 0x0000000837117210 */ /* 0x040fe20007fde0ff */
[----:B------:R-:W1:Y:S04]  /*17ae0*/  LDCU UR7, c[0x0][0x3b0] ;  /* 0x00007600ff0777ac */ /* 0x000e680008000800 */
        /* <DEDUP_REMOVED lines=14> */
[----:B------:R-:W1:Y:S10]  /*17bd0*/  LDCU UR4, c[0x0][0x3b0] ;  /* 0x00007600ff0477ac */ /* 0x000e740008000800 */
[----:B------:R-:W-:Y:S01]  /*17be0*/  @!P2 IMAD.IADD R57, R57, 0x1, -R9 ;  /* 0x000000013939a824 */ /* 0x000fe200078e0a09 */
[----:B0-----:R-:W-:-:S04]  /*17bf0*/  IADD3 R16, P2, PT, R56, R8, RZ ;  /* 0x0000000838107210 */ /* 0x001fc80007f5e0ff */
[----:B------:R-:W-:Y:S02]  /*17c00*/  LEA.HI.X.SX32 R17, R56, R5, 0x1, P2 ;  /* 0x0000000538117211 */ /* 0x000fe400010f0eff */
[----:B----4-:R-:W-:-:S03]  /*17c10*/  ISETP.GE.AND P2, PT, R66, RZ, PT ;  /* 0x000000ff4200720c */ /* 0x010fc60003f46270 */
[----:B------:R-:W4:Y:S04]  /*17c20*/  @P0 LDG.E.U8 R68, desc[UR20][R16.64] ;  /* 0x0000001410440981 */ /* 0x000f28000c1e1100 */
[----:B--2---:R0:W-:Y:S02]  /*17c30*/  STL [R1+0x16c], R80 ;  /* 0x00016c5001007387 */ /* 0x0041e40000100800 */
[----:B0-----:R-:W-:Y:S02]  /*17c40*/  IMAD.MOV.U32 R80, RZ, RZ, R71 ;  /* 0x000000ffff507224 */ /* 0x001fe400078e0047 */
[----:B------:R-:W2:Y:S04]  /*17c50*/  LDL R71, [R1+0x14f0] ;  /* 0x0014f00001477983 */ /* 0x000ea80000100800 */
[----:B------:R0:W-:Y:S04]  /*17c60*/  STL [R1+0x578], R16 ;  /* 0x0005781001007387 */ /* 0x0001e80000100800 */
[----:B------:R1:W-:Y:S04]  /*17c70*/  STL [R1+0x574], R17 ;  /* 0x0005741101007387 */ /* 0x0003e80000100800 */
[----:B------:R-:W2:Y:S04]  /*17c80*/  LDL.LU R66, [R1+0x1874] ;  /* 0x0018740001427983 */ /* 0x000ea80000300800 */
[----:B0-----:R-:W2:Y:S01]  /*17c90*/  LDL R16, [R1+0x14c4] ;  /* 0x0014c40001107983 */ /* 0x001ea20000100800 */
[C---:B------:R-:W-:Y:S01]  /*17ca0*/  ISETP.GT.U32.AND P3, PT, R9.reuse, R59, PT ;  /* 0x0000003b0900720c */ /* 0x040fe20003f64070 */
[----:B------:R-:W-:Y:S01]  /*17cb0*/  @!P5 IMAD.MOV R57, RZ, RZ, -R57 ;  /* 0x000000ffff39d224 */ /* 0x000fe200078e0a39 */
[----:B------:R-:W-:-:S11]  /*17cc0*/  ISETP.GT.U32.AND P5, PT, R9, R60, PT ;  /* 0x0000003c0900720c */ /* 0x000fd60003fa4070 */
[----:B------:R-:W-:Y:S01]  /*17cd0*/  @!P3 IMAD.IADD R59, R59, 0x1, -R9 ;  /* 0x000000013b3bb824 */ /* 0x000fe200078e0a09 */
[----:B------:R-:W-:-:S04]  /*17ce0*/  SEL R57, R47, R57, !P1 ;  /* 0x000000392f397207 */ /* 0x000fc80004800000 */
[----:B------:R-:W-:Y:S01]  /*17cf0*/  ISETP.GT.U32.AND P3, PT, R9, R59, PT ;  /* 0x0000003b0900720c */ /* 0x000fe20003f64070 */
[----:B------:R-:W-:Y:S01]  /*17d00*/  IMAD R57, R57, UR5, RZ ;  /* 0x0000000539397c24 */ /* 0x000fe2000f8e02ff */
[----:B------:R-:W-:Y:S01]  /*17d10*/  ISETP.GT.U32.AND P6, PT, R9, R58, PT ;  /* 0x0000003a0900720c */ /* 0x000fe20003fc4070 */
[----:B------:R-:W-:Y:S01]  /*17d20*/  @!P5 IMAD.IADD R60, R60, 0x1, -R9 ;  /* 0x000000013c3cd824 */ /* 0x000fe200078e0a09 */
[----:B----4-:R0:W-:Y:S01]  /*17d30*/  STL [R1+0x168], R68 ;  /* 0x0001684401007387 */ /* 0x0101e20000100800 */
[----:B------:R-:W-:Y:S01]  /*17d40*/  PRMT R67, RZ, 0x7610, R67 ;  /* 0x00007610ff437816 */ /* 0x000fe20000000043 */
[----:B------:R-:W4:Y:S07]  /*17d50*/  LDCU UR5, c[0x0][0x3b0] ;  /* 0x00007600ff0577ac */ /* 0x000f2e0008000800 */
[--C-:B------:R-:W-:Y:S01]  /*17d60*/  @!P3 IMAD.IADD R59, R59, 0x1, -R9.reuse ;  /* 0x000000013b3bb824 */ /* 0x100fe200078e0a09 */
[----:B-1----:R-:W-:Y:S01]  /*17d70*/  IADD3 R17, P3, PT, R57, R8, RZ ;  /* 0x0000000839117210 */ /* 0x002fe20007f7e0ff */
[----:B0-----:R-:W3:Y:S04]  /*17d80*/  LDL R68, [R1+0x1508] ;  /* 0x0015080001447983 */ /* 0x001ee80000100800 */
[----:B------:R0:W-:Y:S01]  /*17d90*/  STL [R1+0x5b8], R17 ;  /* 0x0005b81101007387 */ /* 0x0001e20000100800 */
[----:B------:R-:W-:-:S04]  /*17da0*/  @!P6 IMAD.IADD R58, R58, 0x1, -R9 ;  /* 0x000000013a3ae824 */ /* 0x000fc800078e0a09 */
[----:B------:R-:W-:-:S05]  /*17db0*/  @!P2 IMAD.MOV R58, RZ, RZ, -R58 ;  /* 0x000000ffff3aa224 */ /* 0x000fca00078e0a3a */
[----:B------:R-:W-:-:S05]  /*17dc0*/  SEL R58, R47, R58, !P1 ;  /* 0x0000003a2f3a7207 */ /* 0x000fca0004800000 */
[----:B------:R-:W-:Y:S01]  /*17dd0*/  IMAD R58, R58, UR4, RZ ;  /* 0x000000043a3a7c24 */ /* 0x000fe2000f8e02ff */
[----:B------:R-:W-:Y:S01]  /*17de0*/  PRMT R70, RZ, 0x7610, R70 ;  /* 0x00007610ff467816 */ /* 0x000fe20000000046 */
[----:B------:R-:W1:Y:S01]  /*17df0*/  LDCU UR4, c[0x0][0x3b0] ;  /* 0x00007600ff0477ac */ /* 0x000e620008000800 */
        /* <DEDUP_REMOVED lines=11> */
[----:B------:R0:W2:Y:S01]  /*17eb0*/  @P0 LDG.E.U8 R70, desc[UR20][R16.64] ;  /* 0x0000001410460981 */ /* 0x0000a2000c1e1100 */
[----:B------:R-:W-:Y:S01]  /*17ec0*/  ISETP.GT.U32.AND P2, PT, R9, R60, PT ;  /* 0x0000003c0900720c */ /* 0x000fe20003f44070 */
[----:B------:R-:W-:Y:S01]  /*17ed0*/  @!P5 IMAD.MOV R59, RZ, RZ, -R59 ;  /* 0x000000ffff3bd224 */ /* 0x000fe200078e0a3b */
[----:B------:R-:W-:-:S04]  /*17ee0*/  ISETP.GE.AND P5, PT, R71, RZ, PT ;  /* 0x000000ff4700720c */ /* 0x000fc80003fa6270 */
[----:B------:R-:W-:-:S05]  /*17ef0*/  SEL R59, R47, R59, !P1 ;  /* 0x0000003b2f3b7207 */ /* 0x000fca0004800000 */
[----:B----4-:R-:W-:Y:S01]  /*17f00*/  IMAD R59, R59, UR5, RZ ;  /* 0x000000053b3b7c24 */ /* 0x010fe2000f8e02ff */
[----:B------:R-:W-:Y:S01]  /*17f10*/  PRMT R91, RZ, 0x7610, R91 ;  /* 0x00007610ff5b7816 */ /* 0x000fe2000000005b */
[----:B------:R-:W-:Y:S01]  /*17f20*/  @!P2 IMAD.IADD R60, R60, 0x1, -R9 ;  /* 0x000000013c3ca824 */ /* 0x000fe200078e0a09 */
[----:B---3--:R-:W-:Y:S01]  /*17f30*/  ISETP.GE.AND P2, PT, R68, RZ, PT ;  /* 0x000000ff4400720c */ /* 0x008fe20003f46270 */
[----:B------:R-:W3:Y:S02]  /*17f40*/  LDCU UR5, c[0x0][0x3b0] ;  /* 0x00007600ff0577ac */ /* 0x000ee40008000800 */
[----:B------:R-:W-:Y:S01]  /*17f50*/  @!P5 IMAD.MOV R60, RZ, RZ, -R60 ;  /* 0x000000ffff3cd224 */ /* 0x000fe200078e0a3c */
[----:B------:R-:W-:Y:S01]  /*17f60*/  IADD3 R68, P5, PT, R59, R8, RZ ;  /* 0x000000083b447210 */ /* 0x000fe20007fbe0ff */
[----:B--2---:R2:W-:Y:S04]  /*17f70*/  STL [R1+0x164], R67 ;  /* 0x0001644301007387 */ /* 0x0045e80000100800 */
[----:B--2---:R-:W2:Y:S04]  /*17f80*/  LDL.LU R67, [R1+0x1870] ;  /* 0x0018700001437983 */ /* 0x004ea80000300800 */
[----:B------:R-:W4:Y:S04]  /*17f90*/  LDL R71, [R1+0x1524] ;  /* 0x0015240001477983 */ /* 0x000f280000100800 */
[----:B------:R0:W-:Y:S04]  /*17fa0*/  STL [R1+0x5f8], R16 ;  /* 0x0005f81001007387 */ /* 0x0001e80000100800 */
[----:B------:R1:W-:Y:S01]  /*17fb0*/  STL [R1+0x5f4], R17 ;  /* 0x0005f41101007387 */ /* 0x0003e20000100800 */
[----:B0-----:R-:W-:-:S03]  /*17fc0*/  @P0 IMAD.MOV.U32 R16, RZ, RZ, R68 ;  /* 0x000000ffff100224 */ /* 0x001fc600078e0044 */
[----:B------:R0:W-:Y:S01]  /*17fd0*/  STL [R1+0x15c], R70 ;  /* 0x00015c4601007387 */ /* 0x0001e20000100800 */
[----:B-1----:R-:W-:-:S05]  /*17fe0*/  LEA.HI.X.SX32 R17, R59, R5, 0x1, P5 ;  /* 0x000000053b117211 */ /* 0x002fca00028f0eff */
[----:B------:R1:W2:Y:S04]  /*17ff0*/  @P0 LDG.E.U8 R91, desc[UR20][R16.64] ;  /* 0x00000014105b0981 */ /* 0x0002a8000c1e1100 */
[----:B0-----:R-:W3:Y:S01]  /*18000*/  LDL R70, [R1+0x1550] ;  /* 0x0015500001467983 */ /* 0x001ee20000100800 */
[C---:B------:R-:W-:Y:S02]  /*18010*/  ISETP.GT.U32.AND P6, PT, R9.reuse, R62, PT ;  /* 0x0000003e0900720c */ /* 0x040fe40003fc4070 */
[----:B------:R-:W-:-:S11]  /*18020*/  ISETP.GT.U32.AND P3, PT, R9, R63, PT ;  /* 0x0000003f0900720c */ /* 0x000fd60003f64070 */
[----:B------:R-:W-:-:S05]  /*18030*/  @!P6 IMAD.IADD R62, R62, 0x1, -R9 ;  /* 0x000000013e3ee824 */ /* 0x000fca00078e0a09 */
[----:B------:R-:W-:Y:S01]  /*18040*/  ISETP.GT.U32.AND P6, PT, R9, R62, PT ;  /* 0x0000003e0900720c */ /* 0x000fe20003fc4070 */
[----:B------:R-:W-:Y:S01]  /*18050*/  @!P3 IMAD.IADD R63, R63, 0x1, -R9 ;  /* 0x000000013f3fb824 */ /* 0x000fe200078e0a09 */
[----:B------:R-:W-:Y:S02]  /*18060*/  ISETP.GT.U32.AND P5, PT, R9, R65, PT ;  /* 0x000000410900720c */ /* 0x000fe40003fa4070 */
[----:B------:R-:W-:-:S09]  /*18070*/  SEL R60, R47, R60, !P1 ;  /* 0x0000003c2f3c7207 */ /* 0x000fd20004800000 */
[----:B------:R-:W-:Y:S01]  /*18080*/  @!P6 IMAD.IADD R62, R62, 0x1, -R9 ;  /* 0x000000013e3ee824 */ /* 0x000fe200078e0a09 */
[----:B------:R-:W-:-:S03]  /*18090*/  ISETP.GT.U32.AND P6, PT, R9, R61, PT ;  /* 0x0000003d0900720c */ /* 0x000fc60003fc4070 */
[----:B------:R-:W-:Y:S01]  /*180a0*/  @!P2 IMAD.MOV R62, RZ, RZ, -R62 ;  /* 0x000000ffff3ea224 */ /* 0x000fe200078e0a3e */
[----:B------:R-:W-:-:S04]  /*180b0*/  ISETP.GT.U32.AND P2, PT, R9, R63, PT ;  /* 0x0000003f0900720c */ /* 0x000fc80003f44070 */
[----:B------:R-:W-:Y:S01]  /*180c0*/  SEL R62, R47, R62, !P1 ;  /* 0x0000003e2f3e7207 */ /* 0x000fe20004800000 */
[----:B------:R-:W-:Y:S01]  /*180d0*/  IMAD R60, R60, UR6, RZ ;  /* 0x000000063c3c7c24 */ /* 0x000fe2000f8e02ff */
[----:B------:R0:W-:Y:S01]  /*180e0*/  STL [R1+0x638], R68 ;  /* 0x0006384401007387 */ /* 0x0001e20000100800 */
[----:B------:R-:W-:Y:S01]  /*180f0*/  @!P5 IMAD.IADD R65, R65, 0x1, -R9 ;  /* 0x000000014141d824 */ /* 0x000fe200078e0a09 */
[----:B------:R-:W-:Y:S01]  /*18100*/  PRMT R69, RZ, 0x7610, R69 ;  /* 0x00007610ff457816 */ /* 0x000fe20000000045 */
[--C-:B------:R-:W-:Y:S02]  /*18110*/  @!P6 IMAD.IADD R61, R61, 0x1, -R9.reuse ;  /* 0x000000013d3de824 */ /* 0x100fe400078e0a09 */
[----:B------:R-:W-:Y:S01]  /*18120*/  IMAD R62, R62, UR4, RZ ;  /* 0x000000043e3e7c24 */ /* 0x000fe2000f8e02ff */
[C---:B-1----:R-:W-:Y:S01]  /*18130*/  IADD3 R16, P6, PT, R60.reuse, R8, RZ ;  /* 0x000000083c107210 */ /* 0x042fe20007fde0ff */
[----:B------:R1:W-:Y:S01]  /*18140*/  STL [R1+0x634], R17 ;  /* 0x0006341101007387 */ /* 0x0003e20000100800 */
[----:B------:R-:W-:Y:S01]  /*18150*/  ISETP.GT.U32.AND P5, PT, R9, R65, PT ;  /* 0x000000410900720c */ /* 0x000fe20003fa4070 */
[--C-:B------:R-:W-:Y:S01]  /*18160*/  @!P2 IMAD.IADD R63, R63, 0x1, -R9.reuse ;  /* 0x000000013f3fa824 */ /* 0x100fe200078e0a09 */
[----:B------:R-:W-:Y:S01]  /*18170*/  PRMT R76, RZ, 0x7610, R76 ;  /* 0x00007610ff4c7816 */ /* 0x000fe2000000004c */
[----:B0-----:R-:W3:Y:S01]  /*18180*/  LDL.LU R68, [R1+0x186c] ;  /* 0x00186c0001447983 */ /* 0x001ee20000300800 */
[----:B------:R-:W-:Y:S01]  /*18190*/  PRMT R74, RZ, 0x7610, R74 ;  /* 0x00007610ff4a7816 */ /* 0x000fe2000000004a */
[----:B------:R-:W0:Y:S01]  /*181a0*/  LDCU UR4, c[0x0][0x3b0] ;  /* 0x00007600ff0477ac */ /* 0x000e220008000800 */
[----:B-1----:R-:W-:Y:S01]  /*181b0*/  LEA.HI.X.SX32 R17, R60, R5, 0x1, P6 ;  /* 0x000000053c117211 */ /* 0x002fe200030f0eff */
[----:B------:R-:W1:Y:S04]  /*181c0*/  LDCU UR6, c[0x0][0x3b0] ;  /* 0x00007600ff0677ac */ /* 0x000e680008000800 */
[----:B------:R0:W3:Y:S02]  /*181d0*/  @P0 LDG.E.U8 R69, desc[UR20][R16.64] ;  /* 0x0000001410450981 */ /* 0x0000e4000c1e1100 */
[----:B------:R-:W-:Y:S01]  /*181e0*/  @!P5 IMAD.IADD R65, R65, 0x1, -R9 ;  /* 0x000000014141d824 */ /* 0x000fe200078e0a09 */
[----:B----4-:R-:W-:-:S13]  /*181f0*/  ISETP.GE.AND P3, PT, R71, RZ, PT ;  /* 0x000000ff4700720c */ /* 0x010fda0003f66270 */
[----:B------:R-:W-:Y:S01]  /*18200*/  @!P3 IMAD.MOV R61, RZ, RZ, -R61 ;  /* 0x000000ffff3db224 */ /* 0x000fe200078e0a3d */
[----:B------:R-:W-:-:S04]  /*18210*/  IADD3 R71, P3, PT, R62, R8, RZ ;  /* 0x000000083e477210 */ /* 0x000fc80007f7e0ff */
[----:B------:R-:W-:Y:S01]  /*18220*/  SEL R61, R47, R61, !P1 ;  /* 0x0000003d2f3d7207 */ /* 0x000fe20004800000 */
[----:B--2---:R2:W-:Y:S01]  /*18230*/  STL [R1+0x158], R91 ;  /* 0x0001585b01007387 */ /* 0x0045e20000100800 */
[----:B---3--:R-:W-:Y:S02]  /*18240*/  ISETP.GE.AND P2, PT, R70, RZ, PT ;  /* 0x000000ff4600720c */ /* 0x008fe40003f46270 */
[----:B------:R-:W-:Y:S01]  /*18250*/  LEA.HI.X.SX32 R70, R62, R5, 0x1, P3 ;  /* 0x000000053e467211 */ /* 0x000fe200018f0eff */
[----:B--2---:R-:W2:Y:S04]  /*18260*/  LDL R91, [R1+0x1570] ;  /* 0x00157000015b7983 */ /* 0x004ea80000100800 */
[----:B------:R0:W-:Y:S01]  /*18270*/  STL [R1+0x678], R16 ;  /* 0x0006781001007387 */ /* 0x0001e20000100800 */
[----:B------:R-:W-:Y:S01]  /*18280*/  IMAD R61, R61, UR5, RZ ;  /* 0x000000053d3d7c24 */ /* 0x000fe2000f8e02ff */
[----:B------:R-:W-:-:S04]  /*18290*/  PRMT R73, RZ, 0x7610, R73 ;  /* 0x00007610ff497816 */ /* 0x000fc80000000049 */
[----:B------:R-:W-:Y:S01]  /*182a0*/  @!P2 IMAD.MOV R63, RZ, RZ, -R63 ;  /* 0x000000ffff3fa224 */ /* 0x000fe200078e0a3f */
[----:B------:R-:W-:Y:S01]  /*182b0*/  STL [R1+0x6b8], R71 ;  /* 0x0006b84701007387 */ /* 0x000fe20000100800 */
[----:B------:R-:W-:Y:S01]  /*182c0*/  PRMT R77, RZ, 0x7610, R77 ;  /* 0x00007610ff4d7816 */ /* 0x000fe2000000004d */
[----:B------:R-:W3:Y:S02]  /*182d0*/  LDCU UR5, c[0x0][0x3b0] ;  /* 0x00007600ff0577ac */ /* 0x000ee40008000800 */
[----:B------:R4:W-:Y:S01]  /*182e0*/  STL [R1+0x674], R17 ;  /* 0x0006741101007387 */ /* 0x0009e20000100800 */
[----:B0-----:R-:W-:Y:S02]  /*182f0*/  @P0 IMAD.MOV.U32 R16, RZ, RZ, R71 ;  /* 0x000000ffff100224 */ /* 0x001fe400078e0047 */
[----:B----4-:R-:W-:-:S05]  /*18300*/  @P0 IMAD.MOV.U32 R17, RZ, RZ, R70 ;  /* 0x000000ffff110224 */ /* 0x010fca00078e0046 */
[----:B------:R0:W4:Y:S02]  /*18310*/  @P0 LDG.E.U8 R76, desc[UR20][R16.64] ;  /* 0x00000014104c0981 */ /* 0x000124000c1e1100 */
[----:B0-----:R-:W-:-:S04]  /*18320*/  IADD3 R16, P5, PT, R61, R8, RZ ;  /* 0x000000083d107210 */ /* 0x001fc80007fbe0ff */
[----:B------:R-:W-:-:S05]  /*18330*/  LEA.HI.X.SX32 R17, R61, R5, 0x1, P5 ;  /* 0x000000053d117211 */ /* 0x000fca00028f0eff */
[----:B------:R-:W3:Y:S04]  /*18340*/  @P0 LDG.E.U8 R74, desc[UR20][R16.64] ;  /* 0x00000014104a0981 */ /* 0x000ee8000c1e1100 */
[----:B------:R-:W-:Y:S04]  /*18350*/  STL [R1+0x6b4], R70 ;  /* 0x0006b44601007387 */ /* 0x000fe80000100800 */
[----:B------:R0:W-:Y:S04]  /*18360*/  STL [R1+0x154], R69 ;  /* 0x0001544501007387 */ /* 0x0001e80000100800 */
[----:B0-----:R-:W3:Y:S04]  /*18370*/  LDL.LU R69, [R1+0x1868] ;  /* 0x0018680001457983 */ /* 0x001ee80000300800 */
[----:B------:R-:W3:Y:S04]  /*18380*/  LDL.LU R70, [R1+0x1864] ;  /* 0x0018640001467983 */ /* 0x000ee80000300800 */
[----:B------:R-:W3:Y:S01]  /*18390*/  LDL.LU R71, [R1+0x1860] ;  /* 0x0018600001477983 */ /* 0x000ee20000300800 */
[----:B--2---:R-:W-:-:S03]  /*183a0*/  ISETP.GE.AND P3, PT, R91, RZ, PT ;  /* 0x000000ff5b00720c */ /* 0x004fc60003f66270 */
[----:B----4-:R0:W-:Y:S04]  /*183b0*/  STL [R1+0x14c], R76 ;  /* 0x00014c4c01007387 */ /* 0x0101e80000100800 */
[----:B0-----:R-:W2:Y:S04]  /*183c0*/  LDL.LU R76, [R1+0x185c] ;  /* 0x00185c00014c7983 */ /* 0x001ea80000300800 */
[----:B------:R-:W4:Y:S04]  /*183d0*/  LDL R91, [R1+0x161c] ;  /* 0x00161c00015b7983 */ /* 0x000f280000100800 */
[----:B------:R-:W-:Y:S04]  /*183e0*/  STL [R1+0x6f8], R16 ;  /* 0x0006f81001007387 */ /* 0x000fe80000100800 */
[----:B------:R-:W-:Y:S04]  /*183f0*/  STL [R1+0x6f4], R17 ;  /* 0x0006f41101007387 */ /* 0x000fe80000100800 */
[----:B---3--:R0:W-:Y:S04]  /*18400*/  STL [R1+0x148], R74 ;  /* 0x0001484a01007387 */ /* 0x0081e80000100800 */
[----:B0-----:R-:W3:Y:S04]  /*18410*/  LDL.LU R74, [R1+0x1858] ;  /* 0x00185800014a7983 */ /* 0x001ee80000300800 */
[----:B------:R-:W2:Y:S01]  /*18420*/  LDL R16, [R1+0x1678] ;  /* 0x0016780001107983 */ /* 0x000ea20000100800 */
[----:B------:R-:W-:-:S02]  /*18430*/  ISETP.GT.U32.AND P2, PT, R9, R67, PT ;  /* 0x000000430900720c */ /* 0x000fc40003f44070 */
[----:B------:R-:W-:Y:S01]  /*18440*/  SEL R63, R47, R63, !P1 ;  /* 0x0000003f2f3f7207 */ /* 0x000fe20004800000 */
[----:B------:R-:W-:-:S04]  /*18450*/  @!P3 IMAD.MOV R65, RZ, RZ, -R65 ;  /* 0x000000ffff41b224 */ /* 0x000fc800078e0a41 */
[----:B------:R-:W-:-:S06]  /*18460*/  IMAD R63, R63, UR7, RZ ;  /* 0x000000073f3f7c24 */ /* 0x000fcc000f8e02ff */
[----:B------:R-:W-:Y:S01]  /*18470*/  @!P2 IMAD.IADD R67, R67, 0x1, -R9 ;  /* 0x000000014343a824 */ /* 0x000fe200078e0a09 */
[----:B------:R-:W-:Y:S01]  /*18480*/  IADD3 R17, P3, PT, R63, R8, RZ ;  /* 0x000000083f117210 */ /* 0x000fe20007f7e0ff */
[----:B------:R-:W0:Y:S01]  /*18490*/  LDCU UR7, c[0x0][0x3b0] ;  /* 0x00007600ff0777ac */ /* 0x000e220008000800 */
[----:B------:R-:W-:-:S03]  /*184a0*/  ISETP.GT.U32.AND P5, PT, R9, R68, PT ;  /* 0x000000440900720c */ /* 0x000fc60003fa4070 */
[----:B------:R0:W-:Y:S01]  /*184b0*/  STL [R1+0x740], R17 ;  /* 0x0007401101007387 */ /* 0x0001e20000100800 */
[----:B------:R-:W-:-:S05]  /*184c0*/  SEL R65, R47, R65, !P1 ;  /* 0x000000412f417207 */ /* 0x000fca0004800000 */
[----:B------:R-:W-:Y:S01]  /*184d0*/  IMAD R65, R65, UR4, RZ ;  /* 0x0000000441417c24 */ /* 0x000fe2000f8e02ff */
[----:B------:R-:W-:Y:S01]  /*184e0*/  ISETP.GT.U32.AND P6, PT, R9, R66, PT ;  /* 0x000000420900720c */ /* 0x000fe20003fc4070 */
[----:B------:R-:W0:Y:S02]  /*184f0*/  LDCU UR4, c[0x0][0x3b0] ;  /* 0x00007600ff0477ac */ /* 0x000e240008000800 */
[----:B------:R-:W-:Y:S01]  /*18500*/  @!P5 IMAD.IADD R68, R68, 0x1, -R9 ;  /* 0x000000014444d824 */ /* 0x000fe200078e0a09 */
[----:B--2---:R-:W-:Y:S02]  /*18510*/  ISETP.GE.AND P2, PT, R16, RZ, PT ;  /* 0x000000ff1000720c */ /* 0x004fe40003f46270 */
[----:B------:R-:W-:-:S04]  /*18520*/  LEA.HI.X.SX32 R16, R63, R5, 0x1, P3 ;  /* 0x000000053f107211 */ /* 0x000fc800018f0eff */
[-C--:B0-----:R-:W-:Y:S01]  /*18530*/  @P0 LOP3.LUT R17, R17, R16.reuse, RZ, 0x3c, !PT ;  /* 0x0000001011110212 */ /* 0x081fe200078e3cff */
[----:B------:R0:W-:Y:S03]  /*18540*/  STL [R1+0x73c], R16 ;  /* 0x00073c1001007387 */ /* 0x0001e60000100800 */
[----:B0-----:R-:W-:-:S04]  /*18550*/  @P0 LOP3.LUT R16, R17, R16, RZ, 0x3c, !PT ;  /* 0x0000001011100212 */ /* 0x001fc800078e3cff */
[----:B------:R-:W-:-:S05]  /*18560*/  @P0 LOP3.LUT R17, R17, R16, RZ, 0x3c, !PT ;  /* 0x0000001011110212 */ /* 0x000fca00078e3cff */
[----:B------:R0:W2:Y:S02]  /*18570*/  @P0 LDG.E.U8 R73, desc[UR20][R16.64] ;  /* 0x0000001410490981 */ /* 0x0000a4000c1e1100 */
[----:B0-----:R-:W-:-:S04]  /*18580*/  IADD3 R16, P5, PT, R65, R8, RZ ;  /* 0x0000000841107210 */ /* 0x001fc80007fbe0ff */
[----:B------:R-:W-:-:S05]  /*18590*/  LEA.HI.X.SX32 R17, R65, R5, 0x1, P5 ;  /* 0x0000000541117211 */ /* 0x000fca00028f0eff */
[----:B------:R-:W3:Y:S01]  /*185a0*/  @P0 LDG.E.U8 R77, desc[UR20][R16.64] ;  /* 0x00000014104d0981 */ /* 0x000ee2000c1e1100 */
[----:B------:R-:W-:-:S05]  /*185b0*/  @!P6 IMAD.IADD R66, R66, 0x1, -R9 ;  /* 0x000000014242e824 */ /* 0x000fca00078e0a09 */
[----:B------:R-:W-:-:S13]  /*185c0*/  ISETP.GT.U32.AND P6, PT, R9, R66, PT ;  /* 0x000000420900720c */ /* 0x000fda0003fc4070 */
[----:B------:R-:W-:-:S04]  /*185d0*/  @!P6 IMAD.IADD R66, R66, 0x1, -R9 ;  /* 0x000000014242e824 */ /* 0x000fc800078e0a09 */
[----:B------:R-:W-:Y:S01]  /*185e0*/  @!P2 IMAD.MOV R66, RZ, RZ, -R66 ;  /* 0x000000ffff42a224 */ /* 0x000fe200078e0a42 */
[----:B----4-:R-:W-:Y:S01]  /*185f0*/  ISETP.GE.AND P2, PT, R91, RZ, PT ;  /* 0x000000ff5b00720c */ /* 0x010fe20003f46270 */
[----:B--2---:R0:W-:Y:S04]  /*18600*/  STL [R1+0x124], R73 ;  /* 0x0001244901007387 */ /* 0x0041e80000100800 */
        /* <DEDUP_REMOVED lines=8> */
[----:B------:R-:W-:Y:S02]  /*18690*/  ISETP.GT.U32.AND P3, PT, R9, R67, PT ;  /* 0x000000430900720c */ /* 0x000fe40003f64070 */
[----:B------:R-:W-:-:S05]  /*186a0*/  SEL R66, R47, R66, !P1 ;  /* 0x000000422f427207 */ /* 0x000fca0004800000 */
[----:B------:R-:W-:Y:S01]  /*186b0*/  IMAD R66, R66, UR5, RZ ;  /* 0x0000000542427c24 */ /* 0x000fe2000f8e02ff */
[----:B------:R-:W-:Y:S01]  /*186c0*/  PRMT R81, RZ, 0x7610, R81 ;  /* 0x00007610ff517816 */ /* 0x000fe20000000051 */
[----:B------:R-:W0:Y:S02]  /*186d0*/  LDCU UR5, c[0x0][0x3b0] ;  /* 0x00007600ff0577ac */ /* 0x000e240008000800 */
[--C-:B------:R-:W-:Y:S01]  /*186e0*/  @!P6 IMAD.IADD R68, R68, 0x1, -R9.reuse ;  /* 0x000000014444e824 */ /* 0x100fe200078e0a09 */
[----:B------:R-:W-:Y:S01]  /*186f0*/  IADD3 R16, P6, PT, R66, R8, RZ ;  /* 0x0000000842107210 */ /* 0x000fe20007fde0ff */
[----:B------:R-:W-:-:S04]  /*18700*/  @!P3 IMAD.IADD R67, R67, 0x1, -R9 ;  /* 0x000000014343b824 */ /* 0x000fc800078e0a09 */
[----:B------:R-:W-:Y:S01]  /*18710*/  @!P2 IMAD.MOV R67, RZ, RZ, -R67 ;  /* 0x000000ffff43a224 */ /* 0x000fe200078e0a43 */
[----:B--2---:R-:W-:Y:S02]  /*18720*/  ISETP.GE.AND P3, PT, R17, RZ, PT ;  /* 0x000000ff1100720c */ /* 0x004fe40003f66270 */
[----:B------:R-:W-:-:S05]  /*18730*/  LEA.HI.X.SX32 R17, R66, R5, 0x1, P6 ;  /* 0x0000000542117211 */ /* 0x000fca00030f0eff */
[----:B------:R2:W3:Y:S01]  /*18740*/  @P0 LDG.E.U8 R81, desc[UR20][R16.64] ;  /* 0x0000001410510981 */ /* 0x0004e2000c1e1100 */
[----:B------:R-:W-:-:S05]  /*18750*/  SEL R67, R47, R67, !P1 ;  /* 0x000000432f437207 */ /* 0x000fca0004800000 */
[----:B------:R-:W-:Y:S01]  /*18760*/  IMAD R67, R67, UR4, RZ ;  /* 0x0000000443437c24 */ /* 0x000fe2000f8e02ff */
[----:B------:R2:W-:Y:S01]  /*18770*/  STL [R1+0x7c0], R16 ;  /* 0x0007c01001007387 */ /* 0x0005e20000100800 */
[----:B------:R-:W-:Y:S01]  /*18780*/  @!P3 IMAD.MOV R68, RZ, RZ, -R68 ;  /* 0x000000ffff44b224 */ /* 0x000fe200078e0a44 */
[----:B------:R-:W-:Y:S01]  /*18790*/  PRMT R85, RZ, 0x7610, R85 ;  /* 0x00007610ff557816 */ /* 0x000fe20000000055 */
[----:B------:R-:W0:Y:S01]  /*187a0*/  LDCU UR4, c[0x0][0x3b0] ;  /* 0x00007600ff0477ac */ /* 0x000e220008000800 */
[----:B------:R1:W-:Y:S01]  /*187b0*/  STL [R1+0x7bc], R17 ;  /* 0x0007bc1101007387 */ /* 0x0003e20000100800 */
[----:B--2---:R-:W-:-:S04]  /*187c0*/  IADD3 R16, P3, PT, R67, R8, RZ ;  /* 0x0000000843107210 */ /* 0x004fc80007f7e0ff */
[----:B-1----:R-:W-:-:S05]  /*187d0*/  LEA.HI.X.SX32 R17, R67, R5, 0x1, P3 ;  /* 0x0000000543117211 */ /* 0x002fca00018f0eff */
[----:B------:R-:W2:Y:S01]  /*187e0*/  @P0 LDG.E.U8 R85, desc[UR20][R16.64] ;  /* 0x0000001410550981 */ /* 0x000ea2000c1e1100 */
[C---:B------:R-:W-:Y:S02]  /*187f0*/  ISETP.GT.U32.AND P5, PT, R9.reuse, R69, PT ;  /* 0x000000450900720c */ /* 0x040fe40003fa4070 */
[----:B------:R-:W-:Y:S01]  /*18800*/  ISETP.GT.U32.AND P2, PT, R9, R70, PT ;  /* 0x000000460900720c */ /* 0x000fe20003f44070 */
[----:B---3--:R1:W-:Y:S04]  /*18810*/  STL [R1+0x11c], R81 ;  /* 0x00011c5101007387 */ /* 0x0083e80000100800 */
[----:B-1----:R-:W3:Y:S04]  /*18820*/  LDL R81, [R1+0x1668] ;  /* 0x0016680001517983 */ /* 0x002ee80000100800 */
[----:B------:R-:W-:Y:S04]  /*18830*/  STL [R1+0x800], R16 ;  /* 0x0008001001007387 */ /* 0x000fe80000100800 */
[----:B------:R1:W-:Y:S04]  /*18840*/  STL [R1+0x7fc], R17 ;  /* 0x0007fc1101007387 */ /* 0x0003e80000100800 */
[----:B-1----:R-:W3:Y:S01]  /*18850*/  LDL R17, [R1+0x15dc] ;  /* 0x0015dc0001117983 */ /* 0x002ee20000100800 */
[--C-:B------:R-:W-:Y:S01]  /*18860*/  @!P5 IMAD.IADD R69, R69, 0x1, -R9.reuse ;  /* 0x000000014545d824 */ /* 0x100fe200078e0a09 */
[----:B------:R-:W-:Y:S01]  /*18870*/  ISETP.GT.U32.AND P6, PT, R9, R71, PT ;  /* 0x000000470900720c */ /* 0x000fe20003fc4070 */
[----:B------:R-:W-:-:S03]  /*18880*/  @!P2 IMAD.IADD R70, R70, 0x1, -R9 ;  /* 0x000000014646a824 */ /* 0x000fc600078e0a09 */
[----:B------:R-:W-:Y:S02]  /*18890*/  ISETP.GT.U32.AND P5, PT, R9, R69, PT ;  /* 0x000000450900720c */ /* 0x000fe40003fa4070 */
[----:B----4-:R-:W-:Y:S02]  /*188a0*/  ISETP.GE.AND P2, PT, R91, RZ, PT ;  /* 0x000000ff5b00720c */ /* 0x010fe40003f46270 */
[----:B------:R-:W-:Y:S01]  /*188b0*/  SEL R68, R47, R68, !P1 ;  /* 0x000000442f447207 */ /* 0x000fe20004800000 */
[----:B--2---:R1:W-:Y:S04]  /*188c0*/  STL [R1+0x118], R85 ;  /* 0x0001185501007387 */ /* 0x0043e80000100800 */
[----:B------:R-:W-:Y:S02]  /*188d0*/  IMAD R68, R68, UR6, RZ ;  /* 0x0000000644447c24 */ /* 0x000fe4000f8e02ff */
[----:B------:R-:W-:Y:S01]  /*188e0*/  @!P6 IMAD.IADD R71, R71, 0x1, -R9 ;  /* 0x000000014747e824 */ /* 0x000fe200078e0a09 */
[----:B------:R-:W-:Y:S01]  /*188f0*/  PRMT R83, RZ, 0x7610, R83 ;  /* 0x00007610ff537816 */ /* 0x000fe20000000053 */
[----:B------:R-:W-:Y:S01]  /*18900*/  @!P5 IMAD.IADD R69, R69, 0x1, -R9 ;  /* 0x000000014545d824 */ /* 0x000fe200078e0a09 */
[----:B------:R-:W-:Y:S01]  /*18910*/  PRMT R82, RZ, 0x7610, R82 ;  /* 0x00007610ff527816 */ /* 0x000fe20000000052 */
[----:B------:R-:W2:Y:S01]  /*18920*/  LDCU UR6, c[0x0][0x3b0] ;  /* 0x00007600ff0677ac */ /* 0x000ea20008000800 */
[----:B-1----:R-:W-:Y:S01]  /*18930*/  IADD3 R85, P6, PT, R68, R8, RZ ;  /* 0x0000000844557210 */ /* 0x002fe20007fde0ff */
[----:B------:R-:W-:Y:S01]  /*18940*/  @!P2 IMAD.MOV R69, RZ, RZ, -R69 ;  /* 0x000000ffff45a224 */ /* 0x000fe200078e0a45 */
[----:B------:R-:W-:-:S02]  /*18950*/  ISETP.GT.U32.AND P2, PT, R9, R76, PT ;  /* 0x0000004c0900720c */ /* 0x000fc40003f44070 */
[----:B------:R-:W-:Y:S02]  /*18960*/  LEA.HI.X.SX32 R91, R68, R5, 0x1, P6 ;  /* 0x00000005445b7211 */ /* 0x000fe400030f0eff */
[----:B------:R-:W-:Y:S01]  /*18970*/  SEL R69, R47, R69, !P1 ;  /* 0x000000452f457207 */ /* 0x000fe20004800000 */
[----:B------:R-:W-:Y:S01]  /*18980*/  @P0 IMAD.MOV.U32 R16, RZ, RZ, R85 ;  /* 0x000000ffff100224 */ /* 0x000fe200078e0055 */
[----:B------:R-:W-:-:S03]  /*18990*/  ISETP.GT.U32.AND P5, PT, R9, R71, PT ;  /* 0x000000470900720c */ /* 0x000fc60003fa4070 */
[----:B0-----:R-:W-:Y:S01]  /*189a0*/  IMAD R69, R69, UR4, RZ ;  /* 0x0000000445457c24 */ /* 0x001fe2000f8e02ff */
[----:B------:R-:W-:Y:S01]  /*189b0*/  STL [R1+0x840], R85 ;  /* 0x0008405501007387 */ /* 0x000fe20000100800 */
[----:B------:R-:W-:Y:S01]  /*189c0*/  ISETP.GT.U32.AND P3, PT, R9, R70, PT ;  /* 0x000000460900720c */ /* 0x000fe20003f64070 */
[----:B------:R-:W0:Y:S01]  /*189d0*/  LDCU UR4, c[0x0][0x3b0] ;  /* 0x00007600ff0477ac */ /* 0x000e220008000800 */
[--C-:B------:R-:W-:Y:S01]  /*189e0*/  @!P2 IMAD.IADD R76, R76, 0x1, -R9.reuse ;  /* 0x000000014c4ca824 */ /* 0x100fe200078e0a09 */
[----:B------:R1:W-:Y:S05]  /*189f0*/  STL [R1+0x83c], R91 ;  /* 0x00083c5b01007387 */ /* 0x0003ea0000100800 */
[----:B------:R-:W-:Y:S01]  /*18a00*/  @!P5 IMAD.IADD R71, R71, 0x1, -R9 ;  /* 0x000000014747d824 */ /* 0x000fe200078e0a09 */
[----:B---3--:R-:W-:Y:S01]  /*18a10*/  ISETP.GE.AND P6, PT, R17, RZ, PT ;  /* 0x000000ff1100720c */ /* 0x008fe20003fc6270 */
[----:B------:R-:W-:-:S05]  /*18a20*/  @P0 IMAD.MOV.U32 R17, RZ, RZ, R91 ;  /* 0x000000ffff110224 */ /* 0x000fca00078e005b */
[----:B------:R3:W4:Y:S02]  /*18a30*/  @P0 LDG.E.U8 R83, desc[UR20][R16.64] ;  /* 0x0000001410530981 */ /* 0x000724000c1e1100 */
[----:B---3--:R-:W-:-:S04]  /*18a40*/  IADD3 R16, P2, PT, R69, R8, RZ ;  /* 0x0000000845107210 */ /* 0x008fc80007f5e0ff */
[----:B------:R-:W-:Y:S02]  /*18a50*/  LEA.HI.X.SX32 R17, R69, R5, 0x1, P2 ;  /* 0x0000000545117211 */ /* 0x000fe400010f0eff */
[----:B------:R-:W-:Y:S02]  /*18a60*/  ISETP.GE.AND P5, PT, R81, RZ, PT ;  /* 0x000000ff5100720c */ /* 0x000fe40003fa6270 */
[----:B------:R-:W3:Y:S04]  /*18a70*/  LDL R81, [R1+0x160c] ;  /* 0x00160c0001517983 */ /* 0x000ee80000100800 */
[----:B------:R0:W3:Y:S01]  /*18a80*/  @P0 LDG.E.U8 R82, desc[UR20][R16.64] ;  /* 0x0000001410520981 */ /* 0x0000e2000c1e1100 */
[----:B-1----:R-:W-:-:S03]  /*18a90*/  IMAD.MOV.U32 R91, RZ, RZ, R80 ;  /* 0x000000ffff5b7224 */ /* 0x002fc600078e0050 */
[----:B------:R-:W3:Y:S01]  /*18aa0*/  LDL R80, [R1+0x167c] ;  /* 0x00167c0001507983 */ /* 0x000ee20000100800 */
[----:B------:R-:W-:Y:S01]  /*18ab0*/  @!P3 IMAD.IADD R70, R70, 0x1, -R9 ;  /* 0x000000014646b824 */ /* 0x000fe200078e0a09 */
[----:B------:R-:W-:-:S03]  /*18ac0*/  ISETP.GT.U32.AND P3, PT, R9, R74, PT ;  /* 0x0000004a0900720c */ /* 0x000fc60003f64070 */
[----:B------:R-:W-:Y:S01]  /*18ad0*/  @!P6 IMAD.MOV R70, RZ, RZ, -R70 ;  /* 0x000000ffff46e224 */ /* 0x000fe200078e0a46 */
[----:B------:R-:W-:Y:S01]  /*18ae0*/  ISETP.GT.U32.AND P2, PT, R9, R73, PT ;  /* 0x000000490900720c */ /* 0x000fe20003f44070 */
[----:B------:R-:W-:-:S03]  /*18af0*/  @!P5 IMAD.MOV R71, RZ, RZ, -R71 ;  /* 0x000000ffff47d224 */ /* 0x000fc600078e0a47 */
[C---:B------:R-:W-:Y:S02]  /*18b00*/  SEL R70, R47.reuse, R70, !P1 ;  /* 0x000000462f467207 */ /* 0x040fe40004800000 */
[----:B------:R-:W-:-:S03]  /*18b10*/  SEL R71, R47, R71, !P1 ;  /* 0x000000472f477207 */ /* 0x000fc60004800000 */
[----:B------:R-:W-:Y:S01]  /*18b20*/  IMAD R70, R70, UR5, RZ ;  /* 0x0000000546467c24 */ /* 0x000fe2000f8e02ff */
[----:B------:R-:W-:Y:S01]  /*18b30*/  STL [R1+0x880], R16 ;  /* 0x0008801001007387 */ /* 0x000fe20000100800 */
[----:B------:R-:W-:Y:S01]  /*18b40*/  @!P3 IMAD.IADD R74, R74, 0x1, -R9 ;  /* 0x000000014a4ab824 */ /* 0x000fe200078e0a09 */
[----:B------:R-:W-:Y:S01]  /*18b50*/  PRMT R79, RZ, 0x7610, R79 ;  /* 0x00007610ff4f7816 */ /* 0x000fe2000000004f */
[----:B--2---:R-:W-:Y:S01]  /*18b60*/  IMAD R71, R71, UR6, RZ ;  /* 0x0000000647477c24 */ /* 0x004fe2000f8e02ff */
[----:B------:R0:W-:Y:S01]  /*18b70*/  STL [R1+0x87c], R17 ;  /* 0x00087c1101007387 */ /* 0x0001e20000100800 */
[----:B------:R-:W-:Y:S01]  /*18b80*/  @!P2 IMAD.IADD R73, R73, 0x1, -R9 ;  /* 0x000000014949a824 */ /* 0x000fe200078e0a09 */
[----:B------:R-:W-:Y:S01]  /*18b90*/  ISETP.GT.U32.AND P5, PT, R9, R74, PT ;  /* 0x0000004a0900720c */ /* 0x000fe20003fa4070 */
[----:B------:R-:W1:Y:S01]  /*18ba0*/  LDCU UR5, c[0x0][0x3b0] ;  /* 0x00007600ff0577ac */ /* 0x000e620008000800 */
[----:B------:R-:W2:Y:S01]  /*18bb0*/  LDL R85, [R1+0x1688] ;  /* 0x0016880001557983 */ /* 0x000ea20000100800 */
[----:B------:R-:W-:-:S02]  /*18bc0*/  PRMT R92, RZ, 0x7610, R92 ;  /* 0x00007610ff5c7816 */ /* 0x000fc4000000005c */
[----:B------:R-:W-:Y:S01]  /*18bd0*/  ISETP.GT.U32.AND P3, PT, R9, R76, PT ;  /* 0x0000004c0900720c */ /* 0x000fe20003f64070 */
[----:B------:R-:W1:Y:S01]  /*18be0*/  LDCU UR6, c[0x0][0x3b0] ;  /* 0x00007600ff0677ac */ /* 0x000e620008000800 */
[----:B0-----:R-:W-:-:S04]  /*18bf0*/  IADD3 R17, P6, PT, R70, R8, RZ ;  /* 0x0000000846117210 */ /* 0x001fc80007fde0ff */
[----:B------:R-:W-:Y:S02]  /*18c00*/  LEA.HI.X.SX32 R16, R70, R5, 0x1, P6 ;  /* 0x0000000546107211 */ /* 0x000fe400030f0eff */
[----:B------:R-:W-:Y:S01]  /*18c10*/  @!P5 IMAD.IADD R74, R74, 0x1, -R9 ;  /* 0x000000014a4ad824 */ /* 0x000fe200078e0a09 */
[----:B----4-:R0:W-:Y:S04]  /*18c20*/  STL [R1+0x114], R83 ;  /* 0x0001145301007387 */ /* 0x0101e80000100800 */
[----:B0-----:R-:W4:Y:S01]  /*18c30*/  LDL R83, [R1+0x1698] ;  /* 0x0016980001537983 */ /* 0x001f220000100800 */
[----:B---3--:R-:W-:-:S03]  /*18c40*/  ISETP.GE.AND P6, PT, R81, RZ, PT ;  /* 0x000000ff5100720c */ /* 0x008fc60003fc6270 */
[----:B------:R0:W-:Y:S04]  /*18c50*/  STL [R1+0x110], R82 ;  /* 0x0001105201007387 */ /* 0x0001e80000100800 */
[----:B------:R3:W-:Y:S04]  /*18c60*/  STL [R1+0x8c0], R17 ;  /* 0x0008c01101007387 */ /* 0x0007e80000100800 */
[----:B------:R-:W4:Y:S01]  /*18c70*/  LDL.LU R81, [R1+0x184c] ;  /* 0x00184c0001517983 */ /* 0x000f220000300800 */
[----:B0-----:R-:W-:Y:S02]  /*18c80*/  IADD3 R82, P2, PT, R71, R8, RZ ;  /* 0x0000000847527210 */ /* 0x001fe40007f5e0ff */
[----:B---3--:R-:W-:-:S03]  /*18c90*/  @P0 LOP3.LUT R17, R17, R16, RZ, 0x3c, !PT ;  /* 0x0000001011110212 */ /* 0x008fc600078e3cff */
[----:B------:R-:W-:Y:S04]  /*18ca0*/  STL [R1+0x900], R82 ;  /* 0x0009005201007387 */ /* 0x000fe80000100800 */
[----:B------:R0:W-:Y:S01]  /*18cb0*/  STL [R1+0x8bc], R16 ;  /* 0x0008bc1001007387 */ /* 0x0001e20000100800 */
[----:B------:R-:W-:Y:S02]  /*18cc0*/  ISETP.GE.AND P5, PT, R80, RZ, PT ;  /* 0x000000ff5000720c */ /* 0x000fe40003fa6270 */
[----:B------:R-:W-:Y:S02]  /*18cd0*/  LEA.HI.X.SX32 R80, R71, R5, 0x1, P2 ;  /* 0x0000000547507211 */ /* 0x000fe400010f0eff */
[----:B0-----:R-:W-:-:S04]  /*18ce0*/  @P0 LOP3.LUT R16, R17, R16, RZ, 0x3c, !PT ;  /* 0x0000001011100212 */ /* 0x001fc800078e3cff */
[----:B------:R-:W-:-:S05]  /*18cf0*/  @P0 LOP3.LUT R17, R17, R16, RZ, 0x3c, !PT ;  /* 0x0000001011110212 */ /* 0x000fca00078e3cff */
[----:B------:R0:W3:Y:S02]  /*18d00*/  @P0 LDG.E.U8 R79, desc[UR20][R16.64] ;  /* 0x00000014104f0981 */ /* 0x0000e4000c1e1100 */
[----:B0-----:R-:W-:Y:S02]  /*18d10*/  @P0 IMAD.MOV.U32 R16, RZ, RZ, R82 ;  /* 0x000000ffff100224 */ /* 0x001fe400078e0052 */
[----:B------:R-:W-:-:S05]  /*18d20*/  @P0 IMAD.MOV.U32 R17, RZ, RZ, R80 ;  /* 0x000000ffff110224 */ /* 0x000fca00078e0050 */
[----:B------:R0:W3:Y:S01]  /*18d30*/  @P0 LDG.E.U8 R92, desc[UR20][R16.64] ;  /* 0x00000014105c0981 */ /* 0x0000e2000c1e1100 */
[----:B------:R-:W-:Y:S01]  /*18d40*/  @!P3 IMAD.IADD R76, R76, 0x1, -R9 ;  /* 0x000000014c4cb824 */ /* 0x000fe200078e0a09 */
[C---:B------:R-:W-:Y:S02]  /*18d50*/  ISETP.GT.U32.AND P3, PT, R9.reuse, R77, PT ;  /* 0x0000004d0900720c */ /* 0x040fe40003f64070 */
[----:B------:R-:W-:Y:S01]  /*18d60*/  ISETP.GT.U32.AND P2, PT, R9, R73, PT ;  /* 0x000000490900720c */ /* 0x000fe20003f44070 */
[----:B------:R-:W-:Y:S02]  /*18d70*/  @!P6 IMAD.MOV R76, RZ, RZ, -R76 ;  /* 0x000000ffff4ce224 */ /* 0x000fe400078e0a4c */
[----:B------:R-:W-:Y:S01]  /*18d80*/  @!P5 IMAD.MOV R74, RZ, RZ, -R74 ;  /* 0x000000ffff4ad224 */ /* 0x000fe200078e0a4a */
[----:B--2---:R-:W-:-:S07]  /*18d90*/  ISETP.GE.AND P5, PT, R85, RZ, PT ;  /* 0x000000ff5500720c */ /* 0x004fce0003fa6270 */
[----:B------:R-:W-:Y:S01]  /*18da0*/  @!P3 IMAD.IADD R77, R77, 0x1, -R9 ;  /* 0x000000014d4db824 */ /* 0x000fe200078e0a09 */
[----:B------:R-:W-:-:S04]  /*18db0*/  SEL R76, R47, R76, !P1 ;  /* 0x0000004c2f4c7207 */ /* 0x000fc80004800000 */
[----:B------:R-:W-:Y:S02]  /*18dc0*/  ISETP.GT.U32.AND P3, PT, R9, R77, PT ;  /* 0x0000004d0900720c */ /* 0x000fe40003f64070 */
[----:B------:R-:W-:Y:S01]  /*18dd0*/  SEL R74, R47, R74, !P1 ;  /* 0x0000004a2f4a7207 */ /* 0x000fe20004800000 */
[----:B------:R-:W-:Y:S01]  /*18de0*/  IMAD R76, R76, UR4, RZ ;  /* 0x000000044c4c7c24 */ /* 0x000fe2000f8e02ff */
[----:B------:R-:W-:Y:S01]  /*18df0*/  PRMT R86, RZ, 0x7610, R86 ;  /* 0x00007610ff567816 */ /* 0x000fe20000000056 */
[----:B------:R-:W-:Y:S01]  /*18e00*/  @!P2 IMAD.IADD R73, R73, 0x1, -R9 ;  /* 0x000000014949a824 */ /* 0x000fe200078e0a09 */
[----:B------:R-:W-:Y:S01]  /*18e10*/  PRMT R87, RZ, 0x7610, R87 ;  /* 0x00007610ff577816 */ /* 0x000fe20000000057 */
[----:B------:R-:W-:Y:S01]  /*18e20*/  IMAD R74, R74, UR7, RZ ;  /* 0x000000074a4a7c24 */ /* 0x000fe2000f8e02ff */
[----:B------:R-:W-:Y:S01]  /*18e30*/  PRMT R88, RZ, 0x7610, R88 ;  /* 0x00007610ff587816 */ /* 0x000fe20000000058 */
[----:B------:R-:W-:Y:S01]  /*18e40*/  @!P5 IMAD.MOV R73, RZ, RZ, -R73 ;  /* 0x000000ffff49d224 */ /* 0x000fe200078e0a49 */
[----:B------:R-:W2:Y:S03]  /*18e50*/  LDCU UR4, c[0x0][0x3b0] ;  /* 0x00007600ff0477ac */ /* 0x000ea60008000800 */
[----:B------:R-:W-:Y:S01]  /*18e60*/  @!P3 IMAD.IADD R77, R77, 0x1, -R9 ;  /* 0x000000014d4db824 */ /* 0x000fe200078e0a09 */
[-C--:B0-----:R-:W-:Y:S01]  /*18e70*/  IADD3 R16, P3, PT, R76, R8.reuse, RZ ;  /* 0x000000084c107210 */ /* 0x081fe20007f7e0ff */
[----:B------:R-:W0:Y:S01]  /*18e80*/  LDCU UR7, c[0x0][0x3b0] ;  /* 0x00007600ff0777ac */ /* 0x000e220008000800 */
[----:B------:R-:W-:-:S02]  /*18e90*/  IADD3 R85, P5, PT, R74, R8, RZ ;  /* 0x000000084a557210 */ /* 0x000fc40007fbe0ff */
[-C--:B------:R-:W-:Y:S02]  /*18ea0*/  LEA.HI.X.SX32 R17, R76, R5.reuse, 0x1, P3 ;  /* 0x000000054c117211 */ /* 0x080fe400018f0eff */
[----:B----4-:R-:W-:Y:S02]  /*18eb0*/  ISETP.GE.AND P2, PT, R83, RZ, PT ;  /* 0x000000ff5300720c */ /* 0x010fe40003f46270 */
[----:B------:R-:W-:Y:S02]  /*18ec0*/  LEA.HI.X.SX32 R83, R74, R5, 0x1, P5 ;  /* 0x000000054a537211 */ /* 0x000fe400028f0eff */
[----:B------:R-:W-:-:S06]  /*18ed0*/  PRMT R81, RZ, 0x7610, R81 ;  /* 0x00007610ff517816 */ /* 0x000fcc0000000051 */
[----:B------:R4:W2:Y:S04]  /*18ee0*/  @P0 LDG.E.U8 R81, desc[UR20][R16.64] ;  /* 0x0000001410510981 */ /* 0x0008a8000c1e1100 */
[----:B---3--:R3:W-:Y:S04]  /*18ef0*/  STL [R1+0x10c], R79 ;  /* 0x00010c4f01007387 */ /* 0x0087e80000100800 */
[----:B---3--:R-:W3:Y:S04]  /*18f00*/  LDL.LU R79, [R1+0x1848] ;  /* 0x00184800014f7983 */ /* 0x008ee80000300800 */
[----:B------:R0:W-:Y:S04]  /*18f10*/  STL [R1+0x8fc], R80 ;  /* 0x0008fc5001007387 */ /* 0x0001e80000100800 */
[----:B0-----:R-:W3:Y:S04]  /*18f20*/  LDL.LU R80, [R1+0x1844] ;  /* 0x0018440001507983 */ /* 0x001ee80000300800 */
[----:B------:R-:W3:Y:S04]  /*18f30*/  LDL.LU R82, [R1+0x1840] ;  /* 0x0018400001527983 */ /* 0x000ee80000300800 */
[----:B------:R0:W-:Y:S02]  /*18f40*/  STL [R1+0x108], R92 ;  /* 0x0001085c01007387 */ /* 0x0001e40000100800 */
[----:B0-----:R-:W-:-:S02]  /*18f50*/  IMAD.MOV.U32 R92, RZ, RZ, R91 ;  /* 0x000000ffff5c7224 */ /* 0x001fc400078e005b */
[----:B------:R-:W3:Y:S04]  /*18f60*/  LDL R91, [R1+0x16cc] ;  /* 0x0016cc00015b7983 */ /* 0x000ee80000100800 */
[----:B------:R4:W-:Y:S04]  /*18f70*/  STL [R1+0x940], R16 ;  /* 0x0009401001007387 */ /* 0x0009e80000100800 */
[----:B------:R-:W-:Y:S04]  /*18f80*/  STL [R1+0x980], R85 ;  /* 0x0009805501007387 */ /* 0x000fe80000100800 */
[----:B------:R0:W-:Y:S01]  /*18f90*/  STL [R1+0x93c], R17 ;  /* 0x00093c1101007387 */ /* 0x0001e20000100800 */
[----:B----4-:R-:W-:-:S02]  /*18fa0*/  @P0 IMAD.MOV.U32 R16, RZ, RZ, R85 ;  /* 0x000000ffff100224 */ /* 0x010fc400078e0055 */
[----:B0-----:R-:W-:-:S05]  /*18fb0*/  @P0 IMAD.MOV.U32 R17, RZ, RZ, R83 ;  /* 0x000000ffff110224 */ /* 0x001fca00078e0053 */
[----:B------:R-:W4:Y:S04]  /*18fc0*/  @P0 LDG.E.U8 R86, desc[UR20][R16.64] ;  /* 0x0000001410560981 */ /* 0x000f28000c1e1100 */
[----:B--2---:R0:W-:Y:S04]  /*18fd0*/  STL [R1+0x104], R81 ;  /* 0x0001045101007387 */ /* 0x0041e80000100800 */
[----:B0-----:R-:W2:Y:S04]  /*18fe0*/  LDL.LU R81, [R1+0x183c] ;  /* 0x00183c0001517983 */ /* 0x001ea80000300800 */
[----:B------:R0:W-:Y:S04]  /*18ff0*/  STL [R1+0x97c], R83 ;  /* 0x00097c5301007387 */ /* 0x0001e80000100800 */
[----:B0-----:R-:W2:Y:S04]  /*19000*/  LDL.LU R83, [R1+0x1838] ;  /* 0x0018380001537983 */ /* 0x001ea80000300800 */
[----:B------:R-:W2:Y:S04]  /*19010*/  LDL.LU R85, [R1+0x1834] ;  /* 0x0018340001557983 */ /* 0x000ea80000300800 */
[----:B----4-:R0:W-:Y:S04]  /*19020*/  STL [R1+0x100], R86 ;  /* 0x0001005601007387 */ /* 0x0101e80000100800 */
[----:B0-----:R-:W4:Y:S04]  /*19030*/  LDL.LU R86, [R1+0x1830] ;  /* 0x0018300001567983 */ /* 0x001f280000300800 */
[----:B------:R-:W2:Y:S01]  /*19040*/  LDL R17, [R1+0x16a4] ;  /* 0x0016a40001117983 */ /* 0x000ea20000100800 */
[----:B------:R-:W-:-:S05]  /*19050*/  SEL R73, R47, R73, !P1 ;  /* 0x000000492f497207 */ /* 0x000fca0004800000 */
[----:B-1----:R-:W-:Y:S02]  /*19060*/  IMAD R73, R73, UR5, RZ ;  /* 0x0000000549497c24 */ /* 0x002fe4000f8e02ff */
[----:B------:R-:W-:Y:S01]  /*19070*/  @!P2 IMAD.MOV R77, RZ, RZ, -R77 ;  /* 0x000000ffff4da224 */ /* 0x000fe200078e0a4d */
[----:B---3--:R-:W-:Y:S01]  /*19080*/  ISETP.GT.U32.AND P6, PT, R9, R79, PT ;  /* 0x0000004f0900720c */ /* 0x008fe20003fc4070 */
[----:B------:R-:W0:Y:S01]  /*19090*/  LDCU UR5, c[0x0][0x3b0] ;  /* 0x00007600ff0577ac */ /* 0x000e220008000800 */
[----:B------:R-:W-:Y:S02]  /*190a0*/  IADD3 R16, P5, PT, R73, R8, RZ ;  /* 0x0000000849107210 */ /* 0x000fe40007fbe0ff */
[----:B--2---:R-:W-:Y:S02]  /*190b0*/  ISETP.GE.AND P2, PT, R17, RZ, PT ;  /* 0x000000ff1100720c */ /* 0x004fe40003f46270 */
[----:B------:R-:W-:-:S05]  /*190c0*/  LEA.HI.X.SX32 R17, R73, R5, 0x1, P5 ;  /* 0x0000000549117211 */ /* 0x000fca00028f0eff */
[----:B------:R1:W2:Y:S02]  /*190d0*/  @P0 LDG.E.U8 R87, desc[UR20][R16.64] ;  /* 0x0000001410570981 */ /* 0x0002a4000c1e1100 */
[----:B------:R-:W-:Y:S01]  /*190e0*/  @!P6 IMAD.IADD R79, R79, 0x1, -R9 ;  /* 0x000000014f4fe824 */ /* 0x000fe200078e0a09 */
[----:B------:R-:W-:-:S04]  /*190f0*/  SEL R77, R47, R77, !P1 ;  /* 0x0000004d2f4d7207 */ /* 0x000fc80004800000 */
[----:B------:R-:W-:Y:S01]  /*19100*/  ISETP.GT.U32.AND P6, PT, R9, R79, PT ;  /* 0x0000004f0900720c */ /* 0x000fe20003fc4070 */
[----:B------:R-:W-:Y:S01]  /*19110*/  IMAD R77, R77, UR6, RZ ;  /* 0x000000064d4d7c24 */ /* 0x000fe2000f8e02ff */
[----:B------:R-:W-:Y:S01]  /*19120*/  STL [R1+0x9c0], R16 ;  /* 0x0009c01001007387 */ /* 0x000fe20000100800 */
[----:B------:R-:W-:Y:S01]  /*19130*/  ISETP.GT.U32.AND P3, PT, R9, R80, PT ;  /* 0x000000500900720c */ /* 0x000fe20003f64070 */
[----:B------:R-:W3:Y:S02]  /*19140*/  LDCU UR6, c[0x0][0x3b0] ;  /* 0x00007600ff0677ac */ /* 0x000ee40008000800 */
[----:B------:R1:W-:Y:S07]  /*19150*/  STL [R1+0x9bc], R17 ;  /* 0x0009bc1101007387 */ /* 0x0003ee0000100800 */
[----:B------:R-:W-:Y:S01]  /*19160*/  @!P6 IMAD.IADD R79, R79, 0x1, -R9 ;  /* 0x000000014f4fe824 */ /* 0x000fe200078e0a09 */
[----:B-1----:R-:W-:-:S04]  /*19170*/  IADD3 R17, P6, PT, R77, R8, RZ ;  /* 0x000000084d117210 */ /* 0x002fc80007fde0ff */
[----:B------:R-:W-:Y:S02]  /*19180*/  LEA.HI.X.SX32 R16, R77, R5, 0x1, P6 ;  /* 0x000000054d107211 */ /* 0x000fe400030f0eff */
[----:B------:R-:W-:Y:S01]  /*19190*/  ISETP.GE.AND P6, PT, R91, RZ, PT ;  /* 0x000000ff5b00720c */ /* 0x000fe20003fc6270 */
[----:B--2---:R1:W-:Y:S04]  /*191a0*/  STL [R1+0xfc], R87 ;  /* 0x0000fc5701007387 */ /* 0x0043e80000100800 */
[----:B-1----:R-:W2:Y:S04]  /*191b0*/  LDL R87, [R1+0x16bc] ;  /* 0x0016bc0001577983 */ /* 0x002ea80000100800 */
[----:B------:R1:W-:Y:S04]  /*191c0*/  STL [R1+0xa00], R17 ;  /* 0x000a001101007387 */ /* 0x0003e80000100800 */
[----:B------:R-:W2:Y:S01]  /*191d0*/  LDL R91, [R1+0x16d8] ;  /* 0x0016d800015b7983 */ /* 0x000ea20000100800 */
[----:B-1----:R-:W-:-:S03]  /*191e0*/  @P0 LOP3.LUT R17, R17, R16, RZ, 0x3c, !PT ;  /* 0x0000001011110212 */ /* 0x002fc600078e3cff */
[----:B------:R1:W-:Y:S02]  /*191f0*/  STL [R1+0x9fc], R16 ;  /* 0x0009fc1001007387 */ /* 0x0003e40000100800 */
[----:B-1----:R-:W-:-:S04]  /*19200*/  @P0 LOP3.LUT R16, R17, R16, RZ, 0x3c, !PT ;  /* 0x0000001011100212 */ /* 0x002fc800078e3cff */
[----:B------:R-:W-:-:S05]  /*19210*/  @P0 LOP3.LUT R17, R17, R16, RZ, 0x3c, !PT ;  /* 0x0000001011110212 */ /* 0x000fca00078e3cff */
[----:B------:R1:W3:Y:S01]  /*19220*/  @P0 LDG.E.U8 R88, desc[UR20][R16.64] ;  /* 0x0000001410580981 */ /* 0x0002e2000c1e1100 */
[----:B------:R-:W-:Y:S01]  /*19230*/  @!P3 IMAD.IADD R80, R80, 0x1, -R9 ;  /* 0x000000015050b824 */ /* 0x000fe200078e0a09 */
[----:B------:R-:W-:-:S04]  /*19240*/  ISETP.GT.U32.AND P5, PT, R9, R82, PT ;  /* 0x000000520900720c */ /* 0x000fc80003fa4070 */
[C---:B------:R-:W-:Y:S01]  /*19250*/  ISETP.GT.U32.AND P3, PT, R9.reuse, R80, PT ;  /* 0x000000500900720c */ /* 0x040fe20003f64070 */
[----:B------:R-:W-:Y:S01]  /*19260*/  @!P2 IMAD.MOV R79, RZ, RZ, -R79 ;  /* 0x000000ffff4fa224 */ /* 0x000fe200078e0a4f */
[----:B------:R-:W-:-:S04]  /*19270*/  ISETP.GT.U32.AND P2, PT, R9, R81, PT ;  /* 0x000000510900720c */ /* 0x000fc80003f44070 */
[----:B------:R-:W-:-:S03]  /*19280*/  SEL R79, R47, R79, !P1 ;  /* 0x0000004f2f4f7207 */ /* 0x000fc60004800000 */
[----:B------:R-:W-:-:S04]  /*19290*/  @!P5 IMAD.IADD R82, R82, 0x1, -R9 ;  /* 0x000000015252d824 */ /* 0x000fc800078e0a09 */
[--C-:B------:R-:W-:Y:S02]  /*192a0*/  @!P3 IMAD.IADD R80, R80, 0x1, -R9.reuse ;  /* 0x000000015050b824 */ /* 0x100fe400078e0a09 */
[----:B------:R-:W-:Y:S02]  /*192b0*/  IMAD R79, R79, UR4, RZ ;  /* 0x000000044f4f7c24 */ /* 0x000fe4000f8e02ff */
[----:B------:R-:W-:Y:S01]  /*192c0*/  @!P2 IMAD.IADD R81, R81, 0x1, -R9 ;  /* 0x000000015151a824 */ /* 0x000fe200078e0a09 */
[----:B------:R-:W-:Y:S01]  /*192d0*/  PRMT R22, RZ, 0x7610, R22 ;  /* 0x00007610ff167816 */ /* 0x000fe20000000016 */
[----:B------:R-:W-:Y:S01]  /*192e0*/  @!P6 IMAD.MOV R80, RZ, RZ, -R80 ;  /* 0x000000ffff50e224 */ /* 0x000fe200078e0a50 */
[----:B------:R-:W-:Y:S01]  /*192f0*/  ISETP.GT.U32.AND P6, PT, R9, R82, PT ;  /* 0x000000520900720c */ /* 0x000fe20003fc4070 */
[----:B------:R-:W2:Y:S01]  /*19300*/  LDCU UR4, c[0x0][0x3b0] ;  /* 0x00007600ff0477ac */ /* 0x000ea20008000800 */
[----:B-1----:R-:W-:Y:S02]  /*19310*/  IADD3 R16, P2, PT, R79, R8, RZ ;  /* 0x000000084f107210 */ /* 0x002fe40007f5e0ff */
[----:B------:R-:W-:-:S02]  /*19320*/  SEL R80, R47, R80, !P1 ;  /* 0x000000502f507207 */ /* 0x000fc40004800000 */
[----:B------:R-:W-:-:S03]  /*19330*/  LEA.HI.X.SX32 R17, R79, R5, 0x1, P2 ;  /* 0x000000054f117211 */ /* 0x000fc600010f0eff */
[----:B0-----:R-:W-:Y:S01]  /*19340*/  IMAD R80, R80, UR5, RZ ;  /* 0x0000000550507c24 */ /* 0x001fe2000f8e02ff */
[----:B------:R-:W-:Y:S01]  /*19350*/  ISETP.GT.U32.AND P5, PT, R9, R12, PT ;  /* 0x0000000c0900720c */ /* 0x000fe20003fa4070 */
[----:B------:R0:W4:Y:S02]  /*19360*/  @P0 LDG.E.U8 R22, desc[UR20][R16.64] ;  /* 0x0000001410160981 */ /* 0x000124000c1e1100 */
[----:B------:R-:W-:Y:S01]  /*19370*/  @!P6 IMAD.IADD R82, R82, 0x1, -R9 ;  /* 0x000000015252e824 */ /* 0x000fe200078e0a09 */
[----:B------:R-:W-:Y:S01]  /*19380*/  PRMT R13, RZ, 0x7610, R13 ;  /* 0x00007610ff0d7816 */ /* 0x000fe2000000000d */
[----:B------:R-:W1:Y:S08]  /*19390*/  LDCU UR5, c[0x0][0x3b0] ;  /* 0x00007600ff0577ac */ /* 0x000e700008000800 */
[----:B------:R-:W-:Y:S01]  /*193a0*/  @!P5 IMAD.IADD R12, R12, 0x1, -R9 ;  /* 0x000000010c0cd824 */ /* 0x000fe200078e0a09 */
[----:B--2---:R-:W-:Y:S01]  /*193b0*/  ISETP.GE.AND P5, PT, R91, RZ, PT ;  /* 0x000000ff5b00720c */ /* 0x004fe20003fa6270 */
[----:B---3--:R2:W-:Y:S04]  /*193c0*/  STL [R1+0xf8], R88 ;  /* 0x0000f85801007387 */ /* 0x0085e80000100800 */
[----:B--2---:R-:W2:Y:S04]  /*193d0*/  LDL.LU R88, [R1+0x182c] ;  /* 0x00182c0001587983 */ /* 0x004ea80000300800 */
[----:B------:R0:W-:Y:S04]  /*193e0*/  STL [R1+0xa40], R16 ;  /* 0x000a401001007387 */ /* 0x0001e80000100800 */
[----:B------:R3:W-:Y:S04]  /*193f0*/  STL [R1+0xa3c], R17 ;  /* 0x000a3c1101007387 */ /* 0x0007e80000100800 */
[----:B------:R-:W2:Y:S01]  /*19400*/  LDL R91, [R1+0x133c] ;  /* 0x00133c00015b7983 */ /* 0x000ea20000100800 */
[----:B0-----:R-:W-:-:S04]  /*19410*/  IADD3 R16, P6, PT, R80, R8, RZ ;  /* 0x0000000850107210 */ /* 0x001fc80007fde0ff */
[----:B---3--:R-:W-:-:S05]  /*19420*/  LEA.HI.X.SX32 R17, R80, R5, 0x1, P6 ;  /* 0x0000000550117211 */ /* 0x008fca00030f0eff */
[----:B------:R0:W3:Y:S01]  /*19430*/  @P0 LDG.E.U8 R13, desc[UR20][R16.64] ;  /* 0x00000014100d0981 */ /* 0x0000e2000c1e1100 */
[C---:B------:R-:W-:Y:S02]  /*19440*/  ISETP.GT.U32.AND P3, PT, R9.reuse, R83, PT ;  /* 0x000000530900720c */ /* 0x040fe40003f64070 */
[----:B------:R-:W-:-:S11]  /*19450*/  ISETP.GT.U32.AND P2, PT, R9, R81, PT ;  /* 0x000000510900720c */ /* 0x000fd60003f44070 */
[--C-:B------:R-:W-:Y:S01]  /*19460*/  @!P3 IMAD.IADD R83, R83, 0x1, -R9.reuse ;  /* 0x000000015353b824 */ /* 0x100fe200078e0a09 */
[----:B------:R-:W-:Y:S01]  /*19470*/  ISETP.GE.AND P3, PT, R87, RZ, PT ;  /* 0x000000ff5700720c */ /* 0x000fe20003f66270 */
[----:B------:R-:W-:Y:S01]  /*19480*/  @!P2 IMAD.IADD R81, R81, 0x1, -R9 ;  /* 0x000000015151a824 */ /* 0x000fe200078e0a09 */
[----:B------:R-:W-:-:S03]  /*19490*/  ISETP.GT.U32.AND P6, PT, R9, R12, PT ;  /* 0x0000000c0900720c */ /* 0x000fc60003fc4070 */
[----:B------:R-:W-:Y:S01]  /*194a0*/  @!P5 IMAD.MOV R81, RZ, RZ, -R81 ;  /* 0x000000ffff51d224 */ /* 0x000fe200078e0a51 */
[----:B------:R-:W-:-:S07]  /*194b0*/  ISETP.GE.AND P5, PT, R89, RZ, PT ;  /* 0x000000ff5900720c */ /* 0x000fce0003fa6270 */
[----:B------:R-:W-:Y:S01]  /*194c0*/  @!P3 IMAD.MOV R82, RZ, RZ, -R82 ;  /* 0x000000ffff52b224 */ /* 0x000fe200078e0a52 */
[----:B------:R-:W-:Y:S02]  /*194d0*/  ISETP.GT.U32.AND P3, PT, R9, R83, PT ;  /* 0x000000530900720c */ /* 0x000fe40003f64070 */
[C---:B------:R-:W-:Y:S02]  /*194e0*/  SEL R81, R47.reuse, R81, !P1 ;  /* 0x000000512f517207 */ /* 0x040fe40004800000 */
[----:B------:R-:W-:Y:S01]  /*194f0*/  SEL R82, R47, R82, !P1 ;  /* 0x000000522f527207 */ /* 0x000fe20004800000 */
[----:B------:R0:W-:Y:S02]  /*19500*/  STL [R1+0xa80], R16 ;  /* 0x000a801001007387 */ /* 0x0001e40000100800 */
[----:B------:R-:W-:Y:S01]  /*19510*/  IMAD R81, R81, UR7, RZ ;  /* 0x0000000751517c24 */ /* 0x000fe2000f8e02ff */
[----:B------:R-:W-:Y:S01]  /*19520*/  PRMT R90, RZ, 0x7610, R90 ;  /* 0x00007610ff5a7816 */ /* 0x000fe2000000005a */
[----:B------:R-:W-:Y:S01]  /*19530*/  IMAD R82, R82, UR6, RZ ;  /* 0x0000000652527c24 */ /* 0x000fe2000f8e02ff */
[----:B------:R1:W-:Y:S01]  /*19540*/  STL [R1+0xa7c], R17 ;  /* 0x000a7c1101007387 */ /* 0x0003e20000100800 */
[----:B------:R-:W-:Y:S01]  /*19550*/  @!P6 IMAD.IADD R12, R12, 0x1, -R9 ;  /* 0x000000010c0ce824 */ /* 0x000fe200078e0a09 */
[----:B------:R-:W-:Y:S01]  /*19560*/  PRMT R93, RZ, 0x7610, R93 ;  /* 0x00007610ff5d7816 */ /* 0x000fe2000000005d */
[----:B------:R-:W-:Y:S01]  /*19570*/  @!P3 IMAD.IADD R83, R83, 0x1, -R9 ;  /* 0x000000015353b824 */ /* 0x000fe200078e0a09 */
[----:B------:R-:W4:Y:S01]  /*19580*/  LDL R87, [R1+0x138c] ;  /* 0x00138c0001577983 */ /* 0x000f220000100800 */
[C---:B0-----:R-:W-:Y:S01]  /*19590*/  IADD3 R16, P6, PT, R82.reuse, R8, RZ ;  /* 0x0000000852107210 */ /* 0x041fe20007fde0ff */
[----:B------:R-:W0:Y:S02]  /*195a0*/  LDCU UR6, c[0x0][0x3b0] ;  /* 0x00007600ff0677ac */ /* 0x000e240008000800 */
[----:B------:R-:W4:Y:S01]  /*195b0*/  LDL.LU R89, [R1+0x1828] ;  /* 0x0018280001597983 */ /* 0x000f220000300800 */
[----:B------:R-:W-:Y:S01]  /*195c0*/  @!P5 IMAD.MOV R12, RZ, RZ, -R12 ;  /* 0x000000ffff0cd224 */ /* 0x000fe200078e0a0c */
[----:B-1----:R-:W-:Y:S01]  /*195d0*/  LEA.HI.X.SX32 R17, R82, R5, 0x1, P6 ;  /* 0x0000000552117211 */ /* 0x002fe200030f0eff */
[----:B------:R-:W1:Y:S04]  /*195e0*/  LDCU UR7, c[0x0][0x3b0] ;  /* 0x00007600ff0777ac */ /* 0x000e680008000800 */
[----:B------:R0:W4:Y:S01]  /*195f0*/  @P0 LDG.E.U8 R90, desc[UR20][R16.64] ;  /* 0x00000014105a0981 */ /* 0x000122000c1e1100 */
[----:B--2---:R-:W-:-:S03]  /*19600*/  ISETP.GE.AND P5, PT, R91, RZ, PT ;  /* 0x000000ff5b00720c */ /* 0x004fc60003fa6270 */
[----:B---3--:R2:W-:Y:S04]  /*19610*/  STL [R1+0xf0], R13 ;  /* 0x0000f00d01007387 */ /* 0x0085e80000100800 */
[----:B----4-:R3:W-:Y:S01]  /*19620*/  STL [R1+0xf4], R22 ;  /* 0x0000f41601007387 */ /* 0x0107e20000100800 */
[----:B--2---:R-:W-:Y:S01]  /*19630*/  IMAD.MOV.U32 R13, RZ, RZ, R92 ;  /* 0x000000ffff0d7224 */ /* 0x004fe200078e005c */
[C---:B------:R-:W-:Y:S02]  /*19640*/  IADD3 R92, P3, PT, R81.reuse, R8, RZ ;  /* 0x00000008515c7210 */ /* 0x040fe40007f7e0ff */
[----:B------:R0:W-:Y:S02]  /*19650*/  STL [R1+0xac0], R16 ;  /* 0x000ac01001007387 */ /* 0x0001e40000100800 */
[----:B------:R-:W-:-:S02]  /*19660*/  LEA.HI.X.SX32 R91, R81, R5, 0x1, P3 ;  /* 0x00000005515b7211 */ /* 0x000fc400018f0eff */
[----:B------:R-:W-:Y:S04]  /*19670*/  STL [R1+0xaf8], R92 ;  /* 0x000af85c01007387 */ /* 0x000fe80000100800 */
[----:B---3--:R-:W2:Y:S01]  /*19680*/  LDL R22, [R1+0x13ac] ;  /* 0x0013ac0001167983 */ /* 0x008ea20000100800 */
[----:B0-----:R-:W-:-:S03]  /*19690*/  @P0 IMAD.MOV.U32 R16, RZ, RZ, R92 ;  /* 0x000000ffff100224 */ /* 0x001fc600078e005c */
[----:B------:R0:W-:Y:S02]  /*196a0*/  STL [R1+0xabc], R17 ;  /* 0x000abc1101007387 */ /* 0x0001e40000100800 */
[----:B0-----:R-:W-:-:S05]  /*196b0*/  @P0 IMAD.MOV.U32 R17, RZ, RZ, R91 ;  /* 0x000000ffff110224 */ /* 0x001fca00078e005b */
[----:B------:R0:W3:Y:S01]  /*196c0*/  @P0 LDG.E.U8 R93, desc[UR20][R16.64] ;  /* 0x00000014105d0981 */ /* 0x0000e2000c1e1100 */
[----:B------:R-:W-:Y:S02]  /*196d0*/  ISETP.GT.U32.AND P2, PT, R9, R85, PT ;  /* 0x000000550900720c */ /* 0x000fe40003f44070 */
[----:B------:R-:W-:Y:S01]  /*196e0*/  SEL R12, R47, R12, !P1 ;  /* 0x0000000c2f0c7207 */ /* 0x000fe20004800000 */
[----:B------:R-:W-:Y:S01]  /*196f0*/  @!P5 IMAD.MOV R83, RZ, RZ, -R83 ;  /* 0x000000ffff53d224 */ /* 0x000fe200078e0a53 */
[----:B------:R-:W-:-:S09]  /*19700*/  ISETP.GE.AND P3, PT, R87, RZ, PT ;  /* 0x000000ff5700720c */ /* 0x000fd20003f66270 */
[--C-:B------:R-:W-:Y:S02]  /*19710*/  @!P2 IMAD.IADD R85, R85, 0x1, -R9.reuse ;  /* 0x000000015555a824 */ /* 0x100fe400078e0a09 */
[----:B------:R-:W-:Y:S01]  /*19720*/  IMAD R12, R12, UR5, RZ ;  /* 0x000000050c0c7c24 */ /* 0x000fe2000f8e02ff */
[----:B------:R-:W-:Y:S01]  /*19730*/  SEL R83, R47, R83, !P1 ;  /* 0x000000532f537207 */ /* 0x000fe20004800000 */
[----:B------:R-:W-:Y:S01]  /*19740*/  STL [R1+0xaf4], R91 ;  /* 0x000af45b01007387 */ /* 0x000fe20000100800 */
[----:B------:R-:W-:Y:S01]  /*19750*/  ISETP.GT.U32.AND P2, PT, R9, R85, PT ;  /* 0x000000550900720c */ /* 0x000fe20003f44070 */
[----:B------:R-:W4:Y:S01]  /*19760*/  LDCU UR5, c[0x0][0x3b0] ;  /* 0x00007600ff0577ac */ /* 0x000f220008000800 */
[C---:B0-----:R-:W-:Y:S01]  /*19770*/  IADD3 R16, P5, PT, R12.reuse, R8, RZ ;  /* 0x000000080c107210 */ /* 0x041fe20007fbe0ff */
[----:B------:R0:W-:Y:S01]  /*19780*/  STL [R1+0xec], R90 ;  /* 0x0000ec5a01007387 */ /* 0x0001e20000100800 */
[----:B------:R-:W-:Y:S01]  /*19790*/  PRMT R42, RZ, 0x7610, R42 ;  /* 0x00007610ff2a7816 */ /* 0x000fe2000000002a */
[----:B------:R-:W-:Y:S01]  /*197a0*/  IMAD R83, R83, UR4, RZ ;  /* 0x0000000453537c24 */ /* 0x000fe2000f8e02ff */
[----:B------:R-:W-:Y:S01]  /*197b0*/  LEA.HI.X.SX32 R17, R12, R5, 0x1, P5 ;  /* 0x000000050c117211 */ /* 0x000fe200028f0eff */
[----:B------:R-:W1:Y:S04]  /*197c0*/  LDCU UR4, c[0x0][0x3b0] ;  /* 0x00007600ff0477ac */ /* 0x000e680008000800 */
[----:B------:R1:W2:Y:S02]  /*197d0*/  @P0 LDG.E.U8 R42, desc[UR20][R16.64] ;  /* 0x00000014102a0981 */ /* 0x0002a4000c1e1100 */
[----:B------:R-:W-:-:S02]  /*197e0*/  @!P2 IMAD.IADD R85, R85, 0x1, -R9 ;  /* 0x000000015555a824 */ /* 0x000fc400078e0a09 */
[----:B0-----:R-:W2:Y:S04]  /*197f0*/  LDL.LU R90, [R1+0x1824] ;  /* 0x00182400015a7983 */ /* 0x001ea80000300800 */
[----:B------:R-:W2:Y:S04]  /*19800*/  LDL.LU R91, [R1+0x1820] ;  /* 0x00182000015b7983 */ /* 0x000ea80000300800 */
[----:B------:R-:W2:Y:S01]  /*19810*/  LDL.LU R92, [R1+0x181c] ;  /* 0x00181c00015c7983 */ /* 0x000ea20000300800 */
[----:B------:R-:W-:Y:S01]  /*19820*/  @!P3 IMAD.MOV R85, RZ, RZ, -R85 ;  /* 0x000000ffff55b224 */ /* 0x000fe200078e0a55 */
[----:B------:R-:W-:-:S02]  /*19830*/  PRMT R21, RZ, 0x7610, R21 ;  /* 0x00007610ff157816 */ /* 0x000fc40000000015 */
[----:B---3--:R0:W-:Y:S04]  /*19840*/  STL [R1+0xe8], R93 ;  /* 0x0000e85d01007387 */ /* 0x0081e80000100800 */
[----:B0-----:R-:W3:Y:S04]  /*19850*/  LDL.LU R93, [R1+0x1818] ;  /* 0x00181800015d7983 */ /* 0x001ee80000300800 */
[----:B------:R-:W3:Y:S04]  /*19860*/  LDL R87, [R1+0x13cc] ;  /* 0x0013cc0001577983 */ /* 0x000ee80000100800 */
[----:B------:R1:W-:Y:S04]  /*19870*/  STL [R1+0xb30], R16 ;  /* 0x000b301001007387 */ /* 0x0003e80000100800 */
[----:B------:R0:W-:Y:S01]  /*19880*/  STL [R1+0xb2c], R17 ;  /* 0x000b2c1101007387 */ /* 0x0001e20000100800 */
[----:B-1----:R-:W-:-:S04]  /*19890*/  IADD3 R16, P3, PT, R83, R8, RZ ;  /* 0x0000000853107210 */ /* 0x002fc80007f7e0ff */
[----:B0-----:R-:W-:-:S05]  /*198a0*/  LEA.HI.X.SX32 R17, R83, R5, 0x1, P3 ;  /* 0x0000000553117211 */ /* 0x001fca00018f0eff */
[----:B------:R-:W3:Y:S01]  /*198b0*/  @P0 LDG.E.U8 R21, desc[UR20][R16.64] ;  /* 0x0000001410150981 */ /* 0x000ee2000c1e1100 */
[C---:B------:R-:W-:Y:S02]  /*198c0*/  ISETP.GT.U32.AND P6, PT, R9.reuse, R86, PT ;  /* 0x000000560900720c */ /* 0x040fe40003fc4070 */
[C---:B------:R-:W-:Y:S02]  /*198d0*/  ISETP.GT.U32.AND P2, PT, R9.reuse, R88, PT ;  /* 0x000000580900720c */ /* 0x040fe40003f44070 */
[----:B------:R-:W-:-:S09]  /*198e0*/  ISETP.GT.U32.AND P5, PT, R9, R89, PT ;  /* 0x000000590900720c */ /* 0x000fd20003fa4070 */
[--C-:B------:R-:W-:Y:S02]  /*198f0*/  @!P6 IMAD.IADD R86, R86, 0x1, -R9.reuse ;  /* 0x000000015656e824 */ /* 0x100fe400078e0a09 */
[----:B------:R-:W-:-:S03]  /*19900*/  @!P2 IMAD.IADD R88, R88, 0x1, -R9 ;  /* 0x000000015858a824 */ /* 0x000fc600078e0a09 */
[----:B------:R-:W-:Y:S02]  /*19910*/  ISETP.GT.U32.AND P6, PT, R9, R86, PT ;  /* 0x000000560900720c */ /* 0x000fe40003fc4070 */
[----:B--2---:R-:W-:Y:S02]  /*19920*/  ISETP.GE.AND P2, PT, R22, RZ, PT ;  /* 0x000000ff1600720c */ /* 0x004fe40003f46270 */
[----:B------:R-:W-:Y:S01]  /*19930*/  SEL R85, R47, R85, !P1 ;  /* 0x000000552f557207 */ /* 0x000fe20004800000 */
[----:B------:R0:W-:Y:S01]  /*19940*/  STL [R1+0xe4], R42 ;  /* 0x0000e42a01007387 */ /* 0x0001e20000100800 */
[----:B------:R-:W-:-:S03]  /*19950*/  @!P5 IMAD.IADD R89, R89, 0x1, -R9 ;  /* 0x000000015959d824 */ /* 0x000fc600078e0a09 */
[----:B----4-:R-:W-:Y:S01]  /*19960*/  IMAD R85, R85, UR5, RZ ;  /* 0x0000000555557c24 */ /* 0x010fe2000f8e02ff */
[----:B------:R-:W-:Y:S01]  /*19970*/  PRMT R6, RZ, 0x7610, R6 ;  /* 0x00007610ff067816 */ /* 0x000fe20000000006 */
[----:B------:R-:W1:Y:S02]  /*19980*/  LDCU UR5, c[0x0][0x3b0] ;  /* 0x00007600ff0577ac */ /* 0x000e640008000800 */
[----:B------:R-:W-:Y:S01]  /*19990*/  @!P6 IMAD.IADD R86, R86, 0x1, -R9 ;  /* 0x000000015656e824 */ /* 0x000fe200078e0a09 */
[----:B0-----:R-:W2:Y:S04]  /*199a0*/  LDL R42, [R1+0x13ec] ;  /* 0x0013ec00012a7983 */ /* 0x001ea80000100800 */
[----:B------:R-:W-:Y:S01]  /*199b0*/  STL [R1+0x360], R16 ;  /* 0x0003601001007387 */ /* 0x000fe20000100800 */
[----:B------:R-:W-:-:S03]  /*199c0*/  @!P2 IMAD.MOV R86, RZ, RZ, -R86 ;  /* 0x000000ffff56a224 */ /* 0x000fc600078e0a56 */
[----:B------:R-:W-:Y:S01]  /*199d0*/  STL [R1+0x35c], R17 ;  /* 0x00035c1101007387 */ /* 0x000fe20000100800 */
[----:B------:R-:W-:Y:S02]  /*199e0*/  ISETP.GT.U32.AND P2, PT, R9, R89, PT ;  /* 0x000000590900720c */ /* 0x000fe40003f44070 */
[----:B------:R-:W-:-:S05]  /*199f0*/  SEL R86, R47, R86, !P1 ;  /* 0x000000562f567207 */ /* 0x000fca0004800000 */
[----:B------:R-:W-:Y:S01]  /*19a00*/  IMAD R86, R86, UR4, RZ ;  /* 0x0000000456567c24 */ /* 0x000fe2000f8e02ff */
[----:B------:R-:W-:Y:S01]  /*19a10*/  PRMT R14, RZ, 0x7610, R14 ;  /* 0x00007610ff0e7816 */ /* 0x000fe2000000000e */
[----:B------:R-:W0:Y:S04]  /*19a20*/  LDCU UR4, c[0x0][0x3b0] ;  /* 0x00007600ff0477ac */ /* 0x000e280008000800 */
[----:B------:R-:W-:Y:S01]  /*19a30*/  @!P2 IMAD.IADD R89, R89, 0x1, -R9 ;  /* 0x000000015959a824 */ /* 0x000fe200078e0a09 */
[----:B---3--:R-:W-:Y:S01]  /*19a40*/  ISETP.GE.AND P6, PT, R87, RZ, PT ;  /* 0x000000ff5700720c */ /* 0x008fe20003fc6270 */
[----:B------:R3:W-:Y:S04]  /*19a50*/  STL [R1+0xe0], R21 ;  /* 0x0000e01501007387 */ /* 0x0007e80000100800 */
[----:B------:R-:W4:Y:S01]  /*19a60*/  LDL R87, [R1+0x1410] ;  /* 0x0014100001577983 */ /* 0x000f220000100800 */
[----:B---3--:R-:W-:-:S04]  /*19a70*/  IADD3 R21, P5, PT, R85, R8, RZ ;  /* 0x0000000855157210 */ /* 0x008fc80007fbe0ff */
[----:B------:R-:W-:Y:S01]  /*19a80*/  LEA.HI.X.SX32 R16, R85, R5, 0x1, P5 ;  /* 0x0000000555107211 */ /* 0x000fe200028f0eff */
[----:B------:R-:W-:Y:S04]  /*19a90*/  STL [R1+0x3a0], R21 ;  /* 0x0003a01501007387 */ /* 0x000fe80000100800 */
[----:B------:R3:W-:Y:S01]  /*19aa0*/  STL [R1+0x39c], R16 ;  /* 0x00039c1001007387 */ /* 0x0007e20000100800 */
[----:B------:R-:W-:Y:S02]  /*19ab0*/  @P0 IMAD.MOV.U32 R17, RZ, RZ, R16 ;  /* 0x000000ffff110224 */ /* 0x000fe400078e0010 */
[----:B---3--:R-:W-:-:S05]  /*19ac0*/  @P0 IMAD.MOV.U32 R16, RZ, RZ, R21 ;  /* 0x000000ffff100224 */ /* 0x008fca00078e0015 */
[----:B------:R3:W4:Y:S02]  /*19ad0*/  @P0 LDG.E.U8 R6, desc[UR20][R16.64] ;  /* 0x0000001410060981 */ /* 0x000724000c1e1100 */
[----:B---3--:R-:W-:-:S04]  /*19ae0*/  IADD3 R16, P2, PT, R86, R8, RZ ;  /* 0x0000000856107210 */ /* 0x008fc80007f5e0ff */
[----:B------:R-:W-:-:S05]  /*19af0*/  LEA.HI.X.SX32 R17, R86, R5, 0x1, P2 ;  /* 0x0000000556117211 */ /* 0x000fca00010f0eff */
[----:B------:R-:W3:Y:S01]  /*19b00*/  @P0 LDG.E.U8 R14, desc[UR20][R16.64] ;  /* 0x00000014100e0981 */ /* 0x000ee2000c1e1100 */
[----:B------:R-:W-:Y:S02]  /*19b10*/  ISETP.GT.U32.AND P3, PT, R9, R88, PT ;  /* 0x000000580900720c */ /* 0x000fe40003f64070 */
[----:B--2---:R-:W-:Y:S02]  /*19b20*/  ISETP.GE.AND P5, PT, R42, RZ, PT ;  /* 0x000000ff2a00720c */ /* 0x004fe40003fa6270 */
[----:B------:R-:W2:Y:S04]  /*19b30*/  LDL R42, [R1+0x142c] ;  /* 0x00142c00012a7983 */ /* 0x000ea80000100800 */
[----:B------:R-:W2:Y:S05]  /*19b40*/  LDL.LU R22, [R1+0x4] ;  /* 0x0000040001167983 */ /* 0x000eaa0000300800 */
[----:B------:R-:W-:-:S04]  /*19b50*/  @!P3 IMAD.IADD R88, R88, 0x1, -R9 ;  /* 0x000000015858b824 */ /* 0x000fc800078e0a09 */
[----:B------:R-:W-:Y:S01]  /*19b60*/  @!P6 IMAD.MOV R88, RZ, RZ, -R88 ;  /* 0x000000ffff58e224 */ /* 0x000fe200078e0a58 */
[----:B------:R-:W-:-:S04]  /*19b70*/  ISETP.GT.U32.AND P6, PT, R9, R91, PT ;  /* 0x0000005b0900720c */ /* 0x000fc80003fc4070 */
[----:B------:R-:W-:-:S05]  /*19b80*/  SEL R88, R47, R88, !P1 ;  /* 0x000000582f587207 */ /* 0x000fca0004800000 */
[----:B-1----:R-:W-:Y:S02]  /*19b90*/  IMAD R88, R88, UR5, RZ ;  /* 0x0000000558587c24 */ /* 0x002fe4000f8e02ff */
[----:B------:R-:W-:Y:S01]  /*19ba0*/  @!P5 IMAD.MOV R89, RZ, RZ, -R89 ;  /* 0x000000ffff59d224 */ /* 0x000fe200078e0a59 */
[----:B------:R-:W-:Y:S01]  /*19bb0*/  PRMT R19, RZ, 0x7610, R19 ;  /* 0x00007610ff137816 */ /* 0x000fe20000000013 */
[----:B------:R-:W-:Y:S01]  /*19bc0*/  @!P6 IMAD.IADD R91, R91, 0x1, -R9 ;  /* 0x000000015b5be824 */ /* 0x000fe200078e0a09 */
[----:B------:R-:W-:Y:S01]  /*19bd0*/  IADD3 R21, P6, PT, R88, R8, RZ ;  /* 0x0000000858157210 */ /* 0x000fe20007fde0ff */
[----:B------:R-:W1:Y:S01]  /*19be0*/  LDCU UR5, c[0x0][0x3b0] ;  /* 0x00007600ff0577ac */ /* 0x000e620008000800 */
[----:B------:R-:W-:-:S05]  /*19bf0*/  SEL R89, R47, R89, !P1 ;  /* 0x000000592f597207 */ /* 0x000fca0004800000 */
[----:B------:R-:W-:Y:S01]  /*19c00*/  IMAD R89, R89, UR6, RZ ;  /* 0x0000000659597c24 */ /* 0x000fe2000f8e02ff */
[----:B------:R-:W-:Y:S01]  /*19c10*/  PRMT R18, RZ, 0x7610, R18 ;  /* 0x00007610ff127816 */ /* 0x000fe20000000012 */
[----:B------:R-:W0:Y:S01]  /*19c20*/  LDCU UR6, c[0x0][0x3b0] ;  /* 0x00007600ff0677ac */ /* 0x000e220008000800 */
[----:B----4-:R4:W-:Y:S04]  /*19c30*/  STL [R1+0xdc], R6 ;  /* 0x0000dc0601007387 */ /* 0x0109e80000100800 */
[----:B----4-:R-:W4:Y:S04]  /*19c40*/  LDL.LU R6, [R1] ;  /* 0x0000000001067983 */ /* 0x010f280000300800 */
[----:B------:R0:W-:Y:S04]  /*19c50*/  STL [R1+0x3e0], R16 ;  /* 0x0003e01001007387 */ /* 0x0001e80000100800 */
[----:B------:R1:W-:Y:S04]  /*19c60*/  STL [R1+0x3dc], R17 ;  /* 0x0003dc1101007387 */ /* 0x0003e80000100800 */
[----:B---3--:R3:W-:Y:S01]  /*19c70*/  STL [R1+0xd8], R14 ;  /* 0x0000d80e01007387 */ /* 0x0087e20000100800 */
[----:B0-----:R-:W-:-:S05]  /*19c80*/  LEA.HI.X.SX32 R16, R88, R5, 0x1, P6 ;  /* 0x0000000558107211 */ /* 0x001fca00030f0eff */
[----:B-1----:R-:W-:Y:S01]  /*19c90*/  @P0 IMAD.MOV.U32 R17, RZ, RZ, R16 ;  /* 0x000000ffff110224 */ /* 0x002fe200078e0010 */
[----:B---3--:R-:W3:Y:S04]  /*19ca0*/  LDL R14, [R1+0x1444] ;  /* 0x00144400010e7983 */ /* 0x008ee80000100800 */
[----:B------:R-:W-:Y:S04]  /*19cb0*/  STL [R1+0x440], R21 ;  /* 0x0004401501007387 */ /* 0x000fe80000100800 */
[----:B------:R0:W-:Y:S02]  /*19cc0*/  STL [R1+0x43c], R16 ;  /* 0x00043c1001007387 */ /* 0x0001e40000100800 */
[----:B0-----:R-:W-:-:S05]  /*19cd0*/  @P0 IMAD.MOV.U32 R16, RZ, RZ, R21 ;  /* 0x000000ffff100224 */ /* 0x001fca00078e0015 */
[----:B------:R0:W4:Y:S02]  /*19ce0*/  @P0 LDG.E.U8 R19, desc[UR20][R16.64] ;  /* 0x0000001410130981 */ /* 0x000124000c1e1100 */
[----:B0-----:R-:W-:-:S04]  /*19cf0*/  IADD3 R16, P6, PT, R89, R8, RZ ;  /* 0x0000000859107210 */ /* 0x001fc80007fde0ff */
[----:B------:R-:W-:-:S05]  /*19d00*/  LEA.HI.X.SX32 R17, R89, R5, 0x1, P6 ;  /* 0x0000000559117211 */ /* 0x000fca00030f0eff */
[----:B------:R0:W4:Y:S01]  /*19d10*/  @P0 LDG.E.U8 R18, desc[UR20][R16.64] ;  /* 0x0000001410120981 */ /* 0x000122000c1e1100 */
[----:B------:R-:W-:Y:S02]  /*19d20*/  ISETP.GT.U32.AND P3, PT, R9, R90, PT ;  /* 0x0000005a0900720c */ /* 0x000fe40003f64070 */
[----:B------:R-:W-:-:S11]  /*19d30*/  ISETP.GE.AND P5, PT, R87, RZ, PT ;  /* 0x000000ff5700720c */ /* 0x000fd60003fa6270 */
[----:B------:R-:W-:-:S05]  /*19d40*/  @!P3 IMAD.IADD R90, R90, 0x1, -R9 ;  /* 0x000000015a5ab824 */ /* 0x000fca00078e0a09 */
[C---:B------:R-:W-:Y:S02]  /*19d50*/  ISETP.GT.U32.AND P2, PT, R9.reuse, R90, PT ;  /* 0x0000005a0900720c */ /* 0x040fe40003f44070 */
[----:B------:R-:W-:-:S11]  /*19d60*/  ISETP.GT.U32.AND P3, PT, R9, R92, PT ;  /* 0x0000005c0900720c */ /* 0x000fd60003f64070 */
[----:B------:R-:W-:-:S04]  /*19d70*/  @!P2 IMAD.IADD R90, R90, 0x1, -R9 ;  /* 0x000000015a5aa824 */ /* 0x000fc800078e0a09 */
[----:B------:R-:W-:Y:S01]  /*19d80*/  @!P5 IMAD.MOV R90, RZ, RZ, -R90 ;  /* 0x000000ffff5ad224 */ /* 0x000fe200078e0a5a */
[----:B--2---:R-:W-:Y:S01]  /*19d90*/  ISETP.GT.U32.AND P5, PT, R9, R22, PT ;  /* 0x000000160900720c */ /* 0x004fe20003fa4070 */
[----:B------:R-:W-:-:S03]  /*19da0*/  @!P3 IMAD.IADD R92, R92, 0x1, -R9 ;  /* 0x000000015c5cb824 */ /* 0x000fc600078e0a09 */
[----:B------:R-:W-:Y:S02]  /*19db0*/  SEL R90, R47, R90, !P1 ;  /* 0x0000005a2f5a7207 */ /* 0x000fe40004800000 */
[----:B------:R-:W-:-:S03]  /*19dc0*/  ISETP.GT.U32.AND P2, PT, R9, R92, PT ;  /* 0x0000005c0900720c */ /* 0x000fc60003f44070 */
[----:B------:R-:W-:Y:S01]  /*19dd0*/  IMAD R90, R90, UR4, RZ ;  /* 0x000000045a5a7c24 */ /* 0x000fe2000f8e02ff */
[----:B------:R0:W-:Y:S03]  /*19de0*/  STL [R1+0x480], R16 ;  /* 0x0004801001007387 */ /* 0x0001e60000100800 */
[----:B------:R-:W-:Y:S01]  /*19df0*/  @!P5 IMAD.IADD R22, R22, 0x1, -R9 ;  /* 0x000000011616d824 */ /* 0x000fe200078e0a09 */
[----:B------:R1:W-:Y:S01]  /*19e00*/  STL [R1+0x47c], R17 ;  /* 0x00047c1101007387 */ /* 0x0003e20000100800 */
[----:B------:R-:W-:Y:S01]  /*19e10*/  PRMT R12, RZ, 0x7610, R12 ;  /* 0x00007610ff0c7816 */ /* 0x000fe2000000000c */
[----:B------:R-:W2:Y:S01]  /*19e20*/  LDCU UR4, c[0x0][0x3b0] ;  /* 0x00007600ff0477ac */ /* 0x000ea20008000800 */
[----:B0-----:R-:W-:-:S04]  /*19e30*/  IADD3 R16, P5, PT, R90, R8, RZ ;  /* 0x000000085a107210 */ /* 0x001fc80007fbe0ff */
[----:B-1----:R-:W-:Y:S01]  /*19e40*/  LEA.HI.X.SX32 R17, R90, R5, 0x1, P5 ;  /* 0x000000055a117211 */ /* 0x002fe200028f0eff */
[----:B------:R-:W-:Y:S01]  /*19e50*/  @!P2 IMAD.IADD R92, R92, 0x1, -R9 ;  /* 0x000000015c5ca824 */ /* 0x000fe200078e0a09 */
[----:B------:R-:W-:Y:S02]  /*19e60*/  ISETP.GE.AND P6, PT, R42, RZ, PT ;  /* 0x000000ff2a00720c */ /* 0x000fe40003fc6270 */
[----:B------:R-:W2:Y:S04]  /*19e70*/  LDL.LU R42, [R1+0x8] ;  /* 0x00000800012a7983 */ /* 0x000ea80000300800 */
[----:B------:R0:W2:Y:S01]  /*19e80*/  @P0 LDG.E.U8 R12, desc[UR20][R16.64] ;  /* 0x00000014100c0981 */ /* 0x0000a2000c1e1100 */
[----:B---3--:R-:W-:-:S03]  /*19e90*/  ISETP.GE.AND P2, PT, R14, RZ, PT ;  /* 0x000000ff0e00720c */ /* 0x008fc60003f46270 */
[----:B------:R-:W3:Y:S04]  /*19ea0*/  LDL R14, [R1+0x1470] ;  /* 0x00147000010e7983 */ /* 0x000ee80000100800 */
[----:B----4-:R1:W-:Y:S04]  /*19eb0*/  STL [R1+0xd0], R18 ;  /* 0x0000d01201007387 */ /* 0x0103e80000100800 */
[----:B-1----:R-:W4:Y:S01]  /*19ec0*/  LDL R18, [R1+0x1488] ;  /* 0x0014880001127983 */ /* 0x002f220000100800 */
[----:B------:R-:W-:-:S13]  /*19ed0*/  ISETP.GT.U32.AND P3, PT, R9, R91, PT ;  /* 0x0000005b0900720c */ /* 0x000fda0003f64070 */
[----:B------:R-:W-:Y:S01]  /*19ee0*/  @!P3 IMAD.IADD R91, R91, 0x1, -R9 ;  /* 0x000000015b5bb824 */ /* 0x000fe200078e0a09 */
[C---:B------:R-:W-:Y:S01]  /*19ef0*/  ISETP.GT.U32.AND P3, PT, R9.reuse, R6, PT ;  /* 0x000000060900720c */ /* 0x040fe20003f64070 */
[----:B------:R-:W-:Y:S02]  /*19f00*/  @!P2 IMAD.MOV R92, RZ, RZ, -R92 ;  /* 0x000000ffff5ca224 */ /* 0x000fe400078e0a5c */
[----:B------:R-:W-:Y:S01]  /*19f10*/  @!P6 IMAD.MOV R91, RZ, RZ, -R91 ;  /* 0x000000ffff5be224 */ /* 0x000fe200078e0a5b */
[----:B------:R-:W-:Y:S02]  /*19f20*/  ISETP.GT.U32.AND P6, PT, R9, R22, PT ;  /* 0x000000160900720c */ /* 0x000fe40003fc4070 */
[C---:B------:R-:W-:Y:S02]  /*19f30*/  SEL R92, R47.reuse, R92, !P1 ;  /* 0x0000005c2f5c7207 */ /* 0x040fe40004800000 */
[----:B------:R-:W-:-:S05]  /*19f40*/  SEL R91, R47, R91, !P1 ;  /* 0x0000005b2f5b7207 */ /* 0x000fca0004800000 */
[----:B------:R-:W-:Y:S01]  /*19f50*/  @!P3 IMAD.IADD R6, R6, 0x1, -R9 ;  /* 0x000000010606b824 */ /* 0x000fe200078e0a09 */
[----:B------:R-:W-:-:S04]  /*19f60*/  ISETP.GT.U32.AND P3, PT, R9, R93, PT ;  /* 0x0000005d0900720c */ /* 0x000fc80003f64070 */
[----:B------:R-:W-:Y:S01]  /*19f70*/  ISETP.GT.U32.AND P5, PT, R9, R6, PT ;  /* 0x000000060900720c */ /* 0x000fe20003fa4070 */
[----:B------:R-:W-:Y:S01]  /*19f80*/  STL [R1+0xd4], R19 ;  /* 0x0000d41301007387 */ /* 0x000fe20000100800 */
[----:B------:R-:W-:Y:S01]  /*19f90*/  IMAD R91, R91, UR5, RZ ;  /* 0x000000055b5b7c24 */ /* 0x000fe2000f8e02ff */
[----:B------:R-:W-:Y:S01]  /*19fa0*/  PRMT R23, RZ, 0x7610, R23 ;  /* 0x00007610ff177816 */ /* 0x000fe20000000017 */
[----:B--2---:R-:W-:Y:S01]  /*19fb0*/  IMAD R92, R92, UR4, RZ ;  /* 0x000000045c5c7c24 */ /* 0x004fe2000f8e02ff */
[----:B------:R0:W-:Y:S01]  /*19fc0*/  STL [R1+0x4c0], R16 ;  /* 0x0004c01001007387 */ /* 0x0001e20000100800 */
[----:B------:R-:W-:Y:S01]  /*19fd0*/  @!P6 IMAD.IADD R22, R22, 0x1, -R9 ;  /* 0x000000011616e824 */ /* 0x000fe200078e0a09 */
[----:B------:R-:W-:Y:S01]  /*19fe0*/  PRMT R11, RZ, 0x7610, R11 ;  /* 0x00007610ff0b7816 */ /* 0x000fe2000000000b */
[----:B------:R-:W1:Y:S01]  /*19ff0*/  LDCU UR4, c[0x0][0x3b0] ;  /* 0x00007600ff0477ac */ /* 0x000e620008000800 */
[----:B------:R2:W-:Y:S01]  /*1a000*/  STL [R1+0x4bc], R17 ;  /* 0x0004bc1101007387 */ /* 0x0005e20000100800 */
[----:B------:R-:W-:Y:S01]  /*1a010*/  @!P3 IMAD.IADD R93, R93, 0x1, -R9 ;  /* 0x000000015d5db824 */ /* 0x000fe200078e0a09 */
[----:B------:R-:W1:Y:S02]  /*1a020*/  LDCU UR5, c[0x0][0x3b0] ;  /* 0x00007600ff0577ac */ /* 0x000e640008000800 */
[----:B------:R-:W4:Y:S01]  /*1a030*/  LDL R87, [R1+0x14b4] ;  /* 0x0014b40001577983 */ /* 0x000f220000100800 */
[----:B0-----:R-:W-:-:S03]  /*1a040*/  IADD3 R16, P6, PT, R91, R8, RZ ;  /* 0x000000085b107210 */ /* 0x001fc60007fde0ff */
[----:B------:R-:W4:Y:S04]  /*1a050*/  LDL.LU R19, [R1+0xc] ;  /* 0x00000c0001137983 */ /* 0x000f280000300800 */
[----:B------:R-:W4:Y:S01]  /*1a060*/  LDL.LU R21, [R1+0x10] ;  /* 0x0000100001157983 */ /* 0x000f220000300800 */
[----:B------:R-:W-:-:S03]  /*1a070*/  @!P5 IMAD.IADD R6, R6, 0x1, -R9 ;  /* 0x000000010606d824 */ /* 0x000fc600078e0a09 */
[----:B------:R0:W-:Y:S01]  /*1a080*/  STL [R1+0xcc], R12 ;  /* 0x0000cc0c01007387 */ /* 0x0001e20000100800 */
[----:B--2---:R-:W-:-:S03]  /*1a090*/  LEA.HI.X.SX32 R17, R91, R5, 0x1, P6 ;  /* 0x000000055b117211 */ /* 0x004fc600030f0eff */
[----:B------:R2:W-:Y:S04]  /*1a0a0*/  STL [R1+0x500], R16 ;  /* 0x0005001001007387 */ /* 0x0005e80000100800 */
[----:B------:R2:W4:Y:S01]  /*1a0b0*/  @P0 LDG.E.U8 R23, desc[UR20][R16.64] ;  /* 0x0000001410170981 */ /* 0x000522000c1e1100 */
[----:B0-----:R-:W-:-:S05]  /*1a0c0*/  IADD3 R12, P3, PT, R92, R8, RZ ;  /* 0x000000085c0c7210 */ /* 0x001fca0007f7e0ff */
[----:B--2---:R-:W-:Y:S01]  /*1a0d0*/  @P0 IMAD.MOV.U32 R16, RZ, RZ, R12 ;  /* 0x000000ffff100224 */ /* 0x004fe200078e000c */
[----:B---3--:R-:W-:Y:S02]  /*1a0e0*/  ISETP.GE.AND P6, PT, R14, RZ, PT ;  /* 0x000000ff0e00720c */ /* 0x008fe40003fc6270 */
[----:B------:R-:W2:Y:S04]  /*1a0f0*/  LDL.LU R14, [R1+0x1814] ;  /* 0x00181400010e7983 */ /* 0x000ea80000300800 */
[----:B------:R-:W-:Y:S04]  /*1a100*/  STL [R1+0x540], R12 ;  /* 0x0005400c01007387 */ /* 0x000fe80000100800 */
[----:B------:R0:W-:Y:S01]  /*1a110*/  STL [R1+0x4fc], R17 ;  /* 0x0004fc1101007387 */ /* 0x0001e20000100800 */
[----:B----4-:R-:W-:-:S02]  /*1a120*/  ISETP.GE.AND P5, PT, R18, RZ, PT ;  /* 0x000000ff1200720c */ /* 0x010fc40003fa6270 */
[----:B------:R-:W-:-:S05]  /*1a130*/  LEA.HI.X.SX32 R18, R92, R5, 0x1, P3 ;  /* 0x000000055c127211 */ /* 0x000fca00018f0eff */
[----:B0-----:R-:W-:-:S05]  /*1a140*/  @P0 IMAD.MOV.U32 R17, RZ, RZ, R18 ;  /* 0x000000ffff110224 */ /* 0x001fca00078e0012 */
[----:B------:R0:W3:Y:S01]  /*1a150*/  @P0 LDG.E.U8 R11, desc[UR20][R16.64] ;  /* 0x00000014100b0981 */ /* 0x0000e2000c1e1100 */
[C---:B------:R-:W-:Y:S01]  /*1a160*/  ISETP.GT.U32.AND P2, PT, R9.reuse, R42, PT ;  /* 0x0000002a0900720c */ /* 0x040fe20003f44070 */
[----:B------:R-:W-:Y:S02]  /*1a170*/  IMAD.MOV.U32 R12, RZ, RZ, R22 ;  /* 0x000000ffff0c7224 */ /* 0x000fe400078e0016 */
[----:B------:R4:W-:Y:S01]  /*1a180*/  STL [R1+0x53c], R18 ;  /* 0x00053c1201007387 */ /* 0x0009e20000100800 */
[----:B------:R-:W-:Y:S01]  /*1a190*/  ISETP.GT.U32.AND P3, PT, R9, R93, PT ;  /* 0x0000005d0900720c */ /* 0x000fe20003f64070 */
[----:B------:R-:W-:Y:S02]  /*1a1a0*/  @!P6 IMAD.MOV R12, RZ, RZ, -R12 ;  /* 0x000000ffff0ce224 */ /* 0x000fe400078e0a0c */
[----:B----4-:R-:W4:Y:S06]  /*1a1b0*/  LDL R18, [R1+0x14cc] ;  /* 0x0014cc0001127983 */ /* 0x010f2c0000100800 */
[----:B------:R-:W-:Y:S01]  /*1a1c0*/  @!P2 IMAD.IADD R42, R42, 0x1, -R9 ;  /* 0x000000012a2aa824 */ /* 0x000fe200078e0a09 */
[----:B------:R-:W-:-:S04]  /*1a1d0*/  SEL R12, R47, R12, !P1 ;  /* 0x0000000c2f0c7207 */ /* 0x000fc80004800000 */
[----:B------:R-:W-:Y:S01]  /*1a1e0*/  ISETP.GT.U32.AND P6, PT, R9, R42, PT ;  /* 0x0000002a0900720c */ /* 0x000fe20003fc4070 */
[----:B------:R-:W-:Y:S02]  /*1a1f0*/  @!P3 IMAD.IADD R93, R93, 0x1, -R9 ;  /* 0x000000015d5db824 */ /* 0x000fe400078e0a09 */
[----:B------:R-:W-:Y:S01]  /*1a200*/  IMAD R12, R12, UR6, RZ ;  /* 0x000000060c0c7c24 */ /* 0x000fe2000f8e02ff */
[----:B------:R-:W-:Y:S01]  /*1a210*/  PRMT R20, RZ, 0x7610, R20 ;  /* 0x00007610ff147816 */ /* 0x000fe20000000014 */
[----:B------:R-:W0:Y:S01]  /*1a220*/  LDCU UR6, c[0x0][0x3b0] ;  /* 0x00007600ff0677ac */ /* 0x000e220008000800 */
[----:B------:R-:W-:-:S07]  /*1a230*/  ISETP.GE.AND P2, PT, R87, RZ, PT ;  /* 0x000000ff5700720c */ /* 0x000fce0003f46270 */
[----:B------:R-:W-:-:S06]  /*1a240*/  @!P6 IMAD.IADD R42, R42, 0x1, -R9 ;  /* 0x000000012a2ae824 */ /* 0x000fcc00078e0a09 */
[----:B------:R-:W-:Y:S01]  /*1a250*/  @!P2 IMAD.MOV R93, RZ, RZ, -R93 ;  /* 0x000000ffff5da224 */ /* 0x000fe200078e0a5d */
[----:B0-----:R-:W-:-:S04]  /*1a260*/  IADD3 R16, P2, PT, R12, R8, RZ ;  /* 0x000000080c107210 */ /* 0x001fc80007f5e0ff */
[----:B------:R-:W-:Y:S02]  /*1a270*/  LEA.HI.X.SX32 R17, R12, R5, 0x1, P2 ;  /* 0x000000050c117211 */ /* 0x000fe400010f0eff */
[----:B------:R-:W-:-:S03]  /*1a280*/  SEL R93, R47, R93, !P1 ;  /* 0x0000005d2f5d7207 */ /* 0x000fc60004800000 */
[----:B------:R0:W4:Y:S02]  /*1a290*/  @P0 LDG.E.U8 R20, desc[UR20][R16.64] ;  /* 0x0000001410140981 */ /* 0x000124000c1e1100 */
[----:B-1----:R-:W-:Y:S01]  /*1a2a0*/  IMAD R93, R93, UR5, RZ ;  /* 0x000000055d5d7c24 */ /* 0x002fe2000f8e02ff */
[----:B------:R-:W-:Y:S01]  /*1a2b0*/  PRMT R4, RZ, 0x7610, R4 ;  /* 0x00007610ff047816 */ /* 0x000fe20000000004 */
[----:B------:R-:W1:Y:S01]  /*1a2c0*/  LDCU UR5, c[0x0][0x3b0] ;  /* 0x00007600ff0577ac */ /* 0x000e620008000800 */
[----:B--2---:R-:W-:Y:S01]  /*1a2d0*/  PRMT R14, RZ, 0x7610, R14 ;  /* 0x00007610ff0e7816 */ /* 0x004fe2000000000e */
[----:B---3--:R2:W-:Y:S02]  /*1a2e0*/  STL [R1+0xc4], R11 ;  /* 0x0000c40b01007387 */ /* 0x0085e40000100800 */
[----:B--2---:R-:W-:-:S04]  /*1a2f0*/  IMAD.MOV.U32 R11, RZ, RZ, R6 ;  /* 0x000000ffff0b7224 */ /* 0x004fc800078e0006 */
[----:B------:R-:W-:-:S05]  /*1a300*/  @!P5 IMAD.MOV R11, RZ, RZ, -R11 ;  /* 0x000000ffff0bd224 */ /* 0x000fca00078e0a0b */
[----:B------:R-:W-:-:S05]  /*1a310*/  SEL R11, R47, R11, !P1 ;  /* 0x0000000b2f0b7207 */ /* 0x000fca0004800000 */
[----:B------:R-:W-:Y:S01]  /*1a320*/  IMAD R11, R11, UR4, RZ ;  /* 0x000000040b0b7c24 */ /* 0x000fe2000f8e02ff */
[----:B------:R2:W-:Y:S01]  /*1a330*/  STL [R1+0xc8], R23 ;  /* 0x0000c81701007387 */ /* 0x0005e20000100800 */
[----:B------:R-:W-:Y:S01]  /*1a340*/  IMAD.MOV.U32 R6, RZ, RZ, R13 ;  /* 0x000000ffff067224 */ /* 0x000fe200078e000d */
[----:B------:R-:W-:Y:S01]  /*1a350*/  ISETP.GT.U32.AND P5, PT, R9, R19, PT ;  /* 0x000000130900720c */ /* 0x000fe20003fa4070 */
[----:B------:R-:W3:Y:S01]  /*1a360*/  LDCU UR4, c[0x0][0x3b0] ;  /* 0x00007600ff0477ac */ /* 0x000ee20008000800 */
[----:B------:R-:W-:-:S04]  /*1a370*/  IADD3 R87, P6, PT, R11, R8, RZ ;  /* 0x000000080b577210 */ /* 0x000fc80007fde0ff */
[----:B------:R-:W-:Y:S01]  /*1a380*/  LEA.HI.X.SX32 R11, R11, R5, 0x1, P6 ;  /* 0x000000050b0b7211 */ /* 0x000fe200030f0eff */
[----:B--2---:R-:W2:Y:S04]  /*1a390*/  LDL R23, [R1+0x14e4] ;  /* 0x0014e40001177983 */ /* 0x004ea80000100800 */
[----:B------:R-:W3:Y:S04]  /*1a3a0*/  LDL.LU R13, [R1+0x1c] ;  /* 0x00001c00010d7983 */ /* 0x000ee80000300800 */
[----:B------:R0:W-:Y:S04]  /*1a3b0*/  STL [R1+0x580], R16 ;  /* 0x0005801001007387 */ /* 0x0001e80000100800 */
[----:B------:R-:W-:Y:S04]  /*1a3c0*/  STL [R1+0x5c0], R87 ;  /* 0x0005c05701007387 */ /* 0x000fe80000100800 */
[----:B------:R-:W3:Y:S01]  /*1a3d0*/  LDL R22, [R1+0x1510] ;  /* 0x0015100001167983 */ /* 0x000ee20000100800 */
[----:B0-----:R-:W-:-:S03]  /*1a3e0*/  @P0 IMAD.MOV.U32 R16, RZ, RZ, R87 ;  /* 0x000000ffff100224 */ /* 0x001fc600078e0057 */
[----:B------:R0:W-:Y:S02]  /*1a3f0*/  STL [R1+0x57c], R17 ;  /* 0x00057c1101007387 */ /* 0x0001e40000100800 */
[----:B0-----:R-:W-:-:S05]  /*1a400*/  @P0 IMAD.MOV.U32 R17, RZ, RZ, R11 ;  /* 0x000000ffff110224 */ /* 0x001fca00078e000b */
[----:B------:R0:W3:Y:S02]  /*1a410*/  @P0 LDG.E.U8 R14, desc[UR20][R16.64] ;  /* 0x00000014100e0981 */ /* 0x0000e4000c1e1100 */
[----:B0-----:R-:W-:-:S04]  /*1a420*/  IADD3 R16, P6, PT, R93, R8, RZ ;  /* 0x000000085d107210 */ /* 0x001fc80007fde0ff */
[----:B------:R-:W-:-:S05]  /*1a430*/  LEA.HI.X.SX32 R17, R93, R5, 0x1, P6 ;  /* 0x000000055d117211 */ /* 0x000fca00030f0eff */
[----:B------:R-:W3:Y:S01]  /*1a440*/  @P0 LDG.E.U8 R4, desc[UR20][R16.64] ;  /* 0x0000001410040981 */ /* 0x000ee2000c1e1100 */
[----:B------:R-:W-:Y:S01]  /*1a450*/  ISETP.GT.U32.AND P3, PT, R9, R21, PT ;  /* 0x000000150900720c */ /* 0x000fe20003f64070 */
[--C-:B------:R-:W-:Y:S01]  /*1a460*/  @!P5 IMAD.IADD R19, R19, 0x1, -R9.reuse ;  /* 0x000000011313d824 */ /* 0x100fe200078e0a09 */
[----:B----4-:R-:W-:Y:S02]  /*1a470*/  ISETP.GE.AND P2, PT, R18, RZ, PT ;  /* 0x000000ff1200720c */ /* 0x010fe40003f46270 */
[----:B------:R-:W4:Y:S02]  /*1a480*/  LDL.LU R18, [R1+0x18] ;  /* 0x0000180001127983 */ /* 0x000f240000300800 */
[----:B------:R-:W-:Y:S02]  /*1a490*/  ISETP.GT.U32.AND P5, PT, R9, R19, PT ;  /* 0x000000130900720c */ /* 0x000fe40003fa4070 */
[----:B------:R0:W-:Y:S05]  /*1a4a0*/  STL [R1+0x5bc], R11 ;  /* 0x0005bc0b01007387 */ /* 0x0001ea0000100800 */
[----:B------:R-:W-:-:S02]  /*1a4b0*/  @!P3 IMAD.IADD R21, R21, 0x1, -R9 ;  /* 0x000000011515b824 */ /* 0x000fc400078e0a09 */
[----:B0-----:R-:W-:-:S04]  /*1a4c0*/  IMAD.MOV.U32 R11, RZ, RZ, R42 ;  /* 0x000000ffff0b7224 */ /* 0x001fc800078e002a */
[----:B------:R-:W-:Y:S01]  /*1a4d0*/  @!P2 IMAD.MOV R11, RZ, RZ, -R11 ;  /* 0x000000ffff0ba224 */ /* 0x000fe200078e0a0b */
[----:B------:R0:W-:Y:S01]  /*1a4e0*/  STL [R1+0xc0], R20 ;  /* 0x0000c01401007387 */ /* 0x0001e20000100800 */
[----:B------:R-:W-:-:S03]  /*1a4f0*/  @!P5 IMAD.IADD R19, R19, 0x1, -R9 ;  /* 0x000000011313d824 */ /* 0x000fc600078e0a09 */
[----:B------:R-:W-:Y:S01]  /*1a500*/  SEL R11, R47, R11, !P1 ;  /* 0x0000000b2f0b7207 */ /* 0x000fe20004800000 */
[----:B------:R-:W-:Y:S01]  /*1a510*/  IMAD.MOV.U32 R12, RZ, RZ, R19 ;  /* 0x000000ffff0c7224 */ /* 0x000fe200078e0013 */
[----:B0-----:R-:W4:Y:S03]  /*1a520*/  LDL.LU R20, [R1+0x14] ;  /* 0x0000140001147983 */ /* 0x001f260000300800 */
[----:B------:R-:W-:Y:S01]  /*1a530*/  IMAD R11, R11, UR7, RZ ;  /* 0x000000070b0b7c24 */ /* 0x000fe2000f8e02ff */
[----:B------:R-:W-:Y:S01]  /*1a540*/  PRMT R3, RZ, 0x7610, R3 ;  /* 0x00007610ff037816 */ /* 0x000fe20000000003 */
[----:B------:R-:W0:Y:S01]  /*1a550*/  LDCU UR7, c[0x0][0x3b0] ;  /* 0x00007600ff0777ac */ /* 0x000e220008000800 */
[----:B------:R-:W4:Y:S01]  /*1a560*/  LDL.LU R87, [R1+0x1810] ;  /* 0x0018100001577983 */ /* 0x000f220000300800 */
[----:B--2---:R-:W-:-:S13]  /*1a570*/  ISETP.GE.AND P3, PT, R23, RZ, PT ;  /* 0x000000ff1700720c */ /* 0x004fda0003f66270 */
[----:B------:R-:W-:Y:S01]  /*1a580*/  @!P3 IMAD.MOV R12, RZ, RZ, -R12 ;  /* 0x000000ffff0cb224 */ /* 0x000fe200078e0a0c */
[----:B---3--:R-:W-:Y:S01]  /*1a590*/  ISETP.GE.AND P5, PT, R22, RZ, PT ;  /* 0x000000ff1600720c */ /* 0x008fe20003fa6270 */
[----:B------:R2:W-:Y:S04]  /*1a5a0*/  STL [R1+0xa0], R14 ;  /* 0x0000a00e01007387 */ /* 0x0005e80000100800 */
[----:B--2---:R-:W2:Y:S04]  /*1a5b0*/  LDL.LU R14, [R1+0x180c] ;  /* 0x00180c00010e7983 */ /* 0x004ea80000300800 */
[----:B------:R-:W3:Y:S04]  /*1a5c0*/  LDL.LU R42, [R1+0x1808] ;  /* 0x00180800012a7983 */ /* 0x000ee80000300800 */
[----:B------:R-:W-:Y:S04]  /*1a5d0*/  STL [R1+0x600], R16 ;  /* 0x0006001001007387 */ /* 0x000fe80000100800 */
[----:B------:R-:W-:Y:S04]  /*1a5e0*/  STL [R1+0x5fc], R17 ;  /* 0x0005fc1101007387 */ /* 0x000fe80000100800 */
[----:B------:R-:W2:Y:S04]  /*1a5f0*/  LDL.LU R19, [R1+0x20] ;  /* 0x0000200001137983 */ /* 0x000ea80000300800 */
[----:B------:R0:W-:Y:S04]  /*1a600*/  STL [R1+0x1794], R4 ;  /* 0x0017940401007387 */ /* 0x0001e80000100800 */
[----:B------:R-:W2:Y:S01]  /*1a610*/  LDL R22, [R1+0x152c] ;  /* 0x00152c0001167983 */ /* 0x000ea20000100800 */
[----:B0-----:R-:W-:-:S04]  /*1a620*/  IADD3 R4, P3, PT, R11, R8, RZ ;  /* 0x000000080b047210 */ /* 0x001fc80007f7e0ff */
[----:B------:R-:W-:Y:S01]  /*1a630*/  LEA.HI.X.SX32 R16, R11, R5, 0x1, P3 ;  /* 0x000000050b107211 */ /* 0x000fe200018f0eff */
[----:B------:R-:W-:Y:S04]  /*1a640*/  STL [R1+0x640], R4 ;  /* 0x0006400401007387 */ /* 0x000fe80000100800 */
[----:B------:R0:W-:Y:S01]  /*1a650*/  STL [R1+0x63c], R16 ;  /* 0x00063c1001007387 */ /* 0x0001e20000100800 */
[----:B------:R-:W-:Y:S02]  /*1a660*/  @P0 IMAD.MOV.U32 R17, RZ, RZ, R16 ;  /* 0x000000ffff110224 */ /* 0x000fe400078e0010 */
[----:B0-----:R-:W-:Y:S01]  /*1a670*/  @P0 IMAD.MOV.U32 R16, RZ, RZ, R4 ;  /* 0x000000ffff100224 */ /* 0x001fe200078e0004 */
[----:B------:R-:W-:Y:S01]  /*1a680*/  ISETP.GT.U32.AND P2, PT, R9, R21, PT ;  /* 0x000000150900720c */ /* 0x000fe20003f44070 */
[----:B------:R-:W2:Y:S04]  /*1a690*/  LDL R4, [R1+0x1574] ;  /* 0x0015740001047983 */ /* 0x000ea80000100800 */
[----:B------:R0:W2:Y:S01]  /*1a6a0*/  @P0 LDG.E.U8 R3, desc[UR20][R16.64] ;  /* 0x0000001410030981 */ /* 0x0000a2000c1e1100 */
[----:B------:R-:W-:-:S07]  /*1a6b0*/  SEL R12, R47, R12, !P1 ;  /* 0x0000000c2f0c7207 */ /* 0x000fce0004800000 */
[----:B------:R-:W-:Y:S02]  /*1a6c0*/  @!P2 IMAD.IADD R21, R21, 0x1, -R9 ;  /* 0x000000011515a824 */ /* 0x000fe400078e0a09 */
[----:B------:R-:W-:Y:S01]  /*1a6d0*/  IMAD R12, R12, UR4, RZ ;  /* 0x000000040c0c7c24 */ /* 0x000fe2000f8e02ff */
[----:B------:R-:W-:Y:S01]  /*1a6e0*/  PRMT R2, RZ, 0x7610, R2 ;  /* 0x00007610ff027816 */ /* 0x000fe20000000002 */
[----:B------:R-:W-:Y:S01]  /*1a6f0*/  IMAD.MOV.U32 R11, RZ, RZ, R21 ;  /* 0x000000ffff0b7224 */ /* 0x000fe200078e0015 */
[----:B------:R-:W-:Y:S01]  /*1a700*/  ISETP.GT.U32.AND P6, PT, R9, R13, PT ;  /* 0x0000000d0900720c */ /* 0x000fe20003fc4070 */
[----:B------:R-:W1:Y:S02]  /*1a710*/  LDCU UR4, c[0x0][0x3b0] ;  /* 0x00007600ff0477ac */ /* 0x000e640008000800 */
[----:B------:R-:W-:Y:S01]  /*1a720*/  @!P5 IMAD.MOV R11, RZ, RZ, -R11 ;  /* 0x000000ffff0bd224 */ /* 0x000fe200078e0a0b */
[----:B------:R-:W-:-:S04]  /*1a730*/  IADD3 R21, P5, PT, R12, R8, RZ ;  /* 0x000000080c157210 */ /* 0x000fc80007fbe0ff */
[----:B0-----:R-:W-:Y:S01]  /*1a740*/  LEA.HI.X.SX32 R17, R12, R5, 0x1, P5 ;  /* 0x000000050c117211 */ /* 0x001fe200028f0eff */
[----:B------:R-:W-:-:S05]  /*1a750*/  @P0 IMAD.MOV.U32 R16, RZ, RZ, R21 ;  /* 0x000000ffff100224 */ /* 0x000fca00078e0015 */
[----:B------:R0:W3:Y:S01]  /*1a760*/  @P0 LDG.E.U8 R2, desc[UR20][R16.64] ;  /* 0x0000001410020981 */ /* 0x0000e2000c1e1100 */
[----:B------:R-:W-:Y:S01]  /*1a770*/  @!P6 IMAD.IADD R13, R13, 0x1, -R9 ;  /* 0x000000010d0de824 */ /* 0x000fe200078e0a09 */
[----:B----4-:R-:W-:Y:S02]  /*1a780*/  ISETP.GT.U32.AND P6, PT, R9, R20, PT ;  /* 0x000000140900720c */ /* 0x010fe40003fc4070 */
[----:B------:R-:W-:-:S05]  /*1a790*/  SEL R11, R47, R11, !P1 ;  /* 0x0000000b2f0b7207 */ /* 0x000fca0004800000 */
[----:B-1----:R-:W-:Y:S01]  /*1a7a0*/  IMAD R11, R11, UR5, RZ ;  /* 0x000000050b0b7c24 */ /* 0x002fe2000f8e02ff */
[----:B------:R-:W-:Y:S01]  /*1a7b0*/  PRMT R93, RZ, 0x7610, R93 ;  /* 0x00007610ff5d7816 */ /* 0x000fe2000000005d */
[----:B------:R-:W1:Y:S04]  /*1a7c0*/  LDCU UR5, c[0x0][0x3b0] ;  /* 0x00007600ff0577ac */ /* 0x000e680008000800 */
[----:B------:R-:W-:Y:S01]  /*1a7d0*/  @!P6 IMAD.IADD R20, R20, 0x1, -R9 ;  /* 0x000000011414e824 */ /* 0x000fe200078e0a09 */
[----:B------:R-:W-:-:S04]  /*1a7e0*/  IADD3 R23, P6, PT, R11, R8, RZ ;  /* 0x000000080b177210 */ /* 0x000fc80007fde0ff */
[----:B------:R-:W-:Y:S01]  /*1a7f0*/  LEA.HI.X.SX32 R11, R11, R5, 0x1, P6 ;  /* 0x000000050b0b7211 */ /* 0x000fe200030f0eff */
[----:B0-----:R-:W-:Y:S01]  /*1a800*/  @P0 IMAD.MOV.U32 R16, RZ, RZ, R23 ;  /* 0x000000ffff100224 */ /* 0x001fe200078e0017 */
[----:B--2---:R0:W-:Y:S04]  /*1a810*/  STL [R1+0x1798], R3 ;  /* 0x0017980301007387 */ /* 0x0041e80000100800 */
[----:B0-----:R-:W2:Y:S04]  /*1a820*/  LDL.LU R3, [R1+0x2c] ;  /* 0x00002c0001037983 */ /* 0x001ea80000300800 */
[----:B------:R0:W-:Y:S04]  /*1a830*/  STL [R1+0x680], R21 ;  /* 0x0006801501007387 */ /* 0x0001e80000100800 */
[----:B------:R-:W4:Y:S01]  /*1a840*/  LDL R12, [R1+0x1558] ;  /* 0x00155800010c7983 */ /* 0x000f220000100800 */
[----:B------:R-:W-:-:S03]  /*1a850*/  ISETP.GE.AND P5, PT, R22, RZ, PT ;  /* 0x000000ff1600720c */ /* 0x000fc60003fa6270 */
[----:B------:R-:W2:Y:S04]  /*1a860*/  LDL R22, [R1+0x15a8] ;  /* 0x0015a80001167983 */ /* 0x000ea80000100800 */
[----:B------:R1:W-:Y:S01]  /*1a870*/  STL [R1+0x67c], R17 ;  /* 0x00067c1101007387 */ /* 0x0003e20000100800 */
[C---:B------:R-:W-:Y:S02]  /*1a880*/  ISETP.GT.U32.AND P2, PT, R9.reuse, R18, PT ;  /* 0x000000120900720c */ /* 0x040fe40003f44070 */
[----:B------:R-:W-:Y:S01]  /*1a890*/  ISETP.GT.U32.AND P3, PT, R9, R13, PT ;  /* 0x0000000d0900720c */ /* 0x000fe20003f64070 */
[----:B0-----:R-:W2:Y:S01]  /*1a8a0*/  LDL.LU R21, [R1+0x28] ;  /* 0x0000280001157983 */ /* 0x001ea20000300800 */
[----:B-1----:R-:W-:-:S05]  /*1a8b0*/  @P0 IMAD.MOV.U32 R17, RZ, RZ, R11 ;  /* 0x000000ffff110224 */ /* 0x002fca00078e000b */
[----:B------:R0:W2:Y:S04]  /*1a8c0*/  @P0 LDG.E.U8 R93, desc[UR20][R16.64] ;  /* 0x00000014105d0981 */ /* 0x0000a8000c1e1100 */
[----:B------:R-:W-:-:S05]  /*1a8d0*/  @!P2 IMAD.IADD R18, R18, 0x1, -R9 ;  /* 0x000000011212a824 */ /* 0x000fca00078e0a09 */
[----:B------:R-:W-:Y:S01]  /*1a8e0*/  ISETP.GT.U32.AND P2, PT, R9, R18, PT ;  /* 0x000000120900720c */ /* 0x000fe20003f44070 */
[----:B------:R-:W-:Y:S01]  /*1a8f0*/  @!P3 IMAD.IADD R13, R13, 0x1, -R9 ;  /* 0x000000010d0db824 */ /* 0x000fe200078e0a09 */
[----:B------:R-:W-:Y:S01]  /*1a900*/  STL [R1+0x6c0], R23 ;  /* 0x0006c01701007387 */ /* 0x000fe20000100800 */
[----:B------:R-:W-:-:S10]  /*1a910*/  ISETP.GT.U32.AND P6, PT, R9, R20, PT ;  /* 0x000000140900720c */ /* 0x000fd40003fc4070 */
[--C-:B------:R-:W-:Y:S01]  /*1a920*/  @!P2 IMAD.IADD R18, R18, 0x1, -R9.reuse ;  /* 0x000000011212a824 */ /* 0x100fe200078e0a09 */
[----:B---3--:R-:W-:Y:S04]  /*1a930*/  STL [R1+0x179c], R2 ;  /* 0x00179c0201007387 */ /* 0x008fe80000100800 */
[----:B------:R1:W-:Y:S02]  /*1a940*/  STL [R1+0x6bc], R11 ;  /* 0x0006bc0b01007387 */ /* 0x0003e40000100800 */
[----:B-1----:R-:W-:Y:S02]  /*1a950*/  IMAD.MOV.U32 R11, RZ, RZ, R18 ;  /* 0x000000ffff0b7224 */ /* 0x002fe400078e0012 */
[----:B------:R-:W-:Y:S01]  /*1a960*/  @!P6 IMAD.IADD R20, R20, 0x1, -R9 ;  /* 0x000000011414e824 */ /* 0x000fe200078e0a09 */
[----:B------:R-:W-:-:S02]  /*1a970*/  ISETP.GT.U32.AND P3, PT, R9, R19, PT ;  /* 0x000000130900720c */ /* 0x000fc40003f64070 */
[----:B------:R-:W-:-:S11]  /*1a980*/  PRMT R92, RZ, 0x7610, R92 ;  /* 0x00007610ff5c7816 */ /* 0x000fd6000000005c */
[----:B------:R-:W-:-:S05]  /*1a990*/  @!P3 IMAD.IADD R19, R19, 0x1, -R9 ;  /* 0x000000011313b824 */ /* 0x000fca00078e0a09 */
[----:B------:R-:W-:Y:S02]  /*1a9a0*/  ISETP.GT.U32.AND P3, PT, R9, R19, PT ;  /* 0x000000130900720c */ /* 0x000fe40003f64070 */
[----:B------:R-:W-:-:S11]  /*1a9b0*/  PRMT R91, RZ, 0x7610, R91 ;  /* 0x00007610ff5b7816 */ /* 0x000fd6000000005b */
[----:B------:R-:W-:Y:S01]  /*1a9c0*/  @!P3 IMAD.IADD R19, R19, 0x1, -R9 ;  /* 0x000000011313b824 */ /* 0x000fe200078e0a09 */
[----:B----4-:R-:W-:Y:S01]  /*1a9d0*/  ISETP.GE.AND P2, PT, R12, RZ, PT ;  /* 0x000000ff0c00720c */ /* 0x010fe20003f46270 */
[----:B------:R-:W-:Y:S02]  /*1a9e0*/  IMAD.MOV.U32 R12, RZ, RZ, R13 ;  /* 0x000000ffff0c7224 */ /* 0x000fe400078e000d */
[----:B------:R-:W3:Y:S02]  /*1a9f0*/  LDL.LU R13, [R1+0x1804] ;  /* 0x00180400010d7983 */ /* 0x000ee40000300800 */
[----:B------:R-:W-:Y:S01]  /*1aa00*/  @!P5 IMAD.MOV R12, RZ, RZ, -R12 ;  /* 0x000000ffff0cd224 */ /* 0x000fe200078e0a0c */
[----:B------:R-:W-:Y:S01]  /*1aa10*/  ISETP.GE.AND P5, PT, R4, RZ, PT ;  /* 0x000000ff0400720c */ /* 0x000fe20003fa6270 */
[----:B------:R-:W4:Y:S06]  /*1aa20*/  LDL.LU R23, [R1+0x30] ;  /* 0x0000300001177983 */ /* 0x000f2c0000300800 */
[----:B------:R-:W-:Y:S01]  /*1aa30*/  @!P2 IMAD.MOV R11, RZ, RZ, -R11 ;  /* 0x000000ffff0ba224 */ /* 0x000fe200078e0a0b */
[----:B--2---:R-:W-:-:S02]  /*1aa40*/  ISETP.GT.U32.AND P2, PT, R9, R3, PT ;  /* 0x000000030900720c */ /* 0x004fc40003f44070 */
[C---:B0-----:R-:W-:Y:S02]  /*1aa50*/  SEL R16, R47.reuse, R12, !P1 ;  /* 0x0000000c2f107207 */ /* 0x041fe40004800000 */
[----:B------:R-:W-:Y:S01]  /*1aa60*/  SEL R11, R47, R11, !P1 ;  /* 0x0000000b2f0b7207 */ /* 0x000fe20004800000 */
[----:B------:R-:W-:Y:S02]  /*1aa70*/  IMAD.MOV.U32 R12, RZ, RZ, R20 ;  /* 0x000000ffff0c7224 */ /* 0x000fe400078e0014 */
[----:B------:R-:W-:Y:S01]  /*1aa80*/  IMAD R17, R16, UR4, RZ ;  /* 0x0000000410117c24 */ /* 0x000fe2000f8e02ff */
[----:B------:R-:W-:Y:S01]  /*1aa90*/  ISETP.GT.U32.AND P3, PT, R9, R21, PT ;  /* 0x000000150900720c */ /* 0x000fe20003f64070 */
[----:B------:R-:W-:Y:S01]  /*1aaa0*/  IMAD R16, R11, UR5, RZ ;  /* 0x000000050b107c24 */ /* 0x000fe2000f8e02ff */
[----:B------:R-:W-:Y:S01]  /*1aab0*/  STL [R1+0x17a0], R93 ;  /* 0x0017a05d01007387 */ /* 0x000fe20000100800 */
[----:B------:R-:W-:Y:S01]  /*1aac0*/  @!P5 IMAD.MOV R12, RZ, RZ, -R12 ;  /* 0x000000ffff0cd224 */ /* 0x000fe200078e0a0c */
[-C--:B------:R-:W-:Y:S01]  /*1aad0*/  IADD3 R20, P5, PT, R17, R8.reuse, RZ ;  /* 0x0000000811147210 */ /* 0x080fe20007fbe0ff */
[----:B------:R-:W-:Y:S01]  /*1aae0*/  @!P2 IMAD.IADD R3, R3, 0x1, -R9 ;  /* 0x000000010303a824 */ /* 0x000fe200078e0a09 */
[C---:B------:R-:W-:Y:S01]  /*1aaf0*/  IADD3 R2, P2, PT, R16.reuse, R8, RZ ;  /* 0x0000000810027210 */ /* 0x040fe20007f5e0ff */
[----:B------:R-:W2:Y:S01]  /*1ab00*/  LDL.LU R18, [R1+0x38] ;  /* 0x0000380001127983 */ /* 0x000ea20000300800 */
[-C--:B------:R-:W-:Y:S01]  /*1ab10*/  LEA.HI.X.SX32 R17, R17, R5.reuse, 0x1, P5 ;  /* 0x0000000511117211 */ /* 0x080fe200028f0eff */
[----:B------:R-:W-:Y:S01]  /*1ab20*/  IMAD.MOV.U32 R11, RZ, RZ, R19 ;  /* 0x000000ffff0b7224 */ /* 0x000fe200078e0013 */
[----:B------:R-:W-:Y:S01]  /*1ab30*/  LEA.HI.X.SX32 R4, R16, R5, 0x1, P2 ;  /* 0x0000000510047211 */ /* 0x000fe200010f0eff */
[----:B------:R-:W-:Y:S01]  /*1ab40*/  @P0 IMAD.MOV.U32 R16, RZ, RZ, R20 ;  /* 0x000000ffff100224 */ /* 0x000fe200078e0014 */
[----:B------:R-:W2:Y:S01]  /*1ab50*/  LDL R19, [R1+0x1630] ;  /* 0x0016300001137983 */ /* 0x000ea20000100800 */
[----:B------:R-:W-:Y:S01]  /*1ab60*/  ISETP.GE.AND P6, PT, R22, RZ, PT ;  /* 0x000000ff1600720c */ /* 0x000fe20003fc6270 */
[----:B------:R-:W-:Y:S01]  /*1ab70*/  @!P3 IMAD.IADD R21, R21, 0x1, -R9 ;  /* 0x000000011515b824 */ /* 0x000fe200078e0a09 */
[----:B------:R-:W-:Y:S01]  /*1ab80*/  PRMT R90, RZ, 0x7610, R90 ;  /* 0x00007610ff5a7816 */ /* 0x000fe2000000005a */
[----:B------:R0:W2:Y:S01]  /*1ab90*/  @P0 LDG.E.U8 R92, desc[UR20][R16.64] ;  /* 0x00000014105c0981 */ /* 0x0000a2000c1e1100 */
[----:B------:R-:W-:Y:S01]  /*1aba0*/  PRMT R89, RZ, 0x7610, R89 ;  /* 0x00007610ff597816 */ /* 0x000fe20000000059 */
[----:B------:R-:W1:Y:S02]  /*1abb0*/  LDCU UR4, c[0x0][0x3b0] ;  /* 0x00007600ff0477ac */ /* 0x000e640008000800 */
[----:B------:R-:W-:Y:S01]  /*1abc0*/  STL [R1+0x708], R20 ;  /* 0x0007081401007387 */ /* 0x000fe20000100800 */
[----:B------:R-:W1:Y:S03]  /*1abd0*/  LDCU UR5, c[0x0][0x3b0] ;  /* 0x00007600ff0577ac */ /* 0x000e660008000800 */
[----:B------:R-:W-:Y:S01]  /*1abe0*/  STL [R1+0x748], R2 ;  /* 0x0007480201007387 */ /* 0x000fe20000100800 */
[----:B0-----:R-:W-:-:S03]  /*1abf0*/  @P0 IMAD.MOV.U32 R16, RZ, RZ, R2 ;  /* 0x000000ffff100224 */ /* 0x001fc600078e0002 */
[----:B------:R0:W-:Y:S01]  /*1ac00*/  STL [R1+0x6fc], R17 ;  /* 0x0006fc1101007387 */ /* 0x0001e20000100800 */
[----:B------:R-:W-:-:S03]  /*1ac10*/  SEL R12, R47, R12, !P1 ;  /* 0x0000000c2f0c7207 */ /* 0x000fc60004800000 */
[----:B------:R-:W3:Y:S01]  /*1ac20*/  LDL R22, [R1+0x15cc] ;  /* 0x0015cc0001167983 */ /* 0x000ee20000100800 */
[----:B0-----:R-:W-:-:S05]  /*1ac30*/  @P0 IMAD.MOV.U32 R17, RZ, RZ, R4 ;  /* 0x000000ffff110224 */ /* 0x001fca00078e0004 */
[----:B------:R0:W3:Y:S01]  /*1ac40*/  @P0 LDG.E.U8 R91, desc[UR20][R16.64] ;  /* 0x00000014105b0981 */ /* 0x0000e2000c1e1100 */
[----:B------:R-:W-:Y:S01]  /*1ac50*/  IMAD R12, R12, UR6, RZ ;  /* 0x000000060c0c7c24 */ /* 0x000fe2000f8e02ff */
[----:B------:R-:W-:Y:S01]  /*1ac60*/  PRMT R88, RZ, 0x7610, R88 ;  /* 0x00007610ff587816 */ /* 0x000fe20000000058 */
[----:B------:R-:W-:Y:S01]  /*1ac70*/  @!P6 IMAD.MOV R11, RZ, RZ, -R11 ;  /* 0x000000ffff0be224 */ /* 0x000fe200078e0a0b */
[----:B------:R0:W-:Y:S01]  /*1ac80*/  STL [R1+0x744], R4 ;  /* 0x0007440401007387 */ /* 0x0001e20000100800 */
[----:B------:R-:W-:Y:S01]  /*1ac90*/  ISETP.GT.U32.AND P6, PT, R9, R3, PT ;  /* 0x000000030900720c */ /* 0x000fe20003fc4070 */
[----:B------:R-:W0:Y:S02]  /*1aca0*/  LDCU UR6, c[0x0][0x3b0] ;  /* 0x00007600ff0677ac */ /* 0x000e240008000800 */
[----:B------:R-:W-:-:S05]  /*1acb0*/  SEL R11, R47, R11, !P1 ;  /* 0x0000000b2f0b7207 */ /* 0x000fca0004800000 */
[----:B------:R-:W-:Y:S01]  /*1acc0*/  IMAD R11, R11, UR7, RZ ;  /* 0x000000070b0b7c24 */ /* 0x000fe2000f8e02ff */
[----:B------:R-:W-:Y:S01]  /*1acd0*/  PRMT R87, RZ, 0x7610, R87 ;  /* 0x00007610ff577816 */ /* 0x000fe20000000057 */
[----:B------:R-:W0:Y:S03]  /*1ace0*/  LDCU UR7, c[0x0][0x3b0] ;  /* 0x00007600ff0777ac */ /* 0x000e260008000800 */
[----:B------:R-:W-:Y:S01]  /*1acf0*/  @!P6 IMAD.IADD R3, R3, 0x1, -R9 ;  /* 0x000000010303e824 */ /* 0x000fe200078e0a09 */
[----:B------:R-:W-:-:S04]  /*1ad00*/  IADD3 R2, P6, PT, R11, R8, RZ ;  /* 0x000000080b027210 */ /* 0x000fc80007fde0ff */
[----:B------:R-:W-:Y:S01]  /*1ad10*/  LEA.HI.X.SX32 R11, R11, R5, 0x1, P6 ;  /* 0x000000050b0b7211 */ /* 0x000fe200030f0eff */
[----:B--2---:R2:W-:Y:S04]  /*1ad20*/  STL [R1+0x17a4], R92 ;  /* 0x0017a45c01007387 */ /* 0x0045e80000100800 */
[----:B0-----:R-:W4:Y:S04]  /*1ad30*/  LDL R4, [R1+0x1658] ;  /* 0x0016580001047983 */ /* 0x001f280000100800 */
[----:B------:R-:W4:Y:S01]  /*1ad40*/  LDL.LU R20, [R1+0x3c] ;  /* 0x00003c0001147983 */ /* 0x000f220000300800 */
[----:B--2---:R-:W-:-:S04]  /*1ad50*/  IADD3 R92, P3, PT, R12, R8, RZ ;  /* 0x000000080c5c7210 */ /* 0x004fc80007f7e0ff */
[----:B------:R-:W-:Y:S01]  /*1ad60*/  LEA.HI.X.SX32 R93, R12, R5, 0x1, P3 ;  /* 0x000000050c5d7211 */ /* 0x000fe200018f0eff */
[----:B------:R-:W-:-:S04]  /*1ad70*/  @P0 IMAD.MOV.U32 R16, RZ, RZ, R92 ;  /* 0x000000ffff100224 */ /* 0x000fc800078e005c */
[----:B------:R-:W-:-:S05]  /*1ad80*/  @P0 IMAD.MOV.U32 R17, RZ, RZ, R93 ;  /* 0x000000ffff110224 */ /* 0x000fca00078e005d */
[----:B------:R0:W2:Y:S01]  /*1ad90*/  @P0 LDG.E.U8 R90, desc[UR20][R16.64] ;  /* 0x00000014105a0981 */ /* 0x0000a2000c1e1100 */
[----:B------:R-:W-:-:S03]  /*1ada0*/  ISETP.GE.AND P3, PT, R19, RZ, PT ;  /* 0x000000ff1300720c */ /* 0x000fc60003f66270 */
[----:B---3--:R-:W-:Y:S01]  /*1adb0*/  STL [R1+0x17a8], R91 ;  /* 0x0017a85b01007387 */ /* 0x008fe20000100800 */
[----:B0-----:R-:W-:Y:S02]  /*1adc0*/  @P0 IMAD.MOV.U32 R16, RZ, RZ, R2 ;  /* 0x000000ffff100224 */ /* 0x001fe400078e0002 */
[----:B------:R-:W-:Y:S01]  /*1add0*/  @P0 IMAD.MOV.U32 R17, RZ, RZ, R11 ;  /* 0x000000ffff110224 */ /* 0x000fe200078e000b */
[----:B------:R-:W-:Y:S04]  /*1ade0*/  STL [R1+0x788], R92 ;  /* 0x0007885c01007387 */ /* 0x000fe80000100800 */
[----:B------:R-:W-:Y:S04]  /*1adf0*/  STL [R1+0x7c8], R2 ;  /* 0x0007c80201007387 */ /* 0x000fe80000100800 */
[----:B------:R-:W-:Y:S04]  /*1ae00*/  STL [R1+0x784], R93 ;  /* 0x0007845d01007387 */ /* 0x000fe80000100800 */
[----:B------:R1:W3:Y:S04]  /*1ae10*/  @P0 LDG.E.U8 R89, desc[UR20][R16.64] ;  /* 0x0000001410590981 */ /* 0x0002e8000c1e1100 */
[----:B------:R-:W3:Y:S01]  /*1ae20*/  LDL R19, [R1+0x15f0] ;  /* 0x0015f00001137983 */ /* 0x000ee20000100800 */
[----:B----4-:R-:W-:-:S02]  /*1ae30*/  ISETP.GT.U32.AND P5, PT, R9, R23, PT ;  /* 0x000000170900720c */ /* 0x010fc40003fa4070 */
[----:B------:R-:W-:Y:S02]  /*1ae40*/  ISETP.GT.U32.AND P2, PT, R9, R18, PT ;  /* 0x000000120900720c */ /* 0x000fe40003f44070 */
[----:B------:R-:W-:-:S09]  /*1ae50*/  ISETP.GE.AND P6, PT, R22, RZ, PT ;  /* 0x000000ff1600720c */ /* 0x000fd20003fc6270 */
[--C-:B------:R-:W-:Y:S01]  /*1ae60*/  @!P5 IMAD.IADD R23, R23, 0x1, -R9.reuse ;  /* 0x000000011717d824 */ /* 0x100fe200078e0a09 */
[----:B------:R-:W-:Y:S01]  /*1ae70*/  ISETP.GT.U32.AND P5, PT, R9, R21, PT ;  /* 0x000000150900720c */ /* 0x000fe20003fa4070 */
[----:B------:R-:W-:Y:S02]  /*1ae80*/  @!P2 IMAD.IADD R18, R18, 0x1, -R9 ;  /* 0x000000011212a824 */ /* 0x000fe400078e0a09 */
[----:B------:R-:W-:-:S03]  /*1ae90*/  IMAD.MOV.U32 R12, RZ, RZ, R3 ;  /* 0x000000ffff0c7224 */ /* 0x000fc600078e0003 */
[----:B------:R-:W-:Y:S01]  /*1aea0*/  ISETP.GT.U32.AND P2, PT, R9, R18, PT ;  /* 0x000000120900720c */ /* 0x000fe20003f44070 */
[----:B------:R-:W-:-:S06]  /*1aeb0*/  @!P3 IMAD.MOV R12, RZ, RZ, -R12 ;  /* 0x000000ffff0cb224 */ /* 0x000fcc00078e0a0c */
[----:B------:R-:W-:Y:S01]  /*1aec0*/  @!P5 IMAD.IADD R21, R21, 0x1, -R9 ;  /* 0x000000011515d824 */ /* 0x000fe200078e0a09 */
[----:B------:R-:W-:Y:S02]  /*1aed0*/  ISETP.GT.U32.AND P5, PT, R9, R23, PT ;  /* 0x000000170900720c */ /* 0x000fe40003fa4070 */
[----:B------:R-:W-:-:S05]  /*1aee0*/  SEL R12, R47, R12, !P1 ;  /* 0x0000000c2f0c7207 */ /* 0x000fca0004800000 */
[----:B-1----:R-:W-:Y:S01]  /*1aef0*/  IMAD R16, R12, UR4, RZ ;  /* 0x000000040c107c24 */ /* 0x002fe2000f8e02ff */
[----:B------:R-:W-:Y:S01]  /*1af00*/  PRMT R86, RZ, 0x7610, R86 ;  /* 0x00007610ff567816 */ /* 0x000fe20000000056 */
[--C-:B------:R-:W-:Y:S01]  /*1af10*/  @!P2 IMAD.IADD R18, R18, 0x1, -R9.reuse ;  /* 0x000000011212a824 */ /* 0x100fe200078e0a09 */
[----:B------:R-:W0:Y:S03]  /*1af20*/  LDCU UR4, c[0x0][0x3b0] ;  /* 0x00007600ff0477ac */ /* 0x000e260008000800 */
[----:B------:R-:W-:-:S04]  /*1af30*/  @!P5 IMAD.IADD R23, R23, 0x1, -R9 ;  /* 0x000000011717d824 */ /* 0x000fc800078e0a09 */
[----:B------:R-:W-:Y:S01]  /*1af40*/  IMAD.MOV.U32 R12, RZ, RZ, R23 ;  /* 0x000000ffff0c7224 */ /* 0x000fe200078e0017 */
[----:B------:R-:W-:Y:S01]  /*1af50*/  ISETP.GT.U32.AND P3, PT, R9, R20, PT ;  /* 0x000000140900720c */ /* 0x000fe20003f64070 */
[----:B--2---:R-:W-:Y:S04]  /*1af60*/  STL [R1+0x17ac], R90 ;  /* 0x0017ac5a01007387 */ /* 0x004fe80000100800 */
[----:B------:R1:W-:Y:S08]  /*1af70*/  STL [R1+0x7c4], R11 ;  /* 0x0007c40b01007387 */ /* 0x0003f00000100800 */
[----:B------:R-:W-:Y:S01]  /*1af80*/  @!P3 IMAD.IADD R20, R20, 0x1, -R9 ;  /* 0x000000011414b824 */ /* 0x000fe200078e0a09 */
[----:B------:R-:W2:Y:S01]  /*1af90*/  LDL.LU R22, [R1+0x44] ;  /* 0x0000440001167983 */ /* 0x000ea20000300800 */
[----:B-1----:R-:W-:-:S04]  /*1afa0*/  IMAD.MOV.U32 R11, RZ, RZ, R21 ;  /* 0x000000ffff0b7224 */ /* 0x002fc800078e0015 */
[----:B------:R-:W-:-:S05]  /*1afb0*/  @!P6 IMAD.MOV R11, RZ, RZ, -R11 ;  /* 0x000000ffff0be224 */ /* 0x000fca00078e0a0b */
[----:B------:R-:W-:Y:S02]  /*1afc0*/  SEL R11, R47, R11, !P1 ;  /* 0x0000000b2f0b7207 */ /* 0x000fe40004800000 */
[----:B------:R-:W-:-:S03]  /*1afd0*/  ISETP.GE.AND P6, PT, R4, RZ, PT ;  /* 0x000000ff0400720c */ /* 0x000fc60003fc6270 */
[----:B------:R-:W-:Y:S01]  /*1afe0*/  IMAD R11, R11, UR5, RZ ;  /* 0x000000050b0b7c24 */ /* 0x000fe2000f8e02ff */
[CC--:B------:R-:W-:Y:S01]  /*1aff0*/  IADD3 R4, P2, PT, R16.reuse, R8.reuse, RZ ;  /* 0x0000000810047210 */ /* 0x0c0fe20007f5e0ff */
[----:B---3--:R-:W-:Y:S01]  /*1b000*/  STL [R1+0x17b0], R89 ;  /* 0x0017b05901007387 */ /* 0x008fe20000100800 */
[----:B------:R-:W-:Y:S01]  /*1b010*/  ISETP.GE.AND P5, PT, R19, RZ, PT ;  /* 0x000000ff1300720c */ /* 0x000fe20003fa6270 */
[----:B------:R-:W1:Y:S01]  /*1b020*/  LDCU UR5, c[0x0][0x3b0] ;  /* 0x00007600ff0577ac */ /* 0x000e620008000800 */
[----:B------:R-:W-:Y:S01]  /*1b030*/  IADD3 R2, P3, PT, R11, R8, RZ ;  /* 0x000000080b027210 */ /* 0x000fe20007f7e0ff */
[----:B------:R-:W3:Y:S01]  /*1b040*/  LDL R21, [R1+0x1598] ;  /* 0x0015980001157983 */ /* 0x000ee20000100800 */
[----:B------:R-:W-:-:S03]  /*1b050*/  LEA.HI.X.SX32 R16, R16, R5, 0x1, P2 ;  /* 0x0000000510107211 */ /* 0x000fc600010f0eff */
[----:B------:R-:W4:Y:S04]  /*1b060*/  LDL.LU R19, [R1+0x4c] ;  /* 0x00004c0001137983 */ /* 0x000f280000300800 */
[----:B------:R-:W3:Y:S01]  /*1b070*/  LDL.LU R23, [R1+0x50] ;  /* 0x0000500001177983 */ /* 0x000ee20000300800 */
[----:B------:R-:W-:-:S03]  /*1b080*/  @P0 IMAD.MOV.U32 R17, RZ, RZ, R16 ;  /* 0x000000ffff110224 */ /* 0x000fc600078e0010 */
[----:B------:R-:W-:Y:S04]  /*1b090*/  STL [R1+0x808], R4 ;  /* 0x0008080401007387 */ /* 0x000fe80000100800 */
[----:B------:R-:W-:Y:S04]  /*1b0a0*/  STL [R1+0x848], R2 ;  /* 0x0008480201007387 */ /* 0x000fe80000100800 */
[----:B------:R0:W-:Y:S02]  /*1b0b0*/  STL [R1+0x804], R16 ;  /* 0x0008041001007387 */ /* 0x0001e40000100800 */
[----:B0-----:R-:W-:-:S05]  /*1b0c0*/  @P0 IMAD.MOV.U32 R16, RZ, RZ, R4 ;  /* 0x000000ffff100224 */ /* 0x001fca00078e0004 */
[----:B------:R0:W3:Y:S01]  /*1b0d0*/  @P0 LDG.E.U8 R88, desc[UR20][R16.64] ;  /* 0x0000001410580981 */ /* 0x0000e2000c1e1100 */
[----:B------:R-:W-:Y:S01]  /*1b0e0*/  LEA.HI.X.SX32 R3, R11, R5, 0x1, P3 ;  /* 0x000000050b037211 */ /* 0x000fe200018f0eff */
[----:B------:R-:W-:-:S05]  /*1b0f0*/  @!P6 IMAD.MOV R12, RZ, RZ, -R12 ;  /* 0x000000ffff0ce224 */ /* 0x000fca00078e0a0c */
[----:B------:R-:W-:Y:S01]  /*1b100*/  SEL R12, R47, R12, !P1 ;  /* 0x0000000c2f0c7207 */ /* 0x000fe20004800000 */
[----:B0-----:R-:W-:Y:S02]  /*1b110*/  @P0 IMAD.MOV.U32 R16, RZ, RZ, R2 ;  /* 0x000000ffff100224 */ /* 0x001fe400078e0002 */
[----:B------:R-:W-:-:S05]  /*1b120*/  @P0 IMAD.MOV.U32 R17, RZ, RZ, R3 ;  /* 0x000000ffff110224 */ /* 0x000fca00078e0003 */
[----:B------:R0:W4:Y:S02]  /*1b130*/  @P0 LDG.E.U8 R87, desc[UR20][R16.64] ;  /* 0x0000001410570981 */ /* 0x000124000c1e1100 */
[----:B0-----:R-:W-:Y:S01]  /*1b140*/  IMAD R16, R12, UR6, RZ ;  /* 0x000000060c107c24 */ /* 0x001fe2000f8e02ff */
[----:B--2---:R-:W-:Y:S01]  /*1b150*/  ISETP.GT.U32.AND P2, PT, R9, R22, PT ;  /* 0x000000160900720c */ /* 0x004fe20003f44070 */
[----:B---3--:R-:W-:-:S12]  /*1b160*/  STL [R1+0x17b4], R88 ;  /* 0x0017b45801007387 */ /* 0x008fd80000100800 */
[----:B------:R-:W-:Y:S01]  /*1b170*/  @!P2 IMAD.IADD R22, R22, 0x1, -R9 ;  /* 0x000000011616a824 */ /* 0x000fe200078e0a09 */
[----:B------:R-:W-:Y:S01]  /*1b180*/  ISETP.GT.U32.AND P6, PT, R9, R20, PT ;  /* 0x000000140900720c */ /* 0x000fe20003fc4070 */
[----:B------:R-:W-:Y:S01]  /*1b190*/  IMAD.MOV.U32 R11, RZ, RZ, R18 ;  /* 0x000000ffff0b7224 */ /* 0x000fe200078e0012 */
[----:B------:R0:W-:Y:S01]  /*1b1a0*/  STL [R1+0x844], R3 ;  /* 0x0008440301007387 */ /* 0x0001e20000100800 */
[----:B------:R-:W-:Y:S01]  /*1b1b0*/  ISETP.GE.AND P3, PT, R21, RZ, PT ;  /* 0x000000ff1500720c */ /* 0x000fe20003f66270 */
[----:B------:R-:W2:Y:S01]  /*1b1c0*/  LDCU UR6, c[0x0][0x3b0] ;  /* 0x00007600ff0677ac */ /* 0x000ea20008000800 */
[----:B------:R-:W-:Y:S01]  /*1b1d0*/  @!P5 IMAD.MOV R11, RZ, RZ, -R11 ;  /* 0x000000ffff0bd224 */ /* 0x000fe200078e0a0b */
[----:B------:R-:W3:Y:S01]  /*1b1e0*/  LDL R18, [R1+0x1620] ;  /* 0x0016200001127983 */ /* 0x000ee20000100800 */
[----:B0-----:R-:W-:-:S04]  /*1b1f0*/  IADD3 R3, P2, PT, R16, R8, RZ ;  /* 0x0000000810037210 */ /* 0x001fc80007f5e0ff */
[----:B------:R-:W-:Y:S01]  /*1b200*/  LEA.HI.X.SX32 R4, R16, R5, 0x1, P2 ;  /* 0x0000000510047211 */ /* 0x000fe200010f0eff */
[----:B------:R-:W-:-:S04]  /*1b210*/  @P0 IMAD.MOV.U32 R16, RZ, RZ, R3 ;  /* 0x000000ffff100224 */ /* 0x000fc800078e0003 */
[----:B------:R-:W-:-:S05]  /*1b220*/  @P0 IMAD.MOV.U32 R17, RZ, RZ, R4 ;  /* 0x000000ffff110224 */ /* 0x000fca00078e0004 */
[----:B------:R0:W2:Y:S01]  /*1b230*/  @P0 LDG.E.U8 R86, desc[UR20][R16.64] ;  /* 0x0000001410560981 */ /* 0x0000a2000c1e1100 */
[----:B------:R-:W-:Y:S01]  /*1b240*/  SEL R12, R47, R11, !P1 ;  /* 0x0000000b2f0c7207 */ /* 0x000fe20004800000 */
[----:B------:R-:W-:-:S04]  /*1b250*/  @!P6 IMAD.IADD R20, R20, 0x1, -R9 ;  /* 0x000000011414e824 */ /* 0x000fc800078e0a09 */
[----:B------:R-:W-:Y:S02]  /*1b260*/  IMAD.MOV.U32 R11, RZ, RZ, R20 ;  /* 0x000000ffff0b7224 */ /* 0x000fe400078e0014 */
[----:B------:R-:W-:Y:S01]  /*1b270*/  IMAD R12, R12, UR7, RZ ;  /* 0x000000070c0c7c24 */ /* 0x000fe2000f8e02ff */
[----:B----4-:R-:W-:Y:S01]  /*1b280*/  STL [R1+0x17b8], R87 ;  /* 0x0017b85701007387 */ /* 0x010fe20000100800 */
[----:B------:R-:W-:Y:S01]  /*1b290*/  @!P3 IMAD.MOV R11, RZ, RZ, -R11 ;  /* 0x000000ffff0bb224 */ /* 0x000fe200078e0a0b */
[----:B------:R-:W-:Y:S01]  /*1b2a0*/  ISETP.GT.U32.AND P5, PT, R9, R19, PT ;  /* 0x000000130900720c */ /* 0x000fe20003fa4070 */
[----:B------:R-:W4:Y:S01]  /*1b2b0*/  LDCU UR7, c[0x0][0x3b0] ;  /* 0x00007600ff0777ac */ /* 0x000f220008000800 */
[----:B------:R-:W-:Y:S01]  /*1b2c0*/  IADD3 R2, P3, PT, R12, R8, RZ ;  /* 0x000000080c027210 */ /* 0x000fe20007f7e0ff */
[----:B------:R-:W4:Y:S01]  /*1b2d0*/  LDL.LU R21, [R1+0x48] ;  /* 0x0000480001157983 */ /* 0x000f220000300800 */
[----:B------:R-:W-:-:S03]  /*1b2e0*/  SEL R11, R47, R11, !P1 ;  /* 0x0000000b2f0b7207 */ /* 0x000fc60004800000 */
[----:B------:R1:W-:Y:S01]  /*1b2f0*/  STL [R1+0x888], R3 ;  /* 0x0008880301007387 */ /* 0x0003e20000100800 */
[----:B------:R-:W-:Y:S01]  /*1b300*/  PRMT R85, RZ, 0x7610, R85 ;  /* 0x00007610ff557816 */ /* 0x000fe20000000055 */
[----:B0-----:R-:W-:Y:S01]  /*1b310*/  @P0 IMAD.MOV.U32 R16, RZ, RZ, R2 ;  /* 0x000000ffff100224 */ /* 0x001fe200078e0002 */
[----:B-1----:R-:W-:Y:S01]  /*1b320*/  LEA.HI.X.SX32 R3, R12, R5, 0x1, P3 ;  /* 0x000000050c037211 */ /* 0x002fe200018f0eff */
[----:B------:R-:W-:Y:S01]  /*1b330*/  IMAD R12, R11, UR4, RZ ;  /* 0x000000040b0c7c24 */ /* 0x000fe2000f8e02ff */
[----:B------:R-:W-:Y:S01]  /*1b340*/  STL [R1+0x884], R4 ;  /* 0x0008840401007387 */ /* 0x000fe20000100800 */
[----:B------:R-:W-:Y:S01]  /*1b350*/  @!P5 IMAD.IADD R19, R19, 0x1, -R9 ;  /* 0x000000011313d824 */ /* 0x000fe200078e0a09 */
[----:B------:R-:W-:Y:S01]  /*1b360*/  PRMT R84, RZ, 0x7610, R84 ;  /* 0x00007610ff547816 */ /* 0x000fe20000000054 */
[----:B------:R-:W-:Y:S01]  /*1b370*/  @P0 IMAD.MOV.U32 R17, RZ, RZ, R3 ;  /* 0x000000ffff110224 */ /* 0x000fe200078e0003 */
[----:B------:R-:W4:Y:S01]  /*1b380*/  LDL R93, [R1+0x1680] ;  /* 0x00168000015d7983 */ /* 0x000f220000100800 */
[----:B------:R-:W-:Y:S01]  /*1b390*/  ISETP.GT.U32.AND P2, PT, R9, R22, PT ;  /* 0x000000160900720c */ /* 0x000fe20003f44070 */
[----:B------:R-:W0:Y:S02]  /*1b3a0*/  LDCU UR4, c[0x0][0x3b0] ;  /* 0x00007600ff0477ac */ /* 0x000e240008000800 */
[----:B------:R1:W4:Y:S04]  /*1b3b0*/  @P0 LDG.E.U8 R85, desc[UR20][R16.64] ;  /* 0x0000001410550981 */ /* 0x000328000c1e1100 */
[----:B------:R1:W-:Y:S02]  /*1b3c0*/  STL [R1+0x8c8], R2 ;  /* 0x0008c80201007387 */ /* 0x0003e40000100800 */
[----:B-1----:R-:W-:-:S05]  /*1b3d0*/  IADD3 R2, P5, PT, R12, R8, RZ ;  /* 0x000000080c027210 */ /* 0x002fca0007fbe0ff */
[----:B------:R-:W-:Y:S01]  /*1b3e0*/  @P0 IMAD.MOV.U32 R16, RZ, RZ, R2 ;  /* 0x000000ffff100224 */ /* 0x000fe200078e0002 */
[----:B--2---:R-:W-:Y:S04]  /*1b3f0*/  STL [R1+0x17bc], R86 ;  /* 0x0017bc5601007387 */ /* 0x004fe80000100800 */
[----:B------:R1:W-:Y:S01]  /*1b400*/  STL [R1+0x8c4], R3 ;  /* 0x0008c40301007387 */ /* 0x0003e20000100800 */
[----:B------:R-:W-:Y:S02]  /*1b410*/  ISETP.GT.U32.AND P6, PT, R9, R23, PT ;  /* 0x000000170900720c */ /* 0x000fe40003fc4070 */
[----:B---3--:R-:W-:Y:S01]  /*1b420*/  ISETP.GE.AND P3, PT, R18, RZ, PT ;  /* 0x000000ff1200720c */ /* 0x008fe20003f66270 */
[----:B------:R-:W-:Y:S01]  /*1b430*/  @!P2 IMAD.IADD R22, R22, 0x1, -R9 ;  /* 0x000000011616a824 */ /* 0x000fe200078e0a09 */
[----:B------:R-:W2:Y:S01]  /*1b440*/  LDL R4, [R1+0x168c] ;  /* 0x00168c0001047983 */ /* 0x000ea20000100800 */
[----:B-1----:R-:W-:-:S02]  /*1b450*/  LEA.HI.X.SX32 R3, R12, R5, 0x1, P5 ;  /* 0x000000050c037211 */ /* 0x002fc400028f0eff */
[----:B------:R-:W-:Y:S01]  /*1b460*/  IMAD.MOV.U32 R11, RZ, RZ, R22 ;  /* 0x000000ffff0b7224 */ /* 0x000fe200078e0016 */
[----:B------:R-:W3:Y:S02]  /*1b470*/  LDL.LU R20, [R1+0x40] ;  /* 0x0000400001147983 */ /* 0x000ee40000300800 */
[----:B------:R-:W-:-:S03]  /*1b480*/  @P0 IMAD.MOV.U32 R17, RZ, RZ, R3 ;  /* 0x000000ffff110224 */ /* 0x000fc600078e0003 */
[----:B------:R-:W-:Y:S01]  /*1b490*/  @!P6 IMAD.IADD R23, R23, 0x1, -R9 ;  /* 0x000000011717e824 */ /* 0x000fe200078e0a09 */
[C---:B------:R-:W-:Y:S01]  /*1b4a0*/  ISETP.GT.U32.AND P2, PT, R9.reuse, R19, PT ;  /* 0x000000130900720c */ /* 0x040fe20003f44070 */
[----:B------:R-:W-:Y:S01]  /*1b4b0*/  @!P3 IMAD.MOV R11, RZ, RZ, -R11 ;  /* 0x000000ffff0bb224 */ /* 0x000fe200078e0a0b */
[----:B------:R1:W2:Y:S02]  /*1b4c0*/  @P0 LDG.E.U8 R84, desc[UR20][R16.64] ;  /* 0x0000001410540981 */ /* 0x0002a4000c1e1100 */
[----:B------:R-:W-:Y:S02]  /*1b4d0*/  ISETP.GT.U32.AND P6, PT, R9, R23, PT ;  /* 0x000000170900720c */ /* 0x000fe40003fc4070 */
[----:B------:R-:W-:Y:S01]  /*1b4e0*/  SEL R11, R47, R11, !P1 ;  /* 0x0000000b2f0b7207 */ /* 0x000fe20004800000 */
[----:B------:R-:W3:Y:S04]  /*1b4f0*/  LDL.LU R18, [R1+0x34] ;  /* 0x0000340001127983 */ /* 0x000ee80000300800 */
[----:B------:R-:W-:Y:S01]  /*1b500*/  IMAD R11, R11, UR5, RZ ;  /* 0x000000050b0b7c24 */ /* 0x000fe2000f8e02ff */
[----:B------:R-:W-:Y:S01]  /*1b510*/  PRMT R83, RZ, 0x7610, R83 ;  /* 0x00007610ff537816 */ /* 0x000fe20000000053 */
[--C-:B------:R-:W-:Y:S01]  /*1b520*/  @!P2 IMAD.IADD R19, R19, 0x1, -R9.reuse ;  /* 0x000000011313a824 */ /* 0x100fe200078e0a09 */
[----:B----4-:R-:W-:Y:S01]  /*1b530*/  ISETP.GT.U32.AND P3, PT, R9, R21, PT ;  /* 0x000000150900720c */ /* 0x010fe20003f64070 */
[----:B------:R-:W4:Y:S01]  /*1b540*/  LDCU UR5, c[0x0][0x3b0] ;  /* 0x00007600ff0577ac */ /* 0x000f220008000800 */
[----:B------:R-:W-:Y:S01]  /*1b550*/  STL [R1+0x17c0], R85 ;  /* 0x0017c05501007387 */ /* 0x000fe20000100800 */
[----:B------:R-:W-:-:S03]  /*1b560*/  @!P6 IMAD.IADD R23, R23, 0x1, -R9 ;  /* 0x000000011717e824 */ /* 0x000fc600078e0a09 */
[----:B------:R-:W4:Y:S04]  /*1b570*/  LDL R22, [R1+0x169c] ;  /* 0x00169c0001167983 */ /* 0x000f280000100800 */
[----:B------:R0:W-:Y:S04]  /*1b580*/  STL [R1+0x908], R2 ;  /* 0x0009080201007387 */ /* 0x0001e80000100800 */
[----:B------:R1:W-:Y:S01]  /*1b590*/  STL [R1+0x904], R3 ;  /* 0x0009040301007387 */ /* 0x0003e20000100800 */
[----:B0-----:R-:W-:-:S04]  /*1b5a0*/  IADD3 R2, P6, PT, R11, R8, RZ ;  /* 0x000000080b027210 */ /* 0x001fc80007fde0ff */
[----:B-1----:R-:W-:Y:S01]  /*1b5b0*/  LEA.HI.X.SX32 R3, R11, R5, 0x1, P6 ;  /* 0x000000050b037211 */ /* 0x002fe200030f0eff */
[----:B------:R-:W-:-:S04]  /*1b5c0*/  @P0 IMAD.MOV.U32 R16, RZ, RZ, R2 ;  /* 0x000000ffff100224 */ /* 0x000fc800078e0002 */
[----:B------:R-:W-:Y:S02]  /*1b5d0*/  @P0 IMAD.MOV.U32 R17, RZ, RZ, R3 ;  /* 0x000000ffff110224 */ /* 0x000fe400078e0003 */
[----:B------:R-:W-:-:S03]  /*1b5e0*/  IMAD.MOV.U32 R12, RZ, RZ, R19 ;  /* 0x000000ffff0c7224 */ /* 0x000fc600078e0013 */
[----:B------:R0:W4:Y:S04]  /*1b5f0*/  @P0 LDG.E.U8 R83, desc[UR20][R16.64] ;  /* 0x0000001410530981 */ /* 0x000128000c1e1100 */
[----:B--2---:R-:W-:Y:S04]  /*1b600*/  STL [R1+0x17c4], R84 ;  /* 0x0017c45401007387 */ /* 0x004fe80000100800 */
[----:B------:R-:W2:Y:S01]  /*1b610*/  LDL.LU R19, [R1+0x24] ;  /* 0x0000240001137983 */ /* 0x000ea20000300800 */
[----:B------:R-:W-:Y:S02]  /*1b620*/  ISETP.GE.AND P5, PT, R93, RZ, PT ;  /* 0x000000ff5d00720c */ /* 0x000fe40003fa6270 */
[----:B------:R-:W-:Y:S01]  /*1b630*/  ISETP.GE.AND P2, PT, R4, RZ, PT ;  /* 0x000000ff0400720c */ /* 0x000fe20003f46270 */
[----:B------:R-:W-:-:S02]  /*1b640*/  @!P3 IMAD.IADD R21, R21, 0x1, -R9 ;  /* 0x000000011515b824 */ /* 0x000fc400078e0a09 */
[----:B------:R-:W-:-:S03]  /*1b650*/  IMAD.MOV.U32 R11, RZ, RZ, R23 ;  /* 0x000000ffff0b7224 */ /* 0x000fc600078e0017 */
[C---:B------:R-:W-:Y:S02]  /*1b660*/  ISETP.GT.U32.AND P6, PT, R9.reuse, R21, PT ;  /* 0x000000150900720c */ /* 0x040fe40003fc4070 */
[----:B---3--:R-:W-:-:S03]  /*1b670*/  ISETP.GT.U32.AND P3, PT, R9, R20, PT ;  /* 0x000000140900720c */ /* 0x008fc60003f64070 */
[----:B------:R-:W-:Y:S02]  /*1b680*/  @!P5 IMAD.MOV R12, RZ, RZ, -R12 ;  /* 0x000000ffff0cd224 */ /* 0x000fe400078e0a0c */
[----:B------:R-:W-:Y:S01]  /*1b690*/  @!P2 IMAD.MOV R11, RZ, RZ, -R11 ;  /* 0x000000ffff0ba224 */ /* 0x000fe200078e0a0b */
[----:B----4-:R-:W-:Y:S02]  /*1b6a0*/  ISETP.GE.AND P2, PT, R22, RZ, PT ;  /* 0x000000ff1600720c */ /* 0x010fe40003f46270 */
[C---:B------:R-:W-:Y:S02]  /*1b6b0*/  SEL R12, R47.reuse, R12, !P1 ;  /* 0x0000000c2f0c7207 */ /* 0x040fe40004800000 */
[----:B------:R-:W-:Y:S01]  /*1b6c0*/  SEL R11, R47, R11, !P1 ;  /* 0x0000000b2f0b7207 */ /* 0x000fe20004800000 */
[----:B------:R-:W-:Y:S02]  /*1b6d0*/  @!P6 IMAD.IADD R21, R21, 0x1, -R9 ;  /* 0x000000011515e824 */ /* 0x000fe400078e0a09 */
[----:B0-----:R-:W-:Y:S01]  /*1b6e0*/  IMAD R16, R12, UR4, RZ ;  /* 0x000000040c107c24 */ /* 0x001fe2000f8e02ff */
[----:B------:R0:W-:Y:S01]  /*1b6f0*/  STL [R1+0x948], R2 ;  /* 0x0009480201007387 */ /* 0x0001e20000100800 */
[----:B------:R-:W-:-:S02]  /*1b700*/  IMAD R12, R11, UR6, RZ ;  /* 0x000000060b0c7c24 */ /* 0x000fc4000f8e02ff */
[----:B------:R-:W-:Y:S01]  /*1b710*/  @!P3 IMAD.IADD R20, R20, 0x1, -R9 ;  /* 0x000000011414b824 */ /* 0x000fe200078e0a09 */
[----:B------:R1:W-:Y:S01]  /*1b720*/  STL [R1+0x944], R3 ;  /* 0x0009440301007387 */ /* 0x0003e20000100800 */
[----:B------:R-:W-:Y:S01]  /*1b730*/  IMAD.MOV.U32 R11, RZ, RZ, R21 ;  /* 0x000000ffff0b7224 */ /* 0x000fe200078e0015 */
[-C--:B------:R-:W-:Y:S01]  /*1b740*/  IADD3 R4, P6, PT, R16, R8.reuse, RZ ;  /* 0x0000000810047210 */ /* 0x080fe20007fde0ff */
[----:B------:R-:W3:Y:S01]  /*1b750*/  LDCU UR4, c[0x0][0x3b0] ;  /* 0x00007600ff0477ac */ /* 0x000ee20008000800 */
[----:B------:R-:W4:Y:S01]  /*1b760*/  LDL R23, [R1+0x16a8] ;  /* 0x0016a80001177983 */ /* 0x000f220000100800 */
[----:B0-----:R-:W-:Y:S01]  /*1b770*/  IADD3 R2, P3, PT, R12, R8, RZ ;  /* 0x000000080c027210 */ /* 0x001fe20007f7e0ff */
[----:B------:R-:W-:Y:S01]  /*1b780*/  @!P2 IMAD.MOV R11, RZ, RZ, -R11 ;  /* 0x000000ffff0ba224 */ /* 0x000fe200078e0a0b */
[-C--:B------:R-:W-:Y:S01]  /*1b790*/  LEA.HI.X.SX32 R16, R16, R5.reuse, 0x1, P6 ;  /* 0x0000000510107211 */ /* 0x080fe200030f0eff */
[----:B------:R-:W0:Y:S01]  /*1b7a0*/  LDCU UR6, c[0x0][0x3b0] ;  /* 0x00007600ff0677ac */ /* 0x000e220008000800 */
[----:B-1----:R-:W-:Y:S01]  /*1b7b0*/  LEA.HI.X.SX32 R3, R12, R5, 0x1, P3 ;  /* 0x000000050c037211 */ /* 0x002fe200018f0eff */
[----:B------:R-:W-:Y:S01]  /*1b7c0*/  STL [R1+0x17c8], R83 ;  /* 0x0017c85301007387 */ /* 0x000fe20000100800 */
[----:B------:R-:W-:-:S03]  /*1b7d0*/  SEL R11, R47, R11, !P1 ;  /* 0x0000000b2f0b7207 */ /* 0x000fc60004800000 */
[----:B------:R-:W3:Y:S01]  /*1b7e0*/  LDL R22, [R1+0x16b0] ;  /* 0x0016b00001167983 */ /* 0x000ee20000100800 */
[----:B------:R-:W-:Y:S01]  /*1b7f0*/  PRMT R82, RZ, 0x7610, R82 ;  /* 0x00007610ff527816 */ /* 0x000fe20000000052 */
[----:B------:R-:W-:Y:S02]  /*1b800*/  @P0 IMAD.MOV.U32 R17, RZ, RZ, R16 ;  /* 0x000000ffff110224 */ /* 0x000fe400078e0010 */
[----:B------:R-:W-:Y:S04]  /*1b810*/  STL [R1+0x988], R4 ;  /* 0x0009880401007387 */ /* 0x000fe80000100800 */
[----:B------:R-:W-:Y:S01]  /*1b820*/  STL [R1+0x9c8], R2 ;  /* 0x0009c80201007387 */ /* 0x000fe20000100800 */
[----:B------:R-:W-:Y:S01]  /*1b830*/  IMAD R11, R11, UR5, RZ ;  /* 0x000000050b0b7c24 */ /* 0x000fe2000f8e02ff */
[----:B------:R-:W-:Y:S01]  /*1b840*/  PRMT R81, RZ, 0x7610, R81 ;  /* 0x00007610ff517816 */ /* 0x000fe20000000051 */
[----:B------:R-:W1:Y:S01]  /*1b850*/  LDCU UR5, c[0x0][0x3b0] ;  /* 0x00007600ff0577ac */ /* 0x000e620008000800 */
[----:B------:R0:W-:Y:S02]  /*1b860*/  STL [R1+0x984], R16 ;  /* 0x0009841001007387 */ /* 0x0001e40000100800 */
[----:B0-----:R-:W-:-:S05]  /*1b870*/  @P0 IMAD.MOV.U32 R16, RZ, RZ, R4 ;  /* 0x000000ffff100224 */ /* 0x001fca00078e0004 */
[----:B------:R0:W3:Y:S01]  /*1b880*/  @P0 LDG.E.U8 R82, desc[UR20][R16.64] ;  /* 0x0000001410520981 */ /* 0x0000e2000c1e1100 */
[----:B------:R-:W-:Y:S01]  /*1b890*/  PRMT R80, RZ, 0x7610, R80 ;  /* 0x00007610ff507816 */ /* 0x000fe20000000050 */
[----:B0-----:R-:W-:Y:S02]  /*1b8a0*/  @P0 IMAD.MOV.U32 R16, RZ, RZ, R2 ;  /* 0x000000ffff100224 */ /* 0x001fe400078e0002 */
[----:B------:R-:W-:-:S05]  /*1b8b0*/  @P0 IMAD.MOV.U32 R17, RZ, RZ, R3 ;  /* 0x000000ffff110224 */ /* 0x000fca00078e0003 */
[----:B------:R0:W3:Y:S01]  /*1b8c0*/  @P0 LDG.E.U8 R81, desc[UR20][R16.64] ;  /* 0x0000001410510981 */ /* 0x0000e2000c1e1100 */
[----:B--2---:R-:W-:-:S13]  /*1b8d0*/  ISETP.GT.U32.AND P3, PT, R9, R19, PT ;  /* 0x000000130900720c */ /* 0x004fda0003f64070 */
[----:B------:R-:W-:Y:S01]  /*1b8e0*/  @!P3 IMAD.IADD R19, R19, 0x1, -R9 ;  /* 0x000000011313b824 */ /* 0x000fe200078e0a09 */
[----:B------:R-:W-:-:S04]  /*1b8f0*/  IADD3 R2, P3, PT, R11, R8, RZ ;  /* 0x000000080b027210 */ /* 0x000fc80007f7e0ff */
[----:B------:R-:W-:Y:S01]  /*1b900*/  LEA.HI.X.SX32 R4, R11, R5, 0x1, P3 ;  /* 0x000000050b047211 */ /* 0x000fe200018f0eff */
[----:B0-----:R-:W-:-:S04]  /*1b910*/  @P0 IMAD.MOV.U32 R16, RZ, RZ, R2 ;  /* 0x000000ffff100224 */ /* 0x001fc800078e0002 */
[----:B------:R-:W-:-:S05]  /*1b920*/  @P0 IMAD.MOV.U32 R17, RZ, RZ, R4 ;  /* 0x000000ffff110224 */ /* 0x000fca00078e0004 */
[----:B------:R0:W2:Y:S01]  /*1b930*/  @P0 LDG.E.U8 R80, desc[UR20][R16.64] ;  /* 0x0000001410500981 */ /* 0x0000a2000c1e1100 */
[----:B------:R-:W-:-:S13]  /*1b940*/  ISETP.GT.U32.AND P5, PT, R9, R18, PT ;  /* 0x000000120900720c */ /* 0x000fda0003fa4070 */
[----:B------:R-:W-:Y:S01]  /*1b950*/  @!P5 IMAD.IADD R18, R18, 0x1, -R9 ;  /* 0x000000011212d824 */ /* 0x000fe200078e0a09 */
[----:B------:R-:W-:-:S04]  /*1b960*/  ISETP.GT.U32.AND P5, PT, R9, R20, PT ;  /* 0x000000140900720c */ /* 0x000fc80003fa4070 */
[C---:B------:R-:W-:Y:S02]  /*1b970*/  ISETP.GT.U32.AND P2, PT, R9.reuse, R18, PT ;  /* 0x000000120900720c */ /* 0x040fe40003f44070 */
[----:B------:R-:W-:-:S07]  /*1b980*/  ISETP.GT.U32.AND P6, PT, R9, R13, PT ;  /* 0x0000000d0900720c */ /* 0x000fce0003fc4070 */
[----:B------:R-:W-:Y:S01]  /*1b990*/  @!P5 IMAD.IADD R20, R20, 0x1, -R9 ;  /* 0x000000011414d824 */ /* 0x000fe200078e0a09 */
[----:B----4-:R-:W-:-:S03]  /*1b9a0*/  ISETP.GE.AND P5, PT, R23, RZ, PT ;  /* 0x000000ff1700720c */ /* 0x010fc60003fa6270 */
[--C-:B------:R-:W-:Y:S01]  /*1b9b0*/  @!P2 IMAD.IADD R18, R18, 0x1, -R9.reuse ;  /* 0x000000011212a824 */ /* 0x100fe200078e0a09 */
[----:B---3--:R-:W-:Y:S01]  /*1b9c0*/  ISETP.GE.AND P2, PT, R22, RZ, PT ;  /* 0x000000ff1600720c */ /* 0x008fe20003f46270 */
[----:B------:R-:W-:Y:S01]  /*1b9d0*/  IMAD.MOV.U32 R12, RZ, RZ, R20 ;  /* 0x000000ffff0c7224 */ /* 0x000fe200078e0014 */
[----:B------:R-:W-:Y:S01]  /*1b9e0*/  ISETP.GT.U32.AND P3, PT, R9, R19, PT ;  /* 0x000000130900720c */ /* 0x000fe20003f64070 */
[----:B------:R-:W-:Y:S02]  /*1b9f0*/  @!P6 IMAD.IADD R13, R13, 0x1, -R9 ;  /* 0x000000010d0de824 */ /* 0x000fe400078e0a09 */
[----:B------:R-:W-:-:S04]  /*1ba00*/  IMAD.MOV.U32 R11, RZ, RZ, R18 ;  /* 0x000000ffff0b7224 */ /* 0x000fc800078e0012 */
[----:B------:R-:W-:Y:S01]  /*1ba10*/  @!P5 IMAD.MOV R12, RZ, RZ, -R12 ;  /* 0x000000ffff0cd224 */ /* 0x000fe200078e0a0c */
[----:B------:R3:W-:Y:S01]  /*1ba20*/  STL [R1+0x9c4], R3 ;  /* 0x0009c40301007387 */ /* 0x0007e20000100800 */
[----:B------:R-:W-:Y:S02]  /*1ba30*/  ISETP.GT.U32.AND P5, PT, R9, R13, PT ;  /* 0x0000000d0900720c */ /* 0x000fe40003fa4070 */
[----:B------:R-:W-:Y:S01]  /*1ba40*/  @!P2 IMAD.MOV R11, RZ, RZ, -R11 ;  /* 0x000000ffff0ba224 */ /* 0x000fe200078e0a0b */
[----:B------:R-:W-:Y:S01]  /*1ba50*/  STL [R1+0x17cc], R82 ;  /* 0x0017cc5201007387 */ /* 0x000fe20000100800 */
[----:B------:R-:W-:-:S03]  /*1ba60*/  SEL R12, R47, R12, !P1 ;  /* 0x0000000c2f0c7207 */ /* 0x000fc60004800000 */
[----:B------:R-:W4:Y:S01]  /*1ba70*/  LDL R21, [R1+0x16c0] ;  /* 0x0016c00001157983 */ /* 0x000f220000100800 */
[----:B------:R-:W-:Y:S01]  /*1ba80*/  SEL R11, R47, R11, !P1 ;  /* 0x0000000b2f0b7207 */ /* 0x000fe20004800000 */
[----:B0-----:R-:W-:Y:S01]  /*1ba90*/  IMAD R16, R12, UR4, RZ ;  /* 0x000000040c107c24 */ /* 0x001fe2000f8e02ff */
[----:B------:R-:W-:Y:S01]  /*1baa0*/  PRMT R79, RZ, 0x7610, R79 ;  /* 0x00007610ff4f7816 */ /* 0x000fe2000000004f */
[--C-:B------:R-:W-:Y:S01]  /*1bab0*/  @!P3 IMAD.IADD R19, R19, 0x1, -R9.reuse ;  /* 0x000000011313b824 */ /* 0x100fe200078e0a09 */
[----:B------:R-:W-:Y:S01]  /*1bac0*/  PRMT R78, RZ, 0x7610, R78 ;  /* 0x00007610ff4e7816 */ /* 0x000fe2000000004e */
[----:B-1----:R-:W-:Y:S01]  /*1bad0*/  IMAD R12, R11, UR5, RZ ;  /* 0x000000050b0c7c24 */ /* 0x002fe2000f8e02ff */
[C---:B------:R-:W-:Y:S01]  /*1bae0*/  IADD3 R17, P6, PT, R16.reuse, R8, RZ ;  /* 0x0000000810117210 */ /* 0x040fe20007fde0ff */
[----:B------:R-:W-:Y:S01]  /*1baf0*/  STL [R1+0x17d0], R81 ;  /* 0x0017d05101007387 */ /* 0x000fe20000100800 */
[----:B------:R-:W-:Y:S01]  /*1bb00*/  @!P5 IMAD.IADD R13, R13, 0x1, -R9 ;  /* 0x000000010d0dd824 */ /* 0x000fe200078e0a09 */
[----:B------:R-:W-:Y:S01]  /*1bb10*/  ISETP.GT.U32.AND P3, PT, R9, R14, PT ;  /* 0x0000000e0900720c */ /* 0x000fe20003f64070 */
[----:B------:R-:W-:Y:S01]  /*1bb20*/  IMAD.MOV.U32 R11, RZ, RZ, R19 ;  /* 0x000000ffff0b7224 */ /* 0x000fe200078e0013 */
[----:B---3--:R-:W3:Y:S01]  /*1bb30*/  LDL.LU R3, [R1+0x58] ;  /* 0x0000580001037983 */ /* 0x008ee20000300800 */
[----:B------:R-:W0:Y:S03]  /*1bb40*/  LDCU UR4, c[0x0][0x3b0] ;  /* 0x00007600ff0477ac */ /* 0x000e260008000800 */
[----:B------:R1:W-:Y:S01]  /*1bb50*/  STL [R1+0xa08], R2 ;  /* 0x000a080201007387 */ /* 0x0003e20000100800 */
[----:B------:R-:W-:Y:S01]  /*1bb60*/  LEA.HI.X.SX32 R16, R16, R5, 0x1, P6 ;  /* 0x0000000510107211 */ /* 0x000fe200030f0eff */
[----:B------:R-:W0:Y:S02]  /*1bb70*/  LDCU UR5, c[0x0][0x3b0] ;  /* 0x00007600ff0577ac */ /* 0x000e240008000800 */
[----:B------:R0:W-:Y:S04]  /*1bb80*/  STL [R1+0xa04], R4 ;  /* 0x000a040401007387 */ /* 0x0001e80000100800 */
[----:B------:R-:W3:Y:S01]  /*1bb90*/  LDL R20, [R1+0x1580] ;  /* 0x0015800001147983 */ /* 0x000ee20000100800 */
[----:B-1----:R-:W-:-:S03]  /*1bba0*/  IADD3 R2, P5, PT, R12, R8, RZ ;  /* 0x000000080c027210 */ /* 0x002fc60007fbe0ff */
[----:B------:R-:W3:Y:S01]  /*1bbb0*/  LDL.LU R18, [R1+0x60] ;  /* 0x0000600001127983 */ /* 0x000ee20000300800 */
[----:B------:R-:W-:-:S03]  /*1bbc0*/  LEA.HI.X.SX32 R12, R12, R5, 0x1, P5 ;  /* 0x000000050c0c7211 */ /* 0x000fc600028f0eff */
[----:B--2---:R-:W-:Y:S04]  /*1bbd0*/  STL [R1+0x17d4], R80 ;  /* 0x0017d45001007387 */ /* 0x004fe80000100800 */
[----:B0-----:R-:W2:Y:S04]  /*1bbe0*/  LDL.LU R4, [R1+0x6c] ;  /* 0x00006c0001047983 */ /* 0x001ea80000300800 */
[----:B------:R-:W2:Y:S04]  /*1bbf0*/  LDL R19, [R1+0x1584] ;  /* 0x0015840001137983 */ /* 0x000ea80000100800 */
[----:B------:R0:W-:Y:S04]  /*1bc00*/  STL [R1+0xa48], R17 ;  /* 0x000a481101007387 */ /* 0x0001e80000100800 */
[----:B------:R-:W-:Y:S01]  /*1bc10*/  STL [R1+0xa88], R2 ;  /* 0x000a880201007387 */ /* 0x000fe20000100800 */
[----:B0-----:R-:W-:-:S03]  /*1bc20*/  @P0 LOP3.LUT R17, R17, R16, RZ, 0x3c, !PT ;  /* 0x0000001011110212 */ /* 0x001fc600078e3cff */
[----:B------:R0:W-:Y:S02]  /*1bc30*/  STL [R1+0xa44], R16 ;  /* 0x000a441001007387 */ /* 0x0001e40000100800 */
[----:B0-----:R-:W-:-:S04]  /*1bc40*/  @P0 LOP3.LUT R16, R17, R16, RZ, 0x3c, !PT ;  /* 0x0000001011100212 */ /* 0x001fc800078e3cff */
[----:B------:R-:W-:-:S05]  /*1bc50*/  @P0 LOP3.LUT R17, R17, R16, RZ, 0x3c, !PT ;  /* 0x0000001011110212 */ /* 0x000fca00078e3cff */
[----:B------:R0:W2:Y:S02]  /*1bc60*/  @P0 LDG.E.U8 R79, desc[UR20][R16.64] ;  /* 0x00000014104f0981 */ /* 0x0000a4000c1e1100 */
[----:B0-----:R-:W-:Y:S02]  /*1bc70*/  @P0 IMAD.MOV.U32 R16, RZ, RZ, R2 ;  /* 0x000000ffff100224 */ /* 0x001fe400078e0002 */
[----:B------:R-:W-:-:S05]  /*1bc80*/  @P0 IMAD.MOV.U32 R17, RZ, RZ, R12 ;  /* 0x000000ffff110224 */ /* 0x000fca00078e000c */
[----:B------:R-:W2:Y:S01]  /*1bc90*/  @P0 LDG.E.U8 R78, desc[UR20][R16.64] ;  /* 0x00000014104e0981 */ /* 0x000ea2000c1e1100 */
[----:B----4-:R-:W-:Y:S02]  /*1bca0*/  ISETP.GE.AND P2, PT, R21, RZ, PT ;  /* 0x000000ff1500720c */ /* 0x010fe40003f46270 */
[----:B---3--:R-:W-:-:S11]  /*1bcb0*/  ISETP.GT.U32.AND P6, PT, R9, R3, PT ;  /* 0x000000030900720c */ /* 0x008fd60003fc4070 */
[----:B------:R-:W-:Y:S01]  /*1bcc0*/  @!P2 IMAD.MOV R11, RZ, RZ, -R11 ;  /* 0x000000ffff0ba224 */ /* 0x000fe200078e0a0b */
[----:B------:R-:W-:-:S04]  /*1bcd0*/  ISETP.GE.AND P2, PT, R20, RZ, PT ;  /* 0x000000ff1400720c */ /* 0x000fc80003f46270 */
[----:B------:R-:W-:Y:S01]  /*1bce0*/  SEL R11, R47, R11, !P1 ;  /* 0x0000000b2f0b7207 */ /* 0x000fe20004800000 */
[----:B------:R-:W-:-:S04]  /*1bcf0*/  @!P3 IMAD.IADD R14, R14, 0x1, -R9 ;  /* 0x000000010e0eb824 */ /* 0x000fc800078e0a09 */
[----:B------:R-:W-:Y:S01]  /*1bd00*/  IMAD R11, R11, UR6, RZ ;  /* 0x000000060b0b7c24 */ /* 0x000fe2000f8e02ff */
[----:B------:R-:W-:Y:S01]  /*1bd10*/  PRMT R77, RZ, 0x7610, R77 ;  /* 0x00007610ff4d7816 */ /* 0x000fe2000000004d */
[----:B------:R-:W-:Y:S01]  /*1bd20*/  @!P6 IMAD.IADD R3, R3, 0x1, -R9 ;  /* 0x000000010303e824 */ /* 0x000fe200078e0a09 */
[----:B------:R-:W-:Y:S01]  /*1bd30*/  ISETP.GT.U32.AND P6, PT, R9, R14, PT ;  /* 0x0000000e0900720c */ /* 0x000fe20003fc4070 */
[----:B------:R-:W0:Y:S01]  /*1bd40*/  LDCU UR6, c[0x0][0x3b0] ;  /* 0x00007600ff0677ac */ /* 0x000e220008000800 */
[----:B------:R-:W-:Y:S01]  /*1bd50*/  @!P2 IMAD.MOV R13, RZ, RZ, -R13 ;  /* 0x000000ffff0da224 */ /* 0x000fe200078e0a0d */
[----:B------:R-:W-:-:S04]  /*1bd60*/  IADD3 R2, P2, PT, R11, R8, RZ ;  /* 0x000000080b027210 */ /* 0x000fc80007f5e0ff */
[----:B------:R-:W-:-:S06]  /*1bd70*/  SEL R13, R47, R13, !P1 ;  /* 0x0000000d2f0d7207 */ /* 0x000fcc0004800000 */
[----:B------:R-:W-:Y:S01]  /*1bd80*/  @!P6 IMAD.IADD R14, R14, 0x1, -R9 ;  /* 0x000000010e0ee824 */ /* 0x000fe200078e0a09 */
[----:B------:R-:W-:Y:S02]  /*1bd90*/  PRMT R76, RZ, 0x7610, R76 ;  /* 0x00007610ff4c7816 */ /* 0x000fe4000000004c */
[----:B------:R-:W-:-:S13]  /*1bda0*/  ISETP.GT.U32.AND P5, PT, R9, R18, PT ;  /* 0x000000120900720c */ /* 0x000fda0003fa4070 */
[----:B------:R-:W-:Y:S01]  /*1bdb0*/  @!P5 IMAD.IADD R18, R18, 0x1, -R9 ;  /* 0x000000011212d824 */ /* 0x000fe200078e0a09 */
[----:B--2---:R-:W-:Y:S04]  /*1bdc0*/  STL [R1+0x17d8], R79 ;  /* 0x0017d84f01007387 */ /* 0x004fe80000100800 */
[----:B------:R1:W-:Y:S04]  /*1bdd0*/  STL [R1+0xa84], R12 ;  /* 0x000a840c01007387 */ /* 0x0003e80000100800 */
[----:B------:R-:W2:Y:S04]  /*1bde0*/  LDL R21, [R1+0x1338] ;  /* 0x0013380001157983 */ /* 0x000ea80000100800 */
[----:B------:R-:W3:Y:S01]  /*1bdf0*/  LDL R20, [R1+0x1390] ;  /* 0x0013900001147983 */ /* 0x000ee20000100800 */
[----:B-1----:R-:W-:-:S03]  /*1be00*/  LEA.HI.X.SX32 R12, R11, R5, 0x1, P2 ;  /* 0x000000050b0c7211 */ /* 0x002fc600010f0eff */
[----:B------:R-:W4:Y:S01]  /*1be10*/  LDL.LU R23, [R1+0x64] ;  /* 0x0000640001177983 */ /* 0x000f220000300800 */
[----:B------:R-:W-:Y:S01]  /*1be20*/  IMAD R11, R13, UR4, RZ ;  /* 0x000000040d0b7c24 */ /* 0x000fe2000f8e02ff */
[----:B------:R-:W-:Y:S02]  /*1be30*/  ISETP.GE.AND P5, PT, R19, RZ, PT ;  /* 0x000000ff1300720c */ /* 0x000fe40003fa6270 */
[----:B------:R-:W-:Y:S01]  /*1be40*/  STL [R1+0x17dc], R78 ;  /* 0x0017dc4e01007387 */ /* 0x000fe20000100800 */
[----:B------:R-:W-:Y:S01]  /*1be50*/  @P0 IMAD.MOV.U32 R13, RZ, RZ, R12 ;  /* 0x000000ffff0d0224 */ /* 0x000fe200078e000c */
[C---:B------:R-:W-:Y:S01]  /*1be60*/  ISETP.GT.U32.AND P3, PT, R9.reuse, R4, PT ;  /* 0x000000040900720c */ /* 0x040fe20003f64070 */
[----:B------:R-:W1:Y:S01]  /*1be70*/  LDCU UR4, c[0x0][0x3b0] ;  /* 0x00007600ff0477ac */ /* 0x000e620008000800 */
[----:B------:R-:W-:Y:S04]  /*1be80*/  STL [R1+0xac8], R2 ;  /* 0x000ac80201007387 */ /* 0x000fe80000100800 */
[----:B------:R0:W-:Y:S04]  /*1be90*/  STL [R1+0xac4], R12 ;  /* 0x000ac40c01007387 */ /* 0x0001e80000100800 */
[----:B------:R-:W3:Y:S01]  /*1bea0*/  LDL R19, [R1+0x13b0] ;  /* 0x0013b00001137983 */ /* 0x000ee20000100800 */
[----:B------:R-:W-:-:S02]  /*1beb0*/  ISETP.GT.U32.AND P2, PT, R9, R3, PT ;  /* 0x000000030900720c */ /* 0x000fc40003f44070 */
[----:B------:R-:W-:Y:S01]  /*1bec0*/  @!P3 IMAD.IADD R4, R4, 0x1, -R9 ;  /* 0x000000010404b824 */ /* 0x000fe200078e0a09 */
[----:B------:R-:W3:Y:S01]  /*1bed0*/  LDL.LU R22, [R1+0x74] ;  /* 0x0000740001167983 */ /* 0x000ee20000300800 */
[----:B0-----:R-:W-:Y:S01]  /*1bee0*/  @P0 IMAD.MOV.U32 R12, RZ, RZ, R2 ;  /* 0x000000ffff0c0224 */ /* 0x001fe200078e0002 */
[----:B------:R-:W-:-:S04]  /*1bef0*/  IADD3 R2, P6, PT, R11, R8, RZ ;  /* 0x000000080b027210 */ /* 0x000fc80007fde0ff */
[----:B------:R0:W3:Y:S01]  /*1bf00*/  @P0 LDG.E.U8 R77, desc[UR20][R12.64] ;  /* 0x000000140c4d0981 */ /* 0x0000e2000c1e1100 */
[----:B------:R-:W-:Y:S01]  /*1bf10*/  LEA.HI.X.SX32 R11, R11, R5, 0x1, P6 ;  /* 0x000000050b0b7211 */ /* 0x000fe200030f0eff */
[----:B0-----:R-:W-:-:S04]  /*1bf20*/  @P0 IMAD.MOV.U32 R12, RZ, RZ, R2 ;  /* 0x000000ffff0c0224 */ /* 0x001fc800078e0002 */
[----:B------:R-:W-:-:S05]  /*1bf30*/  @P0 IMAD.MOV.U32 R13, RZ, RZ, R11 ;  /* 0x000000ffff0d0224 */ /* 0x000fca00078e000b */
[----:B------:R-:W3:Y:S01]  /*1bf40*/  @P0 LDG.E.U8 R76, desc[UR20][R12.64] ;  /* 0x000000140c4c0981 */ /* 0x000ee2000c1e1100 */
[----:B------:R-:W-:Y:S02]  /*1bf50*/  @!P2 IMAD.IADD R3, R3, 0x1, -R9 ;  /* 0x000000010303a824 */ /* 0x000fe400078e0a09 */
[----:B------:R-:W-:-:S05]  /*1bf60*/  @!P5 IMAD.MOV R14, RZ, RZ, -R14 ;  /* 0x000000ffff0ed224 */ /* 0x000fca00078e0a0e */
[----:B------:R-:W-:Y:S02]  /*1bf70*/  SEL R14, R47, R14, !P1 ;  /* 0x0000000e2f0e7207 */ /* 0x000fe40004800000 */
[----:B------:R-:W-:-:S03]  /*1bf80*/  ISETP.GT.U32.AND P2, PT, R9, R18, PT ;  /* 0x000000120900720c */ /* 0x000fc60003f44070 */
[----:B------:R-:W-:Y:S01]  /*1bf90*/  IMAD R14, R14, UR6, RZ ;  /* 0x000000060e0e7c24 */ /* 0x000fe2000f8e02ff */
[----:B------:R-:W-:Y:S01]  /*1bfa0*/  PRMT R75, RZ, 0x7610, R75 ;  /* 0x00007610ff4b7816 */ /* 0x000fe2000000004b */
[----:B------:R-:W0:Y:S01]  /*1bfb0*/  LDCU UR6, c[0x0][0x3b0] ;  /* 0x00007600ff0677ac */ /* 0x000e220008000800 */
[----:B------:R-:W-:-:S07]  /*1bfc0*/  PRMT R74, RZ, 0x7610, R74 ;  /* 0x00007610ff4a7816 */ /* 0x000fce000000004a */
[----:B------:R-:W-:Y:S01]  /*1bfd0*/  @!P2 IMAD.IADD R18, R18, 0x1, -R9 ;  /* 0x000000011212a824 */ /* 0x000fe200078e0a09 */
[----:B--2---:R-:W-:Y:S02]  /*1bfe0*/  ISETP.GE.AND P3, PT, R21, RZ, PT ;  /* 0x000000ff1500720c */ /* 0x004fe40003f66270 */
[----:B----4-:R-:W-:Y:S01]  /*1bff0*/  ISETP.GT.U32.AND P6, PT, R9, R23, PT ;  /* 0x000000170900720c */ /* 0x010fe20003fc4070 */
[----:B---3--:R-:W-:Y:S04]  /*1c000*/  STL [R1+0x17e0], R77 ;  /* 0x0017e04d01007387 */ /* 0x008fe80000100800 */
[----:B------:R-:W-:Y:S04]  /*1c010*/  STL [R1+0xb00], R2 ;  /* 0x000b000201007387 */ /* 0x000fe80000100800 */
[----:B------:R2:W-:Y:S04]  /*1c020*/  STL [R1+0xafc], R11 ;  /* 0x000afc0b01007387 */ /* 0x0005e80000100800 */
[----:B------:R-:W3:Y:S01]  /*1c030*/  LDL.LU R21, [R1+0x78] ;  /* 0x0000780001157983 */ /* 0x000ee20000300800 */
[----:B--2---:R-:W-:-:S04]  /*1c040*/  IMAD.MOV.U32 R11, RZ, RZ, R3 ;  /* 0x000000ffff0b7224 */ /* 0x004fc800078e0003 */
[----:B------:R-:W-:Y:S01]  /*1c050*/  @!P3 IMAD.MOV R11, RZ, RZ, -R11 ;  /* 0x000000ffff0bb224 */ /* 0x000fe200078e0a0b */
[----:B------:R-:W-:Y:S01]  /*1c060*/  STL [R1+0x17e4], R76 ;  /* 0x0017e44c01007387 */ /* 0x000fe20000100800 */
[----:B------:R-:W-:-:S03]  /*1c070*/  ISETP.GE.AND P3, PT, R20, RZ, PT ;  /* 0x000000ff1400720c */ /* 0x000fc60003f66270 */
[----:B------:R-:W-:Y:S01]  /*1c080*/  SEL R11, R47, R11, !P1 ;  /* 0x0000000b2f0b7207 */ /* 0x000fe20004800000 */
[----:B------:R-:W2:Y:S01]  /*1c090*/  LDL R20, [R1+0x13d0] ;  /* 0x0013d00001147983 */ /* 0x000ea20000100800 */
[----:B------:R-:W-:Y:S01]  /*1c0a0*/  @!P6 IMAD.IADD R23, R23, 0x1, -R9 ;  /* 0x000000011717e824 */ /* 0x000fe200078e0a09 */
[C---:B------:R-:W-:Y:S02]  /*1c0b0*/  IADD3 R3, P6, PT, R14.reuse, R8, RZ ;  /* 0x000000080e037210 */ /* 0x040fe40007fde0ff */
[----:B-1----:R-:W-:Y:S01]  /*1c0c0*/  IMAD R11, R11, UR4, RZ ;  /* 0x000000040b0b7c24 */ /* 0x002fe2000f8e02ff */
[----:B------:R-:W-:Y:S02]  /*1c0d0*/  ISETP.GE.AND P2, PT, R19, RZ, PT ;  /* 0x000000ff1300720c */ /* 0x000fe40003f46270 */
[----:B------:R-:W-:Y:S02]  /*1c0e0*/  ISETP.GT.U32.AND P5, PT, R9, R4, PT ;  /* 0x000000040900720c */ /* 0x000fe40003fa4070 */
[-C--:B------:R-:W-:Y:S01]  /*1c0f0*/  LEA.HI.X.SX32 R13, R14, R5.reuse, 0x1, P6 ;  /* 0x000000050e0d7211 */ /* 0x080fe200030f0eff */
[----:B------:R1:W-:Y:S01]  /*1c100*/  STL [R1+0xb38], R3 ;  /* 0x000b380301007387 */ /* 0x0003e20000100800 */
[C---:B------:R-:W-:Y:S01]  /*1c110*/  IADD3 R2, P6, PT, R11.reuse, R8, RZ ;  /* 0x000000080b027210 */ /* 0x040fe20007fde0ff */
[----:B------:R-:W-:Y:S01]  /*1c120*/  @P0 IMAD.MOV.U32 R16, RZ, RZ, R3 ;  /* 0x000000ffff100224 */ /* 0x000fe200078e0003 */
[----:B------:R-:W4:Y:S01]  /*1c130*/  LDCU UR4, c[0x0][0x3b0] ;  /* 0x00007600ff0477ac */ /* 0x000f220008000800 */
[----:B------:R-:W-:Y:S01]  /*1c140*/  @P0 IMAD.MOV.U32 R17, RZ, RZ, R13 ;  /* 0x000000ffff110224 */ /* 0x000fe200078e000d */
[----:B------:R0:W-:Y:S04]  /*1c150*/  STL [R1+0xb34], R13 ;  /* 0x000b340d01007387 */ /* 0x0001e80000100800 */
[----:B------:R-:W2:Y:S01]  /*1c160*/  LDL R19, [R1+0x13f0] ;  /* 0x0013f00001137983 */ /* 0x000ea20000100800 */
[----:B-1----:R-:W-:-:S03]  /*1c170*/  LEA.HI.X.SX32 R3, R11, R5, 0x1, P6 ;  /* 0x000000050b037211 */ /* 0x002fc600030f0eff */
[----:B------:R1:W2:Y:S02]  /*1c180*/  @P0 LDG.E.U8 R75, desc[UR20][R16.64] ;  /* 0x00000014104b0981 */ /* 0x0002a4000c1e1100 */
[----:B-1----:R-:W-:Y:S02]  /*1c190*/  @P0 IMAD.MOV.U32 R16, RZ, RZ, R2 ;  /* 0x000000ffff100224 */ /* 0x002fe400078e0002 */
[----:B------:R-:W-:-:S05]  /*1c1a0*/  @P0 IMAD.MOV.U32 R17, RZ, RZ, R3 ;  /* 0x000000ffff110224 */ /* 0x000fca00078e0003 */
[----:B------:R1:W2:Y:S01]  /*1c1b0*/  @P0 LDG.E.U8 R74, desc[UR20][R16.64] ;  /* 0x00000014104a0981 */ /* 0x0002a2000c1e1100 */
[----:B------:R-:W-:Y:S01]  /*1c1c0*/  @!P5 IMAD.IADD R4, R4, 0x1, -R9 ;  /* 0x000000010404d824 */ /* 0x000fe200078e0a09 */
[C---:B------:R-:W-:Y:S01]  /*1c1d0*/  ISETP.GT.U32.AND P5, PT, R9.reuse, R22, PT ;  /* 0x000000160900720c */ /* 0x040fe20003fa4070 */
[----:B------:R-:W-:Y:S02]  /*1c1e0*/  IMAD.MOV.U32 R12, RZ, RZ, R18 ;  /* 0x000000ffff0c7224 */ /* 0x000fe400078e0012 */
[----:B------:R-:W-:Y:S01]  /*1c1f0*/  IMAD.MOV.U32 R11, RZ, RZ, R4 ;  /* 0x000000ffff0b7224 */ /* 0x000fe200078e0004 */
[----:B------:R-:W2:Y:S01]  /*1c200*/  LDL.LU R18, [R1+0x7c] ;  /* 0x00007c0001127983 */ /* 0x000ea20000300800 */
[----:B------:R-:W-:Y:S01]  /*1c210*/  @!P3 IMAD.MOV R12, RZ, RZ, -R12 ;  /* 0x000000ffff0cb224 */ /* 0x000fe200078e0a0c */
[----:B------:R-:W-:Y:S01]  /*1c220*/  ISETP.GT.U32.AND P3, PT, R9, R23, PT ;  /* 0x000000170900720c */ /* 0x000fe20003f64070 */
[----:B------:R-:W-:-:S06]  /*1c230*/  @!P2 IMAD.MOV R11, RZ, RZ, -R11 ;  /* 0x000000ffff0ba224 */ /* 0x000fcc00078e0a0b */
[----:B------:R-:W-:Y:S01]  /*1c240*/  @!P5 IMAD.IADD R22, R22, 0x1, -R9 ;  /* 0x000000011616d824 */ /* 0x000fe200078e0a09 */
[----:B0-----:R-:W-:-:S04]  /*1c250*/  SEL R13, R47, R12, !P1 ;  /* 0x0000000c2f0d7207 */ /* 0x001fc80004800000 */
[----:B------:R-:W-:Y:S01]  /*1c260*/  ISETP.GT.U32.AND P5, PT, R9, R22, PT ;  /* 0x000000160900720c */ /* 0x000fe20003fa4070 */
[----:B------:R-:W-:Y:S01]  /*1c270*/  @!P3 IMAD.IADD R23, R23, 0x1, -R9 ;  /* 0x000000011717b824 */ /* 0x000fe200078e0a09 */
[----:B------:R-:W-:Y:S01]  /*1c280*/  SEL R12, R47, R11, !P1 ;  /* 0x0000000b2f0c7207 */ /* 0x000fe20004800000 */
[----:B------:R-:W-:Y:S01]  /*1c290*/  IMAD R13, R13, UR5, RZ ;  /* 0x000000050d0d7c24 */ /* 0x000fe2000f8e02ff */
[----:B------:R0:W-:Y:S01]  /*1c2a0*/  STL [R1+0x368], R2 ;  /* 0x0003680201007387 */ /* 0x0001e20000100800 */
[----:B------:R-:W-:Y:S01]  /*1c2b0*/  IMAD.MOV.U32 R11, RZ, RZ, R23 ;  /* 0x000000ffff0b7224 */ /* 0x000fe200078e0017 */
[----:B------:R-:W-:Y:S01]  /*1c2c0*/  PRMT R73, RZ, 0x7610, R73 ;  /* 0x00007610ff497816 */ /* 0x000fe20000000049 */
[----:B----4-:R-:W-:Y:S01]  /*1c2d0*/  IMAD R12, R12, UR4, RZ ;  /* 0x000000040c0c7c24 */ /* 0x010fe2000f8e02ff */
[----:B------:R-:W-:Y:S01]  /*1c2e0*/  PRMT R72, RZ, 0x7610, R72 ;  /* 0x00007610ff487816 */ /* 0x000fe20000000048 */
[----:B------:R-:W4:Y:S04]  /*1c2f0*/  LDCU UR4, c[0x0][0x3b0] ;  /* 0x00007600ff0477ac */ /* 0x000f280008000800 */
[----:B------:R-:W-:Y:S01]  /*1c300*/  @!P5 IMAD.IADD R22, R22, 0x1, -R9 ;  /* 0x000000011616d824 */ /* 0x000fe200078e0a09 */
[----:B------:R-:W-:Y:S01]  /*1c310*/  PRMT R71, RZ, 0x7610, R71 ;  /* 0x00007610ff477816 */ /* 0x000fe20000000047 */
[----:B------:R-:W0:Y:S01]  /*1c320*/  LDCU UR5, c[0x0][0x3b0] ;  /* 0x00007600ff0577ac */ /* 0x000e220008000800 */
[----:B---3--:R-:W-:-:S02]  /*1c330*/  ISETP.GT.U32.AND P6, PT, R9, R21, PT ;  /* 0x000000150900720c */ /* 0x008fc40003fc4070 */
[----:B--2---:R-:W-:-:S11]  /*1c340*/  ISETP.GE.AND P2, PT, R20, RZ, PT ;  /* 0x000000ff1400720c */ /* 0x004fd60003f46270 */
[----:B------:R-:W-:Y:S01]  /*1c350*/  @!P6 IMAD.IADD R21, R21, 0x1, -R9 ;  /* 0x000000011515e824 */ /* 0x000fe200078e0a09 */
[----:B-1----:R-:W-:-:S04]  /*1c360*/  IADD3 R16, P6, PT, R13, R8, RZ ;  /* 0x000000080d107210 */ /* 0x002fc80007fde0ff */
[-C--:B------:R-:W-:Y:S01]  /*1c370*/  LEA.HI.X.SX32 R17, R13, R5.reuse, 0x1, P6 ;  /* 0x000000050d117211 */ /* 0x080fe200030f0eff */
[----:B------:R-:W-:Y:S01]  /*1c380*/  @!P2 IMAD.MOV R11, RZ, RZ, -R11 ;  /* 0x000000ffff0ba224 */ /* 0x000fe200078e0a0b */
[C---:B0-----:R-:W-:Y:S02]  /*1c390*/  IADD3 R2, P2, PT, R12.reuse, R8, RZ ;  /* 0x000000080c027210 */ /* 0x041fe40007f5e0ff */
[----:B------:R-:W-:Y:S01]  /*1c3a0*/  ISETP.GE.AND P5, PT, R19, RZ, PT ;  /* 0x000000ff1300720c */ /* 0x000fe20003fa6270 */
[----:B------:R-:W-:Y:S01]  /*1c3b0*/  @P0 IMAD.MOV.U32 R13, RZ, RZ, R17 ;  /* 0x000000ffff0d0224 */ /* 0x000fe200078e0011 */
[----:B------:R-:W-:Y:S01]  /*1c3c0*/  LEA.HI.X.SX32 R4, R12, R5, 0x1, P2 ;  /* 0x000000050c047211 */ /* 0x000fe200010f0eff */
[----:B------:R-:W-:Y:S01]  /*1c3d0*/  @P0 IMAD.MOV.U32 R12, RZ, RZ, R16 ;  /* 0x000000ffff0c0224 */ /* 0x000fe200078e0010 */
[----:B------:R-:W-:Y:S01]  /*1c3e0*/  SEL R14, R47, R11, !P1 ;  /* 0x0000000b2f0e7207 */ /* 0x000fe20004800000 */
[----:B------:R-:W-:Y:S01]  /*1c3f0*/  STL [R1+0x17e8], R75 ;  /* 0x0017e84b01007387 */ /* 0x000fe20000100800 */
[----:B------:R-:W-:-:S03]  /*1c400*/  IMAD.MOV.U32 R11, RZ, RZ, R22 ;  /* 0x000000ffff0b7224 */ /* 0x000fc600078e0016 */
[----:B------:R0:W-:Y:S01]  /*1c410*/  STL [R1+0x364], R3 ;  /* 0x0003640301007387 */ /* 0x0001e20000100800 */
[----:B------:R-:W-:Y:S01]  /*1c420*/  IMAD R14, R14, UR6, RZ ;  /* 0x000000060e0e7c24 */ /* 0x000fe2000f8e02ff */
[----:B------:R-:W-:Y:S01]  /*1c430*/  ISETP.GT.U32.AND P3, PT, R9, R21, PT ;  /* 0x000000150900720c */ /* 0x000fe20003f64070 */
[----:B------:R-:W1:Y:S01]  /*1c440*/  LDCU UR6, c[0x0][0x3b0] ;  /* 0x00007600ff0677ac */ /* 0x000e620008000800 */
[----:B------:R2:W3:Y:S01]  /*1c450*/  @P0 LDG.E.U8 R73, desc[UR20][R12.64] ;  /* 0x000000140c490981 */ /* 0x0004e2000c1e1100 */
[----:B------:R-:W-:-:S03]  /*1c460*/  @!P5 IMAD.MOV R11, RZ, RZ, -R11 ;  /* 0x000000ffff0bd224 */ /* 0x000fc600078e0a0b */
[----:B------:R-:W-:Y:S04]  /*1c470*/  STL [R1+0x17ec], R74 ;  /* 0x0017ec4a01007387 */ /* 0x000fe80000100800 */
[----:B------:R-:W4:Y:S01]  /*1c480*/  LDL R20, [R1+0x140c] ;  /* 0x00140c0001147983 */ /* 0x000f220000100800 */
[----:B--2---:R-:W-:Y:S02]  /*1c490*/  @P0 IMAD.MOV.U32 R12, RZ, RZ, R2 ;  /* 0x000000ffff0c0224 */ /* 0x004fe400078e0002 */
[----:B------:R-:W-:Y:S01]  /*1c4a0*/  @P0 IMAD.MOV.U32 R13, RZ, RZ, R4 ;  /* 0x000000ffff0d0224 */ /* 0x000fe200078e0004 */
[----:B------:R-:W2:Y:S04]  /*1c4b0*/  LDL.LU R93, [R1+0x88] ;  /* 0x00008800015d7983 */ /* 0x000ea80000300800 */
[----:B0-----:R-:W2:Y:S04]  /*1c4c0*/  LDL.LU R3, [R1+0x8c] ;  /* 0x00008c0001037983 */ /* 0x001ea80000300800 */
[----:B------:R-:W-:Y:S04]  /*1c4d0*/  STL [R1+0x3a8], R16 ;  /* 0x0003a81001007387 */ /* 0x000fe80000100800 */
[----:B------:R0:W-:Y:S04]  /*1c4e0*/  STL [R1+0x3e8], R2 ;  /* 0x0003e80201007387 */ /* 0x0001e80000100800 */
[----:B------:R-:W-:Y:S04]  /*1c4f0*/  STL [R1+0x3a4], R17 ;  /* 0x0003a41101007387 */ /* 0x000fe80000100800 */
[----:B------:R1:W2:Y:S01]  /*1c500*/  @P0 LDG.E.U8 R72, desc[UR20][R12.64] ;  /* 0x000000140c480981 */ /* 0x0002a2000c1e1100 */
[----:B0-----:R-:W-:-:S03]  /*1c510*/  IADD3 R2, P5, PT, R14, R8, RZ ;  /* 0x000000080e027210 */ /* 0x001fc60007fbe0ff */
[----:B------:R0:W-:Y:S04]  /*1c520*/  STL [R1+0x3e4], R4 ;  /* 0x0003e40401007387 */ /* 0x0001e80000100800 */
[----:B------:R-:W2:Y:S01]  /*1c530*/  LDL R19, [R1+0x1434] ;  /* 0x0014340001137983 */ /* 0x000ea20000100800 */
[----:B-1----:R-:W-:Y:S02]  /*1c540*/  SEL R12, R47, R11, !P1 ;  /* 0x0000000b2f0c7207 */ /* 0x002fe40004800000 */
[----:B0-----:R-:W-:-:S03]  /*1c550*/  LEA.HI.X.SX32 R4, R14, R5, 0x1, P5 ;  /* 0x000000050e047211 */ /* 0x001fc600028f0eff */
[----:B------:R-:W-:Y:S01]  /*1c560*/  IMAD R14, R12, UR7, RZ ;  /* 0x000000070c0e7c24 */ /* 0x000fe2000f8e02ff */
[----:B------:R-:W-:Y:S01]  /*1c570*/  PRMT R70, RZ, 0x7610, R70 ;  /* 0x00007610ff467816 */ /* 0x000fe20000000046 */
[----:B------:R-:W-:Y:S01]  /*1c580*/  @P0 IMAD.MOV.U32 R12, RZ, RZ, R2 ;  /* 0x000000ffff0c0224 */ /* 0x000fe200078e0002 */
[----:B------:R-:W-:Y:S01]  /*1c590*/  ISETP.GT.U32.AND P2, PT, R9, R18, PT ;  /* 0x000000120900720c */ /* 0x000fe20003f44070 */
[----:B------:R-:W-:Y:S01]  /*1c5a0*/  @P0 IMAD.MOV.U32 R13, RZ, RZ, R4 ;  /* 0x000000ffff0d0224 */ /* 0x000fe200078e0004 */
[----:B------:R-:W-:Y:S01]  /*1c5b0*/  PRMT R69, RZ, 0x7610, R69 ;  /* 0x00007610ff457816 */ /* 0x000fe20000000045 */
[----:B------:R-:W-:Y:S01]  /*1c5c0*/  @!P3 IMAD.IADD R21, R21, 0x1, -R9 ;  /* 0x000000011515b824 */ /* 0x000fe200078e0a09 */
[----:B------:R-:W-:Y:S01]  /*1c5d0*/  PRMT R68, RZ, 0x7610, R68 ;  /* 0x00007610ff447816 */ /* 0x000fe20000000044 */
[----:B------:R-:W0:Y:S01]  /*1c5e0*/  LDCU UR7, c[0x0][0x3b0] ;  /* 0x00007600ff0777ac */ /* 0x000e220008000800 */
[----:B------:R1:W2:Y:S01]  /*1c5f0*/  @P0 LDG.E.U8 R71, desc[UR20][R12.64] ;  /* 0x000000140c470981 */ /* 0x0002a2000c1e1100 */
[----:B------:R-:W-:-:S03]  /*1c600*/  IMAD.MOV.U32 R11, RZ, RZ, R21 ;  /* 0x000000ffff0b7224 */ /* 0x000fc600078e0015 */
[----:B---3--:R-:W-:Y:S01]  /*1c610*/  STL [R1+0x17f0], R73 ;  /* 0x0017f04901007387 */ /* 0x008fe20000100800 */
[----:B----4-:R-:W-:Y:S02]  /*1c620*/  ISETP.GE.AND P6, PT, R20, RZ, PT ;  /* 0x000000ff1400720c */ /* 0x010fe40003fc6270 */
[----:B--2---:R-:W-:-:S11]  /*1c630*/  ISETP.GT.U32.AND P3, PT, R9, R93, PT ;  /* 0x0000005d0900720c */ /* 0x004fd60003f64070 */
[----:B------:R-:W-:Y:S01]  /*1c640*/  @!P6 IMAD.MOV R11, RZ, RZ, -R11 ;  /* 0x000000ffff0be224 */ /* 0x000fe200078e0a0b */
[----:B------:R-:W-:Y:S04]  /*1c650*/  STL [R1+0x17f4], R72 ;  /* 0x0017f44801007387 */ /* 0x000fe80000100800 */
[----:B------:R-:W2:Y:S04]  /*1c660*/  LDL.LU R20, [R1+0x94] ;  /* 0x0000940001147983 */ /* 0x000ea80000300800 */
[----:B------:R3:W-:Y:S01]  /*1c670*/  STL [R1+0x448], R2 ;  /* 0x0004480201007387 */ /* 0x0007e20000100800 */
[----:B------:R-:W-:-:S03]  /*1c680*/  @!P3 IMAD.IADD R93, R93, 0x1, -R9 ;  /* 0x000000015d5db824 */ /* 0x000fc600078e0a09 */
[----:B------:R4:W-:Y:S01]  /*1c690*/  STL [R1+0x444], R4 ;  /* 0x0004440401007387 */ /* 0x0009e20000100800 */
[----:B---3--:R-:W-:-:S03]  /*1c6a0*/  IADD3 R2, P6, PT, R14, R8, RZ ;  /* 0x000000080e027210 */ /* 0x008fc60007fde0ff */
[----:B------:R-:W3:Y:S01]  /*1c6b0*/  LDL R21, [R1+0x144c] ;  /* 0x00144c0001157983 */ /* 0x000ee20000100800 */
[----:B------:R-:W-:Y:S02]  /*1c6c0*/  ISETP.GE.AND P3, PT, R19, RZ, PT ;  /* 0x000000ff1300720c */ /* 0x000fe40003f66270 */
[----:B-1----:R-:W-:Y:S01]  /*1c6d0*/  LEA.HI.X.SX32 R12, R14, R5, 0x1, P6 ;  /* 0x000000050e0c7211 */ /* 0x002fe200030f0eff */
[----:B----4-:R-:W4:Y:S04]  /*1c6e0*/  LDL.LU R4, [R1+0xa4] ;  /* 0x0000a40001047983 */ /* 0x010f280000300800 */
[----:B------:R-:W-:Y:S01]  /*1c6f0*/  STL [R1+0x17f8], R71 ;  /* 0x0017f84701007387 */ /* 0x000fe20000100800 */
[----:B------:R-:W-:-:S03]  /*1c700*/  @P0 IMAD.MOV.U32 R13, RZ, RZ, R12 ;  /* 0x000000ffff0d0224 */ /* 0x000fc600078e000c */
[----:B------:R-:W2:Y:S04]  /*1c710*/  LDL R19, [R1+0x1478] ;  /* 0x0014780001137983 */ /* 0x000ea80000100800 */
[----:B------:R-:W-:Y:S04]  /*1c720*/  STL [R1+0x488], R2 ;  /* 0x0004880201007387 */ /* 0x000fe80000100800 */
[----:B------:R1:W-:Y:S01]  /*1c730*/  STL [R1+0x484], R12 ;  /* 0x0004840c01007387 */ /* 0x0003e20000100800 */
[----:B------:R-:W-:Y:S01]  /*1c740*/  @!P2 IMAD.IADD R18, R18, 0x1, -R9 ;  /* 0x000000011212a824 */ /* 0x000fe200078e0a09 */
[----:B------:R-:W-:-:S02]  /*1c750*/  SEL R11, R47, R11, !P1 ;  /* 0x0000000b2f0b7207 */ /* 0x000fc40004800000 */
[----:B------:R-:W2:Y:S01]  /*1c760*/  LDL.LU R23, [R1+0x9c] ;  /* 0x00009c0001177983 */ /* 0x000ea20000300800 */
[----:B-1----:R-:W-:-:S05]  /*1c770*/  @P0 IMAD.MOV.U32 R12, RZ, RZ, R2 ;  /* 0x000000ffff0c0224 */ /* 0x002fca00078e0002 */
[----:B------:R-:W2:Y:S01]  /*1c780*/  @P0 LDG.E.U8 R70, desc[UR20][R12.64] ;  /* 0x000000140c460981 */ /* 0x000ea2000c1e1100 */
[----:B------:R-:W-:Y:S01]  /*1c790*/  ISETP.GT.U32.AND P2, PT, R9, R18, PT ;  /* 0x000000120900720c */ /* 0x000fe20003f44070 */
[----:B------:R-:W-:Y:S01]  /*1c7a0*/  IMAD R14, R11, UR4, RZ ;  /* 0x000000040b0e7c24 */ /* 0x000fe2000f8e02ff */
[----:B------:R-:W-:Y:S01]  /*1c7b0*/  ISETP.GT.U32.AND P5, PT, R9, R3, PT ;  /* 0x000000030900720c */ /* 0x000fe20003fa4070 */
[----:B------:R-:W1:Y:S10]  /*1c7c0*/  LDCU UR4, c[0x0][0x3b0] ;  /* 0x00007600ff0477ac */ /* 0x000e740008000800 */
[----:B------:R-:W-:-:S04]  /*1c7d0*/  @!P2 IMAD.IADD R18, R18, 0x1, -R9 ;  /* 0x000000011212a824 */ /* 0x000fc800078e0a09 */
[----:B------:R-:W-:Y:S02]  /*1c7e0*/  IMAD.MOV.U32 R11, RZ, RZ, R18 ;  /* 0x000000ffff0b7224 */ /* 0x000fe400078e0012 */
[----:B------:R-:W-:Y:S02]  /*1c7f0*/  @!P5 IMAD.IADD R3, R3, 0x1, -R9 ;  /* 0x000000010303d824 */ /* 0x000fe400078e0a09 */
[----:B------:R-:W-:-:S03]  /*1c800*/  @!P3 IMAD.MOV R11, RZ, RZ, -R11 ;  /* 0x000000ffff0bb224 */ /* 0x000fc600078e0a0b */
[C---:B------:R-:W-:Y:S01]  /*1c810*/  ISETP.GT.U32.AND P6, PT, R9.reuse, R3, PT ;  /* 0x000000030900720c */ /* 0x040fe20003fc4070 */
[----:B--2---:R-:W-:Y:S04]  /*1c820*/  STL [R1+0x17fc], R70 ;  /* 0x0017fc4601007387 */ /* 0x004fe80000100800 */
[----:B------:R-:W2:Y:S01]  /*1c830*/  LDL R18, [R1+0x1490] ;  /* 0x0014900001127983 */ /* 0x000ea20000100800 */
[C---:B------:R-:W-:Y:S02]  /*1c840*/  ISETP.GT.U32.AND P3, PT, R9.reuse, R20, PT ;  /* 0x000000140900720c */ /* 0x040fe40003f64070 */
[----:B------:R-:W-:Y:S02]  /*1c850*/  ISETP.GT.U32.AND P5, PT, R9, R93, PT ;  /* 0x0000005d0900720c */ /* 0x000fe40003fa4070 */
[----:B------:R-:W-:-:S02]  /*1c860*/  IADD3 R2, P2, PT, R14, R8, RZ ;  /* 0x000000080e027210 */ /* 0x000fc40007f5e0ff */
[----:B------:R-:W-:Y:S02]  /*1c870*/  SEL R11, R47, R11, !P1 ;  /* 0x0000000b2f0b7207 */ /* 0x000fe40004800000 */
[----:B------:R-:W-:Y:S01]  /*1c880*/  LEA.HI.X.SX32 R12, R14, R5, 0x1, P2 ;  /* 0x000000050e0c7211 */ /* 0x000fe200010f0eff */
[----:B------:R-:W-:Y:S02]  /*1c890*/  STL [R1+0x4c8], R2 ;  /* 0x0004c80201007387 */ /* 0x000fe40000100800 */
[----:B------:R-:W-:Y:S01]  /*1c8a0*/  IMAD R11, R11, UR5, RZ ;  /* 0x000000050b0b7c24 */ /* 0x000fe2000f8e02ff */
[----:B---3--:R-:W-:Y:S01]  /*1c8b0*/  ISETP.GE.AND P2, PT, R21, RZ, PT ;  /* 0x000000ff1500720c */ /* 0x008fe20003f46270 */
[----:B------:R3:W-:Y:S01]  /*1c8c0*/  STL [R1+0x4c4], R12 ;  /* 0x0004c40c01007387 */ /* 0x0007e20000100800 */
[----:B------:R-:W-:Y:S01]  /*1c8d0*/  @P0 IMAD.MOV.U32 R13, RZ, RZ, R12 ;  /* 0x000000ffff0d0224 */ /* 0x000fe200078e000c */
[----:B------:R-:W0:Y:S01]  /*1c8e0*/  LDCU UR5, c[0x0][0x3b0] ;  /* 0x00007600ff0577ac */ /* 0x000e220008000800 */
[--C-:B------:R-:W-:Y:S01]  /*1c8f0*/  @!P6 IMAD.IADD R3, R3, 0x1, -R9.reuse ;  /* 0x000000010303e824 */ /* 0x100fe200078e0a09 */
[----:B------:R-:W2:Y:S01]  /*1c900*/  LDL R21, [R1+0x14a8] ;  /* 0x0014a80001157983 */ /* 0x000ea20000100800 */
[--C-:B------:R-:W-:Y:S01]  /*1c910*/  @!P3 IMAD.IADD R20, R20, 0x1, -R9.reuse ;  /* 0x000000011414b824 */ /* 0x100fe200078e0a09 */
[----:B------:R-:W-:Y:S01]  /*1c920*/  ISETP.GE.AND P3, PT, R19, RZ, PT ;  /* 0x000000ff1300720c */ /* 0x000fe20003f66270 */
[----:B------:R-:W-:Y:S01]  /*1c930*/  @!P5 IMAD.IADD R93, R93, 0x1, -R9 ;  /* 0x000000015d5dd824 */ /* 0x000fe200078e0a09 */
[----:B------:R-:W2:Y:S01]  /*1c940*/  LDL.LU R22, [R1+0xa8] ;  /* 0x0000a80001167983 */ /* 0x000ea20000300800 */
[----:B---3--:R-:W-:Y:S01]  /*1c950*/  @P0 IMAD.MOV.U32 R12, RZ, RZ, R2 ;  /* 0x000000ffff0c0224 */ /* 0x008fe200078e0002 */
[----:B------:R-:W-:-:S04]  /*1c960*/  IADD3 R2, P6, PT, R11, R8, RZ ;  /* 0x000000080b027210 */ /* 0x000fc80007fde0ff */
[----:B------:R-:W-:Y:S01]  /*1c970*/  LEA.HI.X.SX32 R11, R11, R5, 0x1, P6 ;  /* 0x000000050b0b7211 */ /* 0x000fe200030f0eff */
[----:B------:R3:W2:Y:S01]  /*1c980*/  @P0 LDG.E.U8 R69, desc[UR20][R12.64] ;  /* 0x000000140c450981 */ /* 0x0006a2000c1e1100 */
[----:B------:R-:W-:-:S03]  /*1c990*/  ISETP.GT.U32.AND P6, PT, R9, R23, PT ;  /* 0x000000170900720c */ /* 0x000fc60003fc4070 */
[----:B------:R-:W-:Y:S01]  /*1c9a0*/  STL [R1+0x508], R2 ;  /* 0x0005080201007387 */ /* 0x000fe20000100800 */
[----:B------:R-:W-:Y:S02]  /*1c9b0*/  @P0 IMAD.MOV.U32 R17, RZ, RZ, R11 ;  /* 0x000000ffff110224 */ /* 0x000fe400078e000b */
[----:B---3--:R-:W-:Y:S01]  /*1c9c0*/  IMAD.MOV.U32 R12, RZ, RZ, R93 ;  /* 0x000000ffff0c7224 */ /* 0x008fe200078e005d */
[----:B------:R3:W-:Y:S03]  /*1c9d0*/  STL [R1+0x504], R11 ;  /* 0x0005040b01007387 */ /* 0x0007e60000100800 */
[----:B------:R-:W-:Y:S01]  /*1c9e0*/  @!P2 IMAD.MOV R12, RZ, RZ, -R12 ;  /* 0x000000ffff0ca224 */ /* 0x000fe200078e0a0c */
[----:B------:R-:W2:Y:S01]  /*1c9f0*/  LDL.LU R19, [R1+0xb0] ;  /* 0x0000b00001137983 */ /* 0x000ea20000300800 */
[----:B---3--:R-:W-:-:S03]  /*1ca00*/  IMAD.MOV.U32 R11, RZ, RZ, R3 ;  /* 0x000000ffff0b7224 */ /* 0x008fc600078e0003 */
[----:B------:R-:W-:Y:S01]  /*1ca10*/  SEL R12, R47, R12, !P1 ;  /* 0x0000000c2f0c7207 */ /* 0x000fe20004800000 */
[----:B------:R-:W-:Y:S01]  /*1ca20*/  @!P3 IMAD.MOV R11, RZ, RZ, -R11 ;  /* 0x000000ffff0bb224 */ /* 0x000fe200078e0a0b */
[----:B------:R-:W-:-:S03]  /*1ca30*/  ISETP.GT.U32.AND P2, PT, R9, R20, PT ;  /* 0x000000140900720c */ /* 0x000fc60003f44070 */
[----:B-1----:R-:W-:Y:S01]  /*1ca40*/  IMAD R13, R12, UR4, RZ ;  /* 0x000000040c0d7c24 */ /* 0x002fe2000f8e02ff */
[----:B----4-:R-:W-:Y:S01]  /*1ca50*/  ISETP.GT.U32.AND P5, PT, R9, R4, PT ;  /* 0x000000040900720c */ /* 0x010fe20003fa4070 */
[----:B------:R-:W-:Y:S01]  /*1ca60*/  @!P6 IMAD.IADD R23, R23, 0x1, -R9 ;  /* 0x000000011717e824 */ /* 0x000fe200078e0a09 */
[----:B--2---:R-:W-:-:S07]  /*1ca70*/  ISETP.GE.AND P3, PT, R18, RZ, PT ;  /* 0x000000ff1200720c */ /* 0x004fce0003f66270 */
[----:B------:R-:W-:Y:S01]  /*1ca80*/  @!P2 IMAD.IADD R20, R20, 0x1, -R9 ;  /* 0x000000011414a824 */ /* 0x000fe200078e0a09 */
[----:B------:R-:W2:Y:S01]  /*1ca90*/  LDL R18, [R1+0x14d4] ;  /* 0x0014d40001127983 */ /* 0x000ea20000100800 */
[----:B------:R-:W-:Y:S01]  /*1caa0*/  IADD3 R3, P6, PT, R13, R8, RZ ;  /* 0x000000080d037210 */ /* 0x000fe20007fde0ff */
[----:B------:R-:W-:Y:S01]  /*1cab0*/  @P0 IMAD.MOV.U32 R16, RZ, RZ, R2 ;  /* 0x000000ffff100224 */ /* 0x000fe200078e0002 */
[----:B------:R-:W-:Y:S01]  /*1cac0*/  SEL R11, R47, R11, !P1 ;  /* 0x0000000b2f0b7207 */ /* 0x000fe20004800000 */
[----:B------:R-:W1:Y:S01]  /*1cad0*/  LDCU UR4, c[0x0][0x3b0] ;  /* 0x00007600ff0477ac */ /* 0x000e620008000800 */
[----:B------:R-:W-:Y:S01]  /*1cae0*/  LEA.HI.X.SX32 R13, R13, R5, 0x1, P6 ;  /* 0x000000050d0d7211 */ /* 0x000fe200030f0eff */
[----:B------:R3:W-:Y:S01]  /*1caf0*/  STL [R1+0x548], R3 ;  /* 0x0005480301007387 */ /* 0x0007e20000100800 */
[----:B------:R-:W-:-:S03]  /*1cb00*/  IMAD.MOV.U32 R12, RZ, RZ, R20 ;  /* 0x000000ffff0c7224 */ /* 0x000fc600078e0014 */
[----:B------:R4:W-:Y:S04]  /*1cb10*/  STL [R1+0x544], R13 ;  /* 0x0005440d01007387 */ /* 0x0009e80000100800 */
[----:B------:R-:W2:Y:S01]  /*1cb20*/  LDL R20, [R1+0x14ec] ;  /* 0x0014ec0001147983 */ /* 0x000ea20000100800 */
[----:B------:R-:W-:Y:S01]  /*1cb30*/  @!P5 IMAD.IADD R4, R4, 0x1, -R9 ;  /* 0x000000010404d824 */ /* 0x000fe200078e0a09 */
[----:B------:R-:W-:Y:S01]  /*1cb40*/  ISETP.GE.AND P2, PT, R21, RZ, PT ;  /* 0x000000ff1500720c */ /* 0x000fe20003f46270 */
[----:B0-----:R-:W-:Y:S01]  /*1cb50*/  IMAD R11, R11, UR5, RZ ;  /* 0x000000050b0b7c24 */ /* 0x001fe2000f8e02ff */
[----:B------:R0:W2:Y:S01]  /*1cb60*/  @P0 LDG.E.U8 R68, desc[UR20][R16.64] ;  /* 0x0000001410440981 */ /* 0x0000a2000c1e1100 */
[----:B------:R-:W-:Y:S01]  /*1cb70*/  @!P3 IMAD.MOV R12, RZ, RZ, -R12 ;  /* 0x000000ffff0cb224 */ /* 0x000fe200078e0a0c */
[----:B------:R-:W-:Y:S01]  /*1cb80*/  ISETP.GT.U32.AND P5, PT, R9, R4, PT ;  /* 0x000000040900720c */ /* 0x000fe20003fa4070 */
[----:B------:R-:W1:Y:S01]  /*1cb90*/  LDCU UR5, c[0x0][0x3b0] ;  /* 0x00007600ff0577ac */ /* 0x000e620008000800 */
[----:B------:R-:W-:Y:S01]  /*1cba0*/  IADD3 R2, P6, PT, R11, R8, RZ ;  /* 0x000000080b027210 */ /* 0x000fe20007fde0ff */
[----:B------:R-:W2:Y:S01]  /*1cbb0*/  LDL.LU R21, [R1+0xb4] ;  /* 0x0000b40001157983 */ /* 0x000ea20000300800 */
[----:B------:R-:W-:-:S09]  /*1cbc0*/  ISETP.GT.U32.AND P3, PT, R9, R23, PT ;  /* 0x000000170900720c */ /* 0x000fd20003f64070 */
[----:B------:R-:W-:Y:S01]  /*1cbd0*/  @!P5 IMAD.IADD R4, R4, 0x1, -R9 ;  /* 0x000000010404d824 */ /* 0x000fe200078e0a09 */
[----:B------:R-:W-:Y:S01]  /*1cbe0*/  ISETP.GT.U32.AND P5, PT, R9, R22, PT ;  /* 0x000000160900720c */ /* 0x000fe20003fa4070 */
[----:B0-----:R-:W-:Y:S01]  /*1cbf0*/  @P0 IMAD.MOV.U32 R16, RZ, RZ, R3 ;  /* 0x000000ffff100224 */ /* 0x001fe200078e0003 */
[----:B---3--:R-:W-:Y:S01]  /*1cc00*/  LEA.HI.X.SX32 R3, R11, R5, 0x1, P6 ;  /* 0x000000050b037211 */ /* 0x008fe200030f0eff */
[----:B------:R-:W-:Y:S01]  /*1cc10*/  IMAD.MOV.U32 R11, RZ, RZ, R4 ;  /* 0x000000ffff0b7224 */ /* 0x000fe200078e0004 */
[----:B------:R-:W-:Y:S01]  /*1cc20*/  PRMT R67, RZ, 0x7610, R67 ;  /* 0x00007610ff437816 */ /* 0x000fe20000000043 */
[----:B------:R-:W-:Y:S02]  /*1cc30*/  @P0 IMAD.MOV.U32 R17, RZ, RZ, R13 ;  /* 0x000000ffff110224 */ /* 0x000fe400078e000d */
[----:B------:R-:W-:Y:S01]  /*1cc40*/  @!P2 IMAD.MOV R11, RZ, RZ, -R11 ;  /* 0x000000ffff0ba224 */ /* 0x000fe200078e0a0b */
[----:B------:R-:W-:Y:S01]  /*1cc50*/  ISETP.GT.U32.AND P6, PT, R9, R19, PT ;  /* 0x000000130900720c */ /* 0x000fe20003fc4070 */
[----:B------:R-:W-:Y:S04]  /*1cc60*/  STL [R1+0x588], R2 ;  /* 0x0005880201007387 */ /* 0x000fe80000100800 */
[--C-:B------:R-:W-:Y:S01]  /*1cc70*/  @!P5 IMAD.IADD R22, R22, 0x1, -R9.reuse ;  /* 0x000000011616d824 */ /* 0x100fe200078e0a09 */
[C---:B----4-:R-:W-:Y:S01]  /*1cc80*/  SEL R13, R47.reuse, R12, !P1 ;  /* 0x0000000c2f0d7207 */ /* 0x050fe20004800000 */
[----:B------:R0:W-:Y:S01]  /*1cc90*/  STL [R1+0x584], R3 ;  /* 0x0005840301007387 */ /* 0x0001e20000100800 */
[----:B------:R-:W-:Y:S01]  /*1cca0*/  SEL R12, R47, R11, !P1 ;  /* 0x0000000b2f0c7207 */ /* 0x000fe20004800000 */
[----:B------:R-:W-:Y:S01]  /*1ccb0*/  @!P3 IMAD.IADD R23, R23, 0x1, -R9 ;  /* 0x000000011717b824 */ /* 0x000fe200078e0a09 */
[----:B------:R-:W-:Y:S01]  /*1ccc0*/  ISETP.GT.U32.AND P5, PT, R9, R22, PT ;  /* 0x000000160900720c */ /* 0x000fe20003fa4070 */
[----:B------:R3:W4:Y:S01]  /*1ccd0*/  @P0 LDG.E.U8 R67, desc[UR20][R16.64] ;  /* 0x0000001410430981 */ /* 0x000722000c1e1100 */
[----:B------:R-:W-:Y:S01]  /*1cce0*/  PRMT R66, RZ, 0x7610, R66 ;  /* 0x00007610ff427816 */ /* 0x000fe20000000042 */
[----:B------:R-:W-:Y:S01]  /*1ccf0*/  IMAD R13, R13, UR6, RZ ;  /* 0x000000060d0d7c24 */ /* 0x000fe2000f8e02ff */
[----:B------:R-:W-:Y:S01]  /*1cd00*/  PRMT R65, RZ, 0x7610, R65 ;  /* 0x00007610ff417816 */ /* 0x000fe20000000041 */
[----:B------:R-:W-:Y:S01]  /*1cd10*/  IMAD.MOV.U32 R11, RZ, RZ, R23 ;  /* 0x000000ffff0b7224 */ /* 0x000fe200078e0017 */
[----:B------:R-:W-:Y:S01]  /*1cd20*/  PRMT R63, RZ, 0x7610, R63 ;  /* 0x00007610ff3f7816 */ /* 0x000fe2000000003f */
[----:B-1----:R-:W-:Y:S01]  /*1cd30*/  IMAD R12, R12, UR4, RZ ;  /* 0x000000040c0c7c24 */ /* 0x002fe2000f8e02ff */
[----:B------:R-:W1:Y:S01]  /*1cd40*/  LDCU UR4, c[0x0][0x3b0] ;  /* 0x00007600ff0477ac */ /* 0x000e620008000800 */
[----:B---3--:R-:W-:Y:S01]  /*1cd50*/  @P0 IMAD.MOV.U32 R16, RZ, RZ, R2 ;  /* 0x000000ffff100224 */ /* 0x008fe200078e0002 */
[----:B------:R-:W-:Y:S01]  /*1cd60*/  PRMT R62, RZ, 0x7610, R62 ;  /* 0x00007610ff3e7816 */ /* 0x000fe2000000003e */
[----:B------:R-:W-:Y:S01]  /*1cd70*/  @P0 IMAD.MOV.U32 R17, RZ, RZ, R3 ;  /* 0x000000ffff110224 */ /* 0x000fe200078e0003 */
[----:B------:R-:W-:Y:S01]  /*1cd80*/  PRMT R61, RZ, 0x7610, R61 ;  /* 0x00007610ff3d7816 */ /* 0x000fe2000000003d */
[--C-:B------:R-:W-:Y:S01]  /*1cd90*/  @!P6 IMAD.IADD R19, R19, 0x1, -R9.reuse ;  /* 0x000000011313e824 */ /* 0x100fe200078e0a09 */
[----:B------:R-:W-:Y:S01]  /*1cda0*/  PRMT R60, RZ, 0x7610, R60 ;  /* 0x00007610ff3c7816 */ /* 0x000fe2000000003c */
[----:B------:R-:W-:Y:S01]  /*1cdb0*/  @!P5 IMAD.IADD R22, R22, 0x1, -R9 ;  /* 0x000000011616d824 */ /* 0x000fe200078e0a09 */
[----:B------:R3:W4:Y:S01]  /*1cdc0*/  @P0 LDG.E.U8 R66, desc[UR20][R16.64] ;  /* 0x0000001410420981 */ /* 0x000722000c1e1100 */
[----:B------:R-:W-:Y:S01]  /*1cdd0*/  PRMT R59, RZ, 0x7610, R59 ;  /* 0x00007610ff3b7816 */ /* 0x000fe2000000003b */
[----:B------:R-:W0:Y:S01]  /*1cde0*/  LDCU UR6, c[0x0][0x3b0] ;  /* 0x00007600ff0677ac */ /* 0x000e220008000800 */
[----:B---3--:R-:W-:-:S02]  /*1cdf0*/  IADD3 R16, P6, PT, R13, R8, RZ ;  /* 0x000000080d107210 */ /* 0x008fc40007fde0ff */
[----:B--2---:R-:W-:Y:S02]  /*1ce00*/  ISETP.GE.AND P2, PT, R18, RZ, PT ;  /* 0x000000ff1200720c */ /* 0x004fe40003f46270 */
[----:B------:R-:W2:Y:S04]  /*1ce10*/  LDL R18, [R1+0x151c] ;  /* 0x00151c0001127983 */ /* 0x000ea80000100800 */
[----:B------:R-:W3:Y:S04]  /*1ce20*/  LDL.LU R93, [R1+0xb8] ;  /* 0x0000b800015d7983 */ /* 0x000ee80000300800 */
[----:B0-----:R-:W4:Y:S03]  /*1ce30*/  LDL.LU R3, [R1+0x144] ;  /* 0x0001440001037983 */ /* 0x001f260000300800 */
[----:B------:R-:W-:Y:S01]  /*1ce40*/  @!P2 IMAD.MOV R11, RZ, RZ, -R11 ;  /* 0x000000ffff0ba224 */ /* 0x000fe200078e0a0b */
[----:B------:R-:W-:Y:S01]  /*1ce50*/  IADD3 R2, P2, PT, R12, R8, RZ ;  /* 0x000000080c027210 */ /* 0x000fe20007f5e0ff */
[----:B------:R-:W-:Y:S01]  /*1ce60*/  STL [R1+0x5c8], R16 ;  /* 0x0005c81001007387 */ /* 0x000fe20000100800 */
[----:B------:R-:W-:-:S03]  /*1ce70*/  ISETP.GE.AND P5, PT, R20, RZ, PT ;  /* 0x000000ff1400720c */ /* 0x000fc60003fa6270 */
[----:B------:R0:W-:Y:S04]  /*1ce80*/  STL [R1+0x608], R2 ;  /* 0x0006080201007387 */ /* 0x0001e80000100800 */
[----:B------:R-:W4:Y:S01]  /*1ce90*/  LDL R20, [R1+0x1534] ;  /* 0x0015340001147983 */ /* 0x000f220000100800 */
[----:B------:R-:W-:Y:S02]  /*1cea0*/  ISETP.GT.U32.AND P3, PT, R9, R19, PT ;  /* 0x000000130900720c */ /* 0x000fe40003f64070 */
[-C--:B------:R-:W-:Y:S02]  /*1ceb0*/  LEA.HI.X.SX32 R17, R13, R5.reuse, 0x1, P6 ;  /* 0x000000050d117211 */ /* 0x080fe400030f0eff */
[----:B------:R-:W-:Y:S02]  /*1cec0*/  LEA.HI.X.SX32 R4, R12, R5, 0x1, P2 ;  /* 0x000000050c047211 */ /* 0x000fe400010f0eff */
[----:B------:R-:W-:-:S02]  /*1ced0*/  SEL R14, R47, R11, !P1 ;  /* 0x0000000b2f0e7207 */ /* 0x000fc40004800000 */
[----:B------:R-:W-:Y:S01]  /*1cee0*/  ISETP.GT.U32.AND P2, PT, R9, R21, PT ;  /* 0x000000150900720c */ /* 0x000fe20003f44070 */
[----:B------:R-:W-:Y:S02]  /*1cef0*/  @P0 IMAD.MOV.U32 R12, RZ, RZ, R16 ;  /* 0x000000ffff0c0224 */ /* 0x000fe400078e0010 */
[----:B------:R-:W-:Y:S02]  /*1cf00*/  @P0 IMAD.MOV.U32 R13, RZ, RZ, R17 ;  /* 0x000000ffff0d0224 */ /* 0x000fe400078e0011 */
[----:B------:R-:W-:Y:S02]  /*1cf10*/  IMAD.MOV.U32 R11, RZ, RZ, R22 ;  /* 0x000000ffff0b7224 */ /* 0x000fe400078e0016 */
[----:B------:R-:W-:Y:S01]  /*1cf20*/  IMAD R14, R14, UR5, RZ ;  /* 0x000000050e0e7c24 */ /* 0x000fe2000f8e02ff */
[----:B------:R-:W-:Y:S01]  /*1cf30*/  STL [R1+0x5c4], R17 ;  /* 0x0005c41101007387 */ /* 0x000fe20000100800 */
[----:B------:R-:W-:Y:S01]  /*1cf40*/  @!P5 IMAD.MOV R11, RZ, RZ, -R11 ;  /* 0x000000ffff0bd224 */ /* 0x000fe200078e0a0b */
[----:B------:R-:W1:Y:S01]  /*1cf50*/  LDCU UR5, c[0x0][0x3b0] ;  /* 0x00007600ff0577ac */ /* 0x000e620008000800 */
[--C-:B------:R-:W-:Y:S01]  /*1cf60*/  @!P3 IMAD.IADD R19, R19, 0x1, -R9.reuse ;  /* 0x000000011313b824 */ /* 0x100fe200078e0a09 */
[----:B------:R0:W4:Y:S04]  /*1cf70*/  @P0 LDG.E.U8 R65, desc[UR20][R12.64] ;  /* 0x000000140c410981 */ /* 0x000128000c1e1100 */
[----:B------:R1:W-:Y:S01]  /*1cf80*/  STL [R1+0x604], R4 ;  /* 0x0006040401007387 */ /* 0x0003e20000100800 */
[----:B------:R-:W-:-:S02]  /*1cf90*/  @!P2 IMAD.IADD R21, R21, 0x1, -R9 ;  /* 0x000000011515a824 */ /* 0x000fc400078e0a09 */
[----:B0-----:R-:W-:Y:S01]  /*1cfa0*/  @P0 IMAD.MOV.U32 R12, RZ, RZ, R2 ;  /* 0x000000ffff0c0224 */ /* 0x001fe200078e0002 */
[----:B------:R-:W-:Y:S01]  /*1cfb0*/  IADD3 R2, P3, PT, R14, R8, RZ ;  /* 0x000000080e027210 */ /* 0x000fe20007f7e0ff */
[----:B------:R-:W-:-:S03]  /*1cfc0*/  @P0 IMAD.MOV.U32 R13, RZ, RZ, R4 ;  /* 0x000000ffff0d0224 */ /* 0x000fc600078e0004 */
[----:B-1----:R-:W-:Y:S02]  /*1cfd0*/  LEA.HI.X.SX32 R4, R14, R5, 0x1, P3 ;  /* 0x000000050e047211 */ /* 0x002fe400018f0eff */
[----:B------:R0:W4:Y:S01]  /*1cfe0*/  @P0 LDG.E.U8 R63, desc[UR20][R12.64] ;  /* 0x000000140c3f0981 */ /* 0x000122000c1e1100 */
[----:B------:R-:W-:Y:S02]  /*1cff0*/  ISETP.GT.U32.AND P2, PT, R9, R21, PT ;  /* 0x000000150900720c */ /* 0x000fe40003f44070 */
[----:B0-----:R-:W-:Y:S01]  /*1d000*/  SEL R12, R47, R11, !P1 ;  /* 0x0000000b2f0c7207 */ /* 0x001fe20004800000 */
[----:B------:R-:W-:Y:S02]  /*1d010*/  IMAD.MOV.U32 R11, RZ, RZ, R19 ;  /* 0x000000ffff0b7224 */ /* 0x000fe400078e0013 */
[----:B------:R-:W-:Y:S02]  /*1d020*/  @P0 IMAD.MOV.U32 R13, RZ, RZ, R4 ;  /* 0x000000ffff0d0224 */ /* 0x000fe400078e0004 */
[----:B------:R-:W-:Y:S01]  /*1d030*/  IMAD R14, R12, UR7, RZ ;  /* 0x000000070c0e7c24 */ /* 0x000fe2000f8e02ff */
[----:B------:R-:W-:Y:S01]  /*1d040*/  PRMT R58, RZ, 0x7610, R58 ;  /* 0x00007610ff3a7816 */ /* 0x000fe2000000003a */
[----:B------:R-:W-:Y:S01]  /*1d050*/  @P0 IMAD.MOV.U32 R12, RZ, RZ, R2 ;  /* 0x000000ffff0c0224 */ /* 0x000fe200078e0002 */
[----:B------:R-:W-:-:S03]  /*1d060*/  PRMT R57, RZ, 0x7610, R57 ;  /* 0x00007610ff397816 */ /* 0x000fc60000000039 */
[----:B------:R-:W-:Y:S01]  /*1d070*/  @!P2 IMAD.IADD R21, R21, 0x1, -R9 ;  /* 0x000000011515a824 */ /* 0x000fe200078e0a09 */
[----:B------:R-:W0:Y:S01]  /*1d080*/  LDCU UR7, c[0x0][0x3b0] ;  /* 0x00007600ff0777ac */ /* 0x000e220008000800 */
[----:B------:R1:W4:Y:S01]  /*1d090*/  @P0 LDG.E.U8 R62, desc[UR20][R12.64] ;  /* 0x000000140c3e0981 */ /* 0x000322000c1e1100 */
[----:B--2---:R-:W-:-:S03]  /*1d0a0*/  ISETP.GE.AND P6, PT, R18, RZ, PT ;  /* 0x000000ff1200720c */ /* 0x004fc60003fc6270 */
[----:B------:R-:W2:Y:S01]  /*1d0b0*/  LDL.LU R18, [R1+0x150] ;  /* 0x0001500001127983 */ /* 0x000ea20000300800 */
[----:B---3--:R-:W-:-:S03]  /*1d0c0*/  ISETP.GT.U32.AND P5, PT, R9, R93, PT ;  /* 0x0000005d0900720c */ /* 0x008fc60003fa4070 */
[----:B------:R-:W-:Y:S04]  /*1d0d0*/  STL [R1+0x648], R2 ;  /* 0x0006480201007387 */ /* 0x000fe80000100800 */
[----:B------:R3:W-:Y:S04]  /*1d0e0*/  STL [R1+0x644], R4 ;  /* 0x0006440401007387 */ /* 0x0007e80000100800 */
[----:B------:R-:W2:Y:S02]  /*1d0f0*/  LDL R19, [R1+0x154c] ;  /* 0x00154c0001137983 */ /* 0x000ea40000100800 */
[----:B------:R-:W-:-:S02]  /*1d100*/  @!P5 IMAD.IADD R93, R93, 0x1, -R9 ;  /* 0x000000015d5dd824 */ /* 0x000fc400078e0a09 */
[----:B---3--:R-:W3:Y:S01]  /*1d110*/  LDL.LU R4, [R1+0x184] ;  /* 0x0001840001047983 */ /* 0x008ee20000300800 */
[----:B----4-:R-:W-:Y:S01]  /*1d120*/  ISETP.GE.AND P5, PT, R20, RZ, PT ;  /* 0x000000ff1400720c */ /* 0x010fe20003fa6270 */
[----:B------:R-:W-:Y:S02]  /*1d130*/  @!P6 IMAD.MOV R11, RZ, RZ, -R11 ;  /* 0x000000ffff0be224 */ /* 0x000fe400078e0a0b */
[----:B------:R-:W4:Y:S01]  /*1d140*/  LDL R20, [R1+0x1578] ;  /* 0x0015780001147983 */ /* 0x000f220000100800 */
[C---:B------:R-:W-:Y:S02]  /*1d150*/  IADD3 R2, P6, PT, R14.reuse, R8, RZ ;  /* 0x000000080e027210 */ /* 0x040fe40007fde0ff */
[----:B------:R-:W-:Y:S02]  /*1d160*/  SEL R11, R47, R11, !P1 ;  /* 0x0000000b2f0b7207 */ /* 0x000fe40004800000 */
[----:B-1----:R-:W-:Y:S01]  /*1d170*/  LEA.HI.X.SX32 R12, R14, R5, 0x1, P6 ;  /* 0x000000050e0c7211 */ /* 0x002fe200030f0eff */
[----:B------:R-:W-:Y:S02]  /*1d180*/  STL [R1+0x688], R2 ;  /* 0x0006880201007387 */ /* 0x000fe40000100800 */
[----:B------:R-:W-:Y:S01]  /*1d190*/  IMAD R14, R11, UR4, RZ ;  /* 0x000000040b0e7c24 */ /* 0x000fe2000f8e02ff */
[----:B------:R-:W-:Y:S01]  /*1d1a0*/  ISETP.GT.U32.AND P3, PT, R9, R3, PT ;  /* 0x000000030900720c */ /* 0x000fe20003f64070 */
[----:B------:R-:W3:Y:S01]  /*1d1b0*/  LDL.LU R23, [R1+0x160] ;  /* 0x0001600001177983 */ /* 0x000ee20000300800 */
[----:B------:R-:W-:Y:S01]  /*1d1c0*/  IMAD.MOV.U32 R11, RZ, RZ, R21 ;  /* 0x000000ffff0b7224 */ /* 0x000fe200078e0015 */
[----:B------:R-:W1:Y:S02]  /*1d1d0*/  LDCU UR4, c[0x0][0x3b0] ;  /* 0x00007600ff0477ac */ /* 0x000e640008000800 */
[----:B------:R0:W-:Y:S04]  /*1d1e0*/  STL [R1+0x684], R12 ;  /* 0x0006840c01007387 */ /* 0x0001e80000100800 */
[----:B------:R-:W3:Y:S04]  /*1d1f0*/  LDL R21, [R1+0x15e8] ;  /* 0x0015e80001157983 */ /* 0x000ee80000100800 */
[----:B------:R-:W-:-:S02]  /*1d200*/  @!P3 IMAD.IADD R3, R3, 0x1, -R9 ;  /* 0x000000010303b824 */ /* 0x000fc400078e0a09 */
[----:B------:R-:W-:Y:S02]  /*1d210*/  @!P5 IMAD.MOV R11, RZ, RZ, -R11 ;  /* 0x000000ffff0bd224 */ /* 0x000fe400078e0a0b */
[----:B------:R-:W-:Y:S01]  /*1d220*/  @P0 IMAD.MOV.U32 R13, RZ, RZ, R12 ;  /* 0x000000ffff0d0224 */ /* 0x000fe200078e000c */
[C---:B------:R-:W-:Y:S01]  /*1d230*/  ISETP.GT.U32.AND P6, PT, R9.reuse, R3, PT ;  /* 0x000000030900720c */ /* 0x040fe20003fc4070 */
[----:B0-----:R-:W-:Y:S01]  /*1d240*/  @P0 IMAD.MOV.U32 R12, RZ, RZ, R2 ;  /* 0x000000ffff0c0224 */ /* 0x001fe200078e0002 */
[----:B------:R-:W-:Y:S02]  /*1d250*/  ISETP.GT.U32.AND P3, PT, R9, R93, PT ;  /* 0x0000005d0900720c */ /* 0x000fe40003f64070 */
[C---:B------:R-:W-:Y:S02]  /*1d260*/  IADD3 R2, P2, PT, R14.reuse, R8, RZ ;  /* 0x000000080e027210 */ /* 0x040fe40007f5e0ff */
[----:B------:R-:W-:Y:S01]  /*1d270*/  SEL R11, R47, R11, !P1 ;  /* 0x0000000b2f0b7207 */ /* 0x000fe20004800000 */
[----:B------:R0:W3:Y:S04]  /*1d280*/  @P0 LDG.E.U8 R61, desc[UR20][R12.64] ;  /* 0x000000140c3d0981 */ /* 0x0000e8000c1e1100 */
[----:B------:R-:W-:Y:S01]  /*1d290*/  IMAD R11, R11, UR5, RZ ;  /* 0x000000050b0b7c24 */ /* 0x000fe2000f8e02ff */
[----:B------:R-:W-:Y:S01]  /*1d2a0*/  STL [R1+0x6c8], R2 ;  /* 0x0006c80201007387 */ /* 0x000fe20000100800 */
[--C-:B------:R-:W-:Y:S01]  /*1d2b0*/  @!P6 IMAD.IADD R3, R3, 0x1, -R9.reuse ;  /* 0x000000010303e824 */ /* 0x100fe200078e0a09 */
[----:B------:R-:W1:Y:S01]  /*1d2c0*/  LDCU UR5, c[0x0][0x3b0] ;  /* 0x00007600ff0577ac */ /* 0x000e620008000800 */
[----:B0-----:R-:W-:Y:S01]  /*1d2d0*/  LEA.HI.X.SX32 R12, R14, R5, 0x1, P2 ;  /* 0x000000050e0c7211 */ /* 0x001fe200010f0eff */
[----:B------:R-:W-:-:S04]  /*1d2e0*/  @!P3 IMAD.IADD R93, R93, 0x1, -R9 ;  /* 0x000000015d5db824 */ /* 0x000fc800078e0a09 */
[----:B------:R0:W-:Y:S01]  /*1d2f0*/  STL [R1+0x6c4], R12 ;  /* 0x0006c40c01007387 */ /* 0x0001e20000100800 */
[----:B------:R-:W-:Y:S02]  /*1d300*/  @P0 IMAD.MOV.U32 R13, RZ, RZ, R12 ;  /* 0x000000ffff0d0224 */ /* 0x000fe400078e000c */
[----:B0-----:R-:W-:Y:S01]  /*1d310*/  @P0 IMAD.MOV.U32 R12, RZ, RZ, R2 ;  /* 0x000000ffff0c0224 */ /* 0x001fe200078e0002 */
[----:B------:R-:W-:-:S04]  /*1d320*/  IADD3 R2, P6, PT, R11, R8, RZ ;  /* 0x000000080b027210 */ /* 0x000fc80007fde0ff */
[----:B------:R-:W-:Y:S01]  /*1d330*/  LEA.HI.X.SX32 R11, R11, R5, 0x1, P6 ;  /* 0x000000050b0b7211 */ /* 0x000fe200030f0eff */
[----:B------:R0:W3:Y:S04]  /*1d340*/  @P0 LDG.E.U8 R60, desc[UR20][R12.64] ;  /* 0x000000140c3c0981 */ /* 0x0000e8000c1e1100 */
[----:B------:R-:W-:Y:S02]  /*1d350*/  @P0 IMAD.MOV.U32 R17, RZ, RZ, R11 ;  /* 0x000000ffff110224 */ /* 0x000fe400078e000b */
[----:B0-----:R-:W-:Y:S01]  /*1d360*/  IMAD.MOV.U32 R12, RZ, RZ, R93 ;  /* 0x000000ffff0c7224 */ /* 0x001fe200078e005d */
[----:B--2---:R-:W-:Y:S02]  /*1d370*/  ISETP.GT.U32.AND P5, PT, R9, R18, PT ;  /* 0x000000120900720c */ /* 0x004fe40003fa4070 */
[----:B------:R-:W-:-:S11]  /*1d380*/  ISETP.GE.AND P2, PT, R19, RZ, PT ;  /* 0x000000ff1300720c */ /* 0x000fd60003f46270 */
[----:B------:R-:W-:Y:S01]  /*1d390*/  @!P5 IMAD.IADD R18, R18, 0x1, -R9 ;  /* 0x000000011212d824 */ /* 0x000fe200078e0a09 */
[----:B------:R-:W2:Y:S04]  /*1d3a0*/  LDL R19, [R1+0x1674] ;  /* 0x0016740001137983 */ /* 0x000ea80000100800 */
[----:B------:R-:W2:Y:S01]  /*1d3b0*/  LDL.LU R22, [R1+0xbc] ;  /* 0x0000bc0001167983 */ /* 0x000ea20000300800 */
[----:B----4-:R-:W-:-:S03]  /*1d3c0*/  ISETP.GE.AND P5, PT, R20, RZ, PT ;  /* 0x000000ff1400720c */ /* 0x010fc60003fa6270 */
[----:B------:R-:W-:Y:S01]  /*1d3d0*/  STL [R1+0x710], R2 ;  /* 0x0007100201007387 */ /* 0x000fe20000100800 */
[----:B------:R-:W-:-:S03]  /*1d3e0*/  @!P2 IMAD.MOV R12, RZ, RZ, -R12 ;  /* 0x000000ffff0ca224 */ /* 0x000fc600078e0a0c */
[----:B------:R0:W-:Y:S01]  /*1d3f0*/  STL [R1+0x70c], R11 ;  /* 0x00070c0b01007387 */ /* 0x0001e20000100800 */
[----:B---3--:R-:W-:-:S03]  /*1d400*/  ISETP.GT.U32.AND P6, PT, R9, R23, PT ;  /* 0x000000170900720c */ /* 0x008fc60003fc4070 */
[----:B------:R-:W3:Y:S01]  /*1d410*/  LDL.LU R20, [R1+0xac] ;  /* 0x0000ac0001147983 */ /* 0x000ee20000300800 */
[----:B0-----:R-:W-:Y:S01]  /*1d420*/  IMAD.MOV.U32 R11, RZ, RZ, R3 ;  /* 0x000000ffff0b7224 */ /* 0x001fe200078e0003 */
[----:B------:R-:W-:-:S03]  /*1d430*/  SEL R12, R47, R12, !P1 ;  /* 0x0000000c2f0c7207 */ /* 0x000fc60004800000 */
[----:B------:R-:W-:Y:S01]  /*1d440*/  @!P5 IMAD.MOV R11, RZ, RZ, -R11 ;  /* 0x000000ffff0bd224 */ /* 0x000fe200078e0a0b */
[----:B------:R-:W-:Y:S02]  /*1d450*/  ISETP.GE.AND P5, PT, R21, RZ, PT ;  /* 0x000000ff1500720c */ /* 0x000fe40003fa6270 */
[----:B------:R-:W-:Y:S01]  /*1d460*/  ISETP.GT.U32.AND P2, PT, R9, R18, PT ;  /* 0x000000120900720c */ /* 0x000fe20003f44070 */
[----:B------:R-:W4:Y:S01]  /*1d470*/  LDL R21, [R1+0x1618] ;  /* 0x0016180001157983 */ /* 0x000f220000100800 */
[----:B-1----:R-:W-:Y:S02]  /*1d480*/  IMAD R13, R12, UR4, RZ ;  /* 0x000000040c0d7c24 */ /* 0x002fe4000f8e02ff */
[----:B------:R-:W-:Y:S01]  /*1d490*/  @!P6 IMAD.IADD R23, R23, 0x1, -R9 ;  /* 0x000000011717e824 */ /* 0x000fe200078e0a09 */
[----:B------:R-:W-:Y:S01]  /*1d4a0*/  ISETP.GT.U32.AND P3, PT, R9, R4, PT ;  /* 0x000000040900720c */ /* 0x000fe20003f64070 */
[----:B------:R-:W-:Y:S01]  /*1d4b0*/  @P0 IMAD.MOV.U32 R16, RZ, RZ, R2 ;  /* 0x000000ffff100224 */ /* 0x000fe200078e0002 */
[C---:B------:R-:W-:Y:S01]  /*1d4c0*/  IADD3 R3, P6, PT, R13.reuse, R8, RZ ;  /* 0x000000080d037210 */ /* 0x040fe20007fde0ff */
[----:B------:R-:W0:Y:S03]  /*1d4d0*/  LDCU UR4, c[0x0][0x3b0] ;  /* 0x00007600ff0477ac */ /* 0x000e260008000800 */
[----:B------:R-:W-:-:S02]  /*1d4e0*/  LEA.HI.X.SX32 R13, R13, R5, 0x1, P6 ;  /* 0x000000050d0d7211 */ /* 0x000fc400030f0eff */
[--C-:B------:R-:W-:Y:S01]  /*1d4f0*/  @!P2 IMAD.IADD R18, R18, 0x1, -R9.reuse ;  /* 0x000000011212a824 */ /* 0x100fe200078e0a09 */
[----:B------:R1:W-:Y:S03]  /*1d500*/  STL [R1+0x750], R3 ;  /* 0x0007500301007387 */ /* 0x0003e60000100800 */
[----:B------:R-:W-:Y:S01]  /*1d510*/  IMAD.MOV.U32 R12, RZ, RZ, R18 ;  /* 0x000000ffff0c7224 */ /* 0x000fe200078e0012 */
[----:B------:R0:W-:Y:S04]  /*1d520*/  STL [R1+0x74c], R13 ;  /* 0x00074c0d01007387 */ /* 0x0001e80000100800 */
[----:B------:R-:W4:Y:S01]  /*1d530*/  LDL R18, [R1+0x15b4] ;  /* 0x0015b40001127983 */ /* 0x000f220000100800 */
[----:B------:R-:W-:Y:S01]  /*1d540*/  @!P3 IMAD.IADD R4, R4, 0x1, -R9 ;  /* 0x000000010404b824 */ /* 0x000fe200078e0a09 */
[----:B------:R-:W-:-:S02]  /*1d550*/  SEL R11, R47, R11, !P1 ;  /* 0x0000000b2f0b7207 */ /* 0x000fc40004800000 */
[----:B------:R0:W4:Y:S02]  /*1d560*/  @P0 LDG.E.U8 R59, desc[UR20][R16.64] ;  /* 0x00000014103b0981 */ /* 0x000124000c1e1100 */
[----:B------:R-:W-:Y:S01]  /*1d570*/  ISETP.GT.U32.AND P3, PT, R9, R4, PT ;  /* 0x000000040900720c */ /* 0x000fe20003f64070 */
[----:B------:R-:W-:Y:S01]  /*1d580*/  IMAD R11, R11, UR5, RZ ;  /* 0x000000050b0b7c24 */ /* 0x000fe2000f8e02ff */
[----:B------:R-:W2:Y:S01]  /*1d590*/  LDCU UR5, c[0x0][0x3b0] ;  /* 0x00007600ff0577ac */ /* 0x000ea20008000800 */
[----:B------:R-:W-:Y:S01]  /*1d5a0*/  @!P5 IMAD.MOV R12, RZ, RZ, -R12 ;  /* 0x000000ffff0cd224 */ /* 0x000fe200078e0a0c */
[----:B------:R-:W-:Y:S02]  /*1d5b0*/  ISETP.GT.U32.AND P5, PT, R9, R23, PT ;  /* 0x000000170900720c */ /* 0x000fe40003fa4070 */
[----:B------:R-:W-:-:S07]  /*1d5c0*/  IADD3 R2, P6, PT, R11, R8, RZ ;  /* 0x000000080b027210 */ /* 0x000fce0007fde0ff */
[----:B------:R-:W-:Y:S02]  /*1d5d0*/  @!P3 IMAD.IADD R4, R4, 0x1, -R9 ;  /* 0x000000010404b824 */ /* 0x000fe400078e0a09 */
[----:B0-----:R-:W-:Y:S01]  /*1d5e0*/  @P0 IMAD.MOV.U32 R16, RZ, RZ, R3 ;  /* 0x000000ffff100224 */ /* 0x001fe200078e0003 */
[----:B-1----:R-:W-:Y:S01]  /*1d5f0*/  LEA.HI.X.SX32 R3, R11, R5, 0x1, P6 ;  /* 0x000000050b037211 */ /* 0x002fe200030f0eff */
[----:B------:R-:W-:Y:S02]  /*1d600*/  IMAD.MOV.U32 R11, RZ, RZ, R4 ;  /* 0x000000ffff0b7224 */ /* 0x000fe400078e0004 */
[----:B------:R-:W-:Y:S01]  /*1d610*/  @P0 IMAD.MOV.U32 R17, RZ, RZ, R13 ;  /* 0x000000ffff110224 */ /* 0x000fe200078e000d */
[----:B------:R-:W-:Y:S01]  /*1d620*/  SEL R13, R47, R12, !P1 ;  /* 0x0000000c2f0d7207 */ /* 0x000fe20004800000 */
[----:B------:R-:W-:-:S03]  /*1d630*/  @!P5 IMAD.IADD R23, R23, 0x1, -R9 ;  /* 0x000000011717d824 */ /* 0x000fc600078e0a09 */
[----:B------:R0:W4:Y:S01]  /*1d640*/  @P0 LDG.E.U8 R58, desc[UR20][R16.64] ;  /* 0x00000014103a0981 */ /* 0x000122000c1e1100 */
[----:B------:R-:W-:Y:S01]  /*1d650*/  IMAD R13, R13, UR6, RZ ;  /* 0x000000060d0d7c24 */ /* 0x000fe2000f8e02ff */
[----:B------:R-:W-:Y:S01]  /*1d660*/  PRMT R56, RZ, 0x7610, R56 ;  /* 0x00007610ff387816 */ /* 0x000fe20000000038 */
[----:B------:R-:W1:Y:S01]  /*1d670*/  LDCU UR6, c[0x0][0x3b0] ;  /* 0x00007600ff0677ac */ /* 0x000e620008000800 */
[----:B0-----:R-:W-:Y:S02]  /*1d680*/  @P0 IMAD.MOV.U32 R16, RZ, RZ, R2 ;  /* 0x000000ffff100224 */ /* 0x001fe400078e0002 */
[----:B------:R-:W-:-:S05]  /*1d690*/  @P0 IMAD.MOV.U32 R17, RZ, RZ, R3 ;  /* 0x000000ffff110224 */ /* 0x000fca00078e0003 */
[----:B------:R0:W4:Y:S01]  /*1d6a0*/  @P0 LDG.E.U8 R57, desc[UR20][R16.64] ;  /* 0x0000001410390981 */ /* 0x000122000c1e1100 */
[----:B--2---:R-:W-:-:S03]  /*1d6b0*/  ISETP.GE.AND P2, PT, R19, RZ, PT ;  /* 0x000000ff1300720c */ /* 0x004fc60003f46270 */
[----:B------:R-:W2:Y:S01]  /*1d6c0*/  LDL.LU R19, [R1+0x98] ;  /* 0x0000980001137983 */ /* 0x000ea20000300800 */
[----:B------:R-:W-:-:S03]  /*1d6d0*/  ISETP.GT.U32.AND P3, PT, R9, R22, PT ;  /* 0x000000160900720c */ /* 0x000fc60003f64070 */
[----:B------:R-:W-:Y:S06]  /*1d6e0*/  STL [R1+0x790], R2 ;  /* 0x0007900201007387 */ /* 0x000fec0000100800 */
[----:B------:R-:W-:-:S04]  /*1d6f0*/  @!P2 IMAD.MOV R11, RZ, RZ, -R11 ;  /* 0x000000ffff0ba224 */ /* 0x000fc800078e0a0b */
[----:B------:R-:W-:Y:S01]  /*1d700*/  @!P3 IMAD.IADD R22, R22, 0x1, -R9 ;  /* 0x000000011616b824 */ /* 0x000fe200078e0a09 */
[----:B---3--:R-:W-:Y:S01]  /*1d710*/  ISETP.GT.U32.AND P6, PT, R9, R20, PT ;  /* 0x000000140900720c */ /* 0x008fe20003fc4070 */
[----:B------:R3:W-:Y:S01]  /*1d720*/  STL [R1+0x78c], R3 ;  /* 0x00078c0301007387 */ /* 0x0007e20000100800 */
[----:B------:R-:W-:Y:S02]  /*1d730*/  SEL R12, R47, R11, !P1 ;  /* 0x0000000b2f0c7207 */ /* 0x000fe40004800000 */
[----:B------:R-:W-:Y:S02]  /*1d740*/  ISETP.GT.U32.AND P2, PT, R9, R22, PT ;  /* 0x000000160900720c */ /* 0x000fe40003f44070 */
[----:B----4-:R-:W-:Y:S02]  /*1d750*/  ISETP.GE.AND P3, PT, R21, RZ, PT ;  /* 0x000000ff1500720c */ /* 0x010fe40003f66270 */
[----:B------:R-:W4:Y:S01]  /*1d760*/  LDL R21, [R1+0x163c] ;  /* 0x00163c0001157983 */ /* 0x000f220000100800 */
[----:B------:R-:W-:-:S03]  /*1d770*/  IMAD.MOV.U32 R11, RZ, RZ, R23 ;  /* 0x000000ffff0b7224 */ /* 0x000fc600078e0017 */
[----:B------:R-:W4:Y:S01]  /*1d780*/  LDL.LU R93, [R1+0x90] ;  /* 0x00009000015d7983 */ /* 0x000f220000300800 */
[----:B------:R-:W-:Y:S01]  /*1d790*/  IMAD R12, R12, UR4, RZ ;  /* 0x000000040c0c7c24 */ /* 0x000fe2000f8e02ff */
[----:B------:R-:W-:Y:S01]  /*1d7a0*/  PRMT R55, RZ, 0x7610, R55 ;  /* 0x00007610ff377816 */ /* 0x000fe20000000037 */
[--C-:B------:R-:W-:Y:S01]  /*1d7b0*/  @!P6 IMAD.IADD R20, R20, 0x1, -R9.reuse ;  /* 0x000000011414e824 */ /* 0x100fe200078e0a09 */
[-C--:B0-----:R-:W-:Y:S01]  /*1d7c0*/  IADD3 R16, P6, PT, R13, R8.reuse, RZ ;  /* 0x000000080d107210 */ /* 0x081fe20007fde0ff */
[----:B---3--:R-:W3:Y:S01]  /*1d7d0*/  LDL.LU R3, [R1+0x84] ;  /* 0x0000840001037983 */ /* 0x008ee20000300800 */
[----:B------:R-:W-:Y:S01]  /*1d7e0*/  @!P2 IMAD.IADD R22, R22, 0x1, -R9 ;  /* 0x000000011616a824 */ /* 0x000fe200078e0a09 */
[----:B------:R-:W0:Y:S01]  /*1d7f0*/  LDCU UR4, c[0x0][0x3b0] ;  /* 0x00007600ff0477ac */ /* 0x000e220008000800 */
[----:B------:R-:W-:Y:S01]  /*1d800*/  @!P3 IMAD.MOV R11, RZ, RZ, -R11 ;  /* 0x000000ffff0bb224 */ /* 0x000fe200078e0a0b */
[----:B------:R-:W-:Y:S01]  /*1d810*/  IADD3 R2, P3, PT, R12, R8, RZ ;  /* 0x000000080c027210 */ /* 0x000fe20007f7e0ff */
[----:B------:R-:W-:Y:S04]  /*1d820*/  STL [R1+0x7d0], R16 ;  /* 0x0007d01001007387 */ /* 0x000fe80000100800 */
[----:B------:R0:W-:Y:S01]  /*1d830*/  STL [R1+0x810], R2 ;  /* 0x0008100201007387 */ /* 0x0001e20000100800 */
[----:B------:R-:W-:-:S03]  /*1d840*/  ISETP.GE.AND P2, PT, R18, RZ, PT ;  /* 0x000000ff1200720c */ /* 0x000fc60003f46270 */
[----:B------:R-:W3:Y:S01]  /*1d850*/  LDL R18, [R1+0x15d8] ;  /* 0x0015d80001127983 */ /* 0x000ee20000100800 */
[----:B------:R-:W-:Y:S02]  /*1d860*/  ISETP.GT.U32.AND P5, PT, R9, R20, PT ;  /* 0x000000140900720c */ /* 0x000fe40003fa4070 */
[----:B------:R-:W-:Y:S02]  /*1d870*/  LEA.HI.X.SX32 R17, R13, R5, 0x1, P6 ;  /* 0x000000050d117211 */ /* 0x000fe400030f0eff */
[----:B------:R-:W-:Y:S01]  /*1d880*/  SEL R14, R47, R11, !P1 ;  /* 0x0000000b2f0e7207 */ /* 0x000fe20004800000 */
[----:B------:R-:W-:Y:S01]  /*1d890*/  IMAD.MOV.U32 R11, RZ, RZ, R22 ;  /* 0x000000ffff0b7224 */ /* 0x000fe200078e0016 */
[----:B------:R-:W-:Y:S01]  /*1d8a0*/  LEA.HI.X.SX32 R4, R12, R5, 0x1, P3 ;  /* 0x000000050c047211 */ /* 0x000fe200018f0eff */
[----:B------:R-:W-:Y:S02]  /*1d8b0*/  @P0 IMAD.MOV.U32 R12, RZ, RZ, R16 ;  /* 0x000000ffff0c0224 */ /* 0x000fe400078e0010 */
[----:B------:R-:W-:Y:S01]  /*1d8c0*/  @P0 IMAD.MOV.U32 R13, RZ, RZ, R17 ;  /* 0x000000ffff0d0224 */ /* 0x000fe200078e0011 */
[----:B------:R-:W-:Y:S01]  /*1d8d0*/  STL [R1+0x7cc], R17 ;  /* 0x0007cc1101007387 */ /* 0x000fe20000100800 */
[----:B------:R-:W-:Y:S01]  /*1d8e0*/  IMAD R14, R14, UR5, RZ ;  /* 0x000000050e0e7c24 */ /* 0x000fe2000f8e02ff */
[----:B------:R-:W-:Y:S01]  /*1d8f0*/  PRMT R54, RZ, 0x7610, R54 ;  /* 0x00007610ff367816 */ /* 0x000fe20000000036 */
[----:B------:R-:W-:Y:S01]  /*1d900*/  @!P2 IMAD.MOV R11, RZ, RZ, -R11 ;  /* 0x000000ffff0ba224 */ /* 0x000fe200078e0a0b */
[----:B------:R0:W-:Y:S01]  /*1d910*/  STL [R1+0x80c], R4 ;  /* 0x00080c0401007387 */ /* 0x0001e20000100800 */
[----:B------:R-:W-:Y:S01]  /*1d920*/  @!P5 IMAD.IADD R20, R20, 0x1, -R9 ;  /* 0x000000011414d824 */ /* 0x000fe200078e0a09 */
[----:B------:R-:W1:Y:S02]  /*1d930*/  LDCU UR5, c[0x0][0x3b0] ;  /* 0x00007600ff0577ac */ /* 0x000e640008000800 */
[----:B------:R0:W3:Y:S02]  /*1d940*/  @P0 LDG.E.U8 R56, desc[UR20][R12.64] ;  /* 0x000000140c380981 */ /* 0x0000e4000c1e1100 */
[----:B0-----:R-:W-:Y:S01]  /*1d950*/  @P0 IMAD.MOV.U32 R12, RZ, RZ, R2 ;  /* 0x000000ffff0c0224 */ /* 0x001fe200078e0002 */
[----:B------:R-:W-:Y:S01]  /*1d960*/  IADD3 R2, P5, PT, R14, R8, RZ ;  /* 0x000000080e027210 */ /* 0x000fe20007fbe0ff */
[----:B------:R-:W-:-:S03]  /*1d970*/  @P0 IMAD.MOV.U32 R13, RZ, RZ, R4 ;  /* 0x000000ffff0d0224 */ /* 0x000fc600078e0004 */
[----:B------:R-:W-:Y:S02]  /*1d980*/  LEA.HI.X.SX32 R4, R14, R5, 0x1, P5 ;  /* 0x000000050e047211 */ /* 0x000fe400028f0eff */
[----:B------:R0:W3:Y:S02]  /*1d990*/  @P0 LDG.E.U8 R55, desc[UR20][R12.64] ;  /* 0x000000140c370981 */ /* 0x0000e4000c1e1100 */
[----:B0-----:R-:W-:Y:S01]  /*1d9a0*/  SEL R12, R47, R11, !P1 ;  /* 0x0000000b2f0c7207 */ /* 0x001fe20004800000 */
[----:B------:R-:W-:-:S04]  /*1d9b0*/  IMAD.MOV.U32 R11, RZ, RZ, R20 ;  /* 0x000000ffff0b7224 */ /* 0x000fc800078e0014 */
[----:B------:R-:W-:Y:S01]  /*1d9c0*/  IMAD R14, R12, UR7, RZ ;  /* 0x000000070c0e7c24 */ /* 0x000fe2000f8e02ff */
[----:B------:R-:W-:Y:S01]  /*1d9d0*/  PRMT R53, RZ, 0x7610, R53 ;  /* 0x00007610ff357816 */ /* 0x000fe20000000035 */
[----:B------:R-:W-:Y:S01]  /*1d9e0*/  @P0 IMAD.MOV.U32 R12, RZ, RZ, R2 ;  /* 0x000000ffff0c0224 */ /* 0x000fe200078e0002 */
[----:B------:R-:W-:Y:S01]  /*1d9f0*/  PRMT R52, RZ, 0x7610, R52 ;  /* 0x00007610ff347816 */ /* 0x000fe20000000034 */
[----:B------:R-:W-:Y:S01]  /*1da00*/  @P0 IMAD.MOV.U32 R13, RZ, RZ, R4 ;  /* 0x000000ffff0d0224 */ /* 0x000fe200078e0004 */
[----:B------:R-:W-:Y:S01]  /*1da10*/  PRMT R51, RZ, 0x7610, R51 ;  /* 0x00007610ff337816 */ /* 0x000fe20000000033 */
[----:B------:R-:W0:Y:S03]  /*1da20*/  LDCU UR7, c[0x0][0x3b0] ;  /* 0x00007600ff0777ac */ /* 0x000e260008000800 */
[----:B------:R0:W3:Y:S01]  /*1da30*/  @P0 LDG.E.U8 R54, desc[UR20][R12.64] ;  /* 0x000000140c360981 */ /* 0x0000e2000c1e1100 */
[----:B--2---:R-:W-:-:S13]  /*1da40*/  ISETP.GT.U32.AND P6, PT, R9, R19, PT ;  /* 0x000000130900720c */ /* 0x004fda0003fc4070 */
[----:B------:R-:W-:-:S05]  /*1da50*/  @!P6 IMAD.IADD R19, R19, 0x1, -R9 ;  /* 0x000000011313e824 */ /* 0x000fca00078e0a09 */
[----:B------:R-:W-:Y:S02]  /*1da60*/  ISETP.GT.U32.AND P6, PT, R9, R19, PT ;  /* 0x000000130900720c */ /* 0x000fe40003fc4070 */
[----:B----4-:R-:W-:Y:S02]  /*1da70*/  ISETP.GE.AND P3, PT, R21, RZ, PT ;  /* 0x000000ff1500720c */ /* 0x010fe40003f66270 */
[----:B------:R-:W2:Y:S01]  /*1da80*/  LDL.LU R21, [R1+0x80] ;  /* 0x0000800001157983 */ /* 0x000ea20000300800 */
[----:B------:R-:W-:-:S03]  /*1da90*/  ISETP.GT.U32.AND P2, PT, R9, R93, PT ;  /* 0x0000005d0900720c */ /* 0x000fc60003f44070 */
[----:B------:R4:W-:Y:S04]  /*1daa0*/  STL [R1+0x850], R2 ;  /* 0x0008500201007387 */ /* 0x0009e80000100800 */
[----:B------:R0:W-:Y:S04]  /*1dab0*/  STL [R1+0x84c], R4 ;  /* 0x00084c0401007387 */ /* 0x0001e80000100800 */
[----:B------:R-:W2:Y:S02]  /*1dac0*/  LDL R20, [R1+0x1664] ;  /* 0x0016640001147983 */ /* 0x000ea40000100800 */
[----:B------:R-:W-:-:S02]  /*1dad0*/  @!P2 IMAD.IADD R93, R93, 0x1, -R9 ;  /* 0x000000015d5da824 */ /* 0x000fc400078e0a09 */
[----:B------:R-:W2:Y:S01]  /*1dae0*/  LDL.LU R23, [R1+0x70] ;  /* 0x0000700001177983 */ /* 0x000ea20000300800 */
[----:B------:R-:W-:Y:S01]  /*1daf0*/  @!P3 IMAD.MOV R11, RZ, RZ, -R11 ;  /* 0x000000ffff0bb224 */ /* 0x000fe200078e0a0b */
[----:B---3--:R-:W-:Y:S02]  /*1db00*/  ISETP.GE.AND P2, PT, R18, RZ, PT ;  /* 0x000000ff1200720c */ /* 0x008fe40003f46270 */
[----:B------:R-:W3:Y:S01]  /*1db10*/  LDL R18, [R1+0x1608] ;  /* 0x0016080001127983 */ /* 0x000ee20000100800 */
[CC--:B----4-:R-:W-:Y:S01]  /*1db20*/  IADD3 R2, P3, PT, R14.reuse, R8.reuse, RZ ;  /* 0x000000080e027210 */ /* 0x0d0fe20007f7e0ff */
[----:B------:R-:W-:Y:S01]  /*1db30*/  @!P6 IMAD.IADD R19, R19, 0x1, -R9 ;  /* 0x000000011313e824 */ /* 0x000fe200078e0a09 */
[----:B------:R-:W-:Y:S02]  /*1db40*/  SEL R11, R47, R11, !P1 ;  /* 0x0000000b2f0b7207 */ /* 0x000fe40004800000 */
[----:B0-----:R-:W-:Y:S01]  /*1db50*/  LEA.HI.X.SX32 R4, R14, R5, 0x1, P3 ;  /* 0x000000050e047211 */ /* 0x001fe200018f0eff */
[----:B------:R0:W-:Y:S02]  /*1db60*/  STL [R1+0x890], R2 ;  /* 0x0008900201007387 */ /* 0x0001e40000100800 */
[----:B------:R-:W-:Y:S01]  /*1db70*/  IMAD R14, R11, UR4, RZ ;  /* 0x000000040b0e7c24 */ /* 0x000fe2000f8e02ff */
[----:B------:R-:W-:Y:S01]  /*1db80*/  ISETP.GT.U32.AND P5, PT, R9, R3, PT ;  /* 0x000000030900720c */ /* 0x000fe20003fa4070 */
[----:B------:R4:W-:Y:S01]  /*1db90*/  STL [R1+0x88c], R4 ;  /* 0x00088c0401007387 */ /* 0x0009e20000100800 */
[----:B------:R-:W-:Y:S01]  /*1dba0*/  IMAD.MOV.U32 R11, RZ, RZ, R19 ;  /* 0x000000ffff0b7224 */ /* 0x000fe200078e0013 */
[----:B------:R-:W1:Y:S02]  /*1dbb0*/  LDCU UR4, c[0x0][0x3b0] ;  /* 0x00007600ff0477ac */ /* 0x000e640008000800 */
[----:B------:R-:W3:Y:S04]  /*1dbc0*/  LDL.LU R22, [R1+0x68] ;  /* 0x0000680001167983 */ /* 0x000ee80000300800 */
[----:B------:R-:W3:Y:S01]  /*1dbd0*/  LDL R19, [R1+0x1694] ;  /* 0x0016940001137983 */ /* 0x000ee20000100800 */
[----:B------:R-:W-:Y:S01]  /*1dbe0*/  @P0 IMAD.MOV.U32 R12, RZ, RZ, R2 ;  /* 0x000000ffff0c0224 */ /* 0x000fe200078e0002 */
[----:B0-----:R-:W-:-:S02]  /*1dbf0*/  IADD3 R2, P6, PT, R14, R8, RZ ;  /* 0x000000080e027210 */ /* 0x001fc40007fde0ff */
[----:B------:R-:W-:Y:S02]  /*1dc00*/  @!P5 IMAD.IADD R3, R3, 0x1, -R9 ;  /* 0x000000010303d824 */ /* 0x000fe400078e0a09 */
[----:B------:R-:W-:Y:S01]  /*1dc10*/  @P0 IMAD.MOV.U32 R13, RZ, RZ, R4 ;  /* 0x000000ffff0d0224 */ /* 0x000fe200078e0004 */
[----:B----4-:R-:W-:Y:S01]  /*1dc20*/  LEA.HI.X.SX32 R4, R14, R5, 0x1, P6 ;  /* 0x000000050e047211 */ /* 0x010fe200030f0eff */
[----:B------:R-:W-:Y:S01]  /*1dc30*/  @!P2 IMAD.MOV R11, RZ, RZ, -R11 ;  /* 0x000000ffff0ba224 */ /* 0x000fe200078e0a0b */
[----:B------:R-:W-:Y:S01]  /*1dc40*/  ISETP.GT.U32.AND P3, PT, R9, R3, PT ;  /* 0x000000030900720c */ /* 0x000fe20003f64070 */
[----:B------:R-:W-:Y:S03]  /*1dc50*/  STL [R1+0x8d0], R2 ;  /* 0x0008d00201007387 */ /* 0x000fe60000100800 */
[----:B------:R-:W-:Y:S01]  /*1dc60*/  SEL R11, R47, R11, !P1 ;  /* 0x0000000b2f0b7207 */ /* 0x000fe20004800000 */
[----:B------:R0:W4:Y:S04]  /*1dc70*/  @P0 LDG.E.U8 R53, desc[UR20][R12.64] ;  /* 0x000000140c350981 */ /* 0x000128000c1e1100 */
[----:B------:R0:W-:Y:S01]  /*1dc80*/  STL [R1+0x8cc], R4 ;  /* 0x0008cc0401007387 */ /* 0x0001e20000100800 */
[----:B-1----:R-:W-:Y:S01]  /*1dc90*/  IMAD R11, R11, UR5, RZ ;  /* 0x000000050b0b7c24 */ /* 0x002fe2000f8e02ff */
[----:B------:R-:W-:Y:S01]  /*1dca0*/  ISETP.GT.U32.AND P5, PT, R9, R93, PT ;  /* 0x0000005d0900720c */ /* 0x000fe20003fa4070 */
[----:B------:R-:W1:Y:S01]  /*1dcb0*/  LDCU UR5, c[0x0][0x3b0] ;  /* 0x00007600ff0577ac */ /* 0x000e620008000800 */
[----:B0-----:R-:W-:-:S02]  /*1dcc0*/  @P0 IMAD.MOV.U32 R13, RZ, RZ, R4 ;  /* 0x000000ffff0d0224 */ /* 0x001fc400078e0004 */
[----:B------:R-:W4:Y:S01]  /*1dcd0*/  LDL R4, [R1+0x16a0] ;  /* 0x0016a00001047983 */ /* 0x000f220000100800 */
[----:B------:R-:W-:Y:S02]  /*1dce0*/  @P0 IMAD.MOV.U32 R12, RZ, RZ, R2 ;  /* 0x000000ffff0c0224 */ /* 0x000fe400078e0002 */
[----:B------:R-:W-:Y:S01]  /*1dcf0*/  @!P3 IMAD.IADD R3, R3, 0x1, -R9 ;  /* 0x000000010303b824 */ /* 0x000fe200078e0a09 */
[----:B------:R-:W-:Y:S02]  /*1dd00*/  IADD3 R2, P3, PT, R11, R8, RZ ;  /* 0x000000080b027210 */ /* 0x000fe40007f7e0ff */
[----:B--2---:R-:W-:Y:S02]  /*1dd10*/  ISETP.GT.U32.AND P2, PT, R9, R21, PT ;  /* 0x000000150900720c */ /* 0x004fe40003f44070 */
[----:B------:R-:W-:-:S11]  /*1dd20*/  ISETP.GE.AND P6, PT, R20, RZ, PT ;  /* 0x000000ff1400720c */ /* 0x000fd60003fc6270 */
[--C-:B------:R-:W-:Y:S01]  /*1dd30*/  @!P2 IMAD.IADD R21, R21, 0x1, -R9.reuse ;  /* 0x000000011515a824 */ /* 0x100fe200078e0a09 */
[----:B------:R-:W2:Y:S01]  /*1dd40*/  LDL.LU R20, [R1+0x5c] ;  /* 0x00005c0001147983 */ /* 0x000ea20000300800 */
[----:B------:R-:W-:Y:S01]  /*1dd50*/  LEA.HI.X.SX32 R11, R11, R5, 0x1, P3 ;  /* 0x000000050b0b7211 */ /* 0x000fe200018f0eff */
[----:B------:R-:W-:Y:S02]  /*1dd60*/  @!P5 IMAD.IADD R93, R93, 0x1, -R9 ;  /* 0x000000015d5dd824 */ /* 0x000fe400078e0a09 */
[----:B------:R0:W2:Y:S01]  /*1dd70*/  @P0 LDG.E.U8 R52, desc[UR20][R12.64] ;  /* 0x000000140c340981 */ /* 0x0000a2000c1e1100 */
[----:B---3--:R-:W-:-:S03]  /*1dd80*/  ISETP.GE.AND P2, PT, R18, RZ, PT ;  /* 0x000000ff1200720c */ /* 0x008fc60003f46270 */
[----:B------:R-:W-:Y:S01]  /*1dd90*/  STL [R1+0x910], R2 ;  /* 0x0009100201007387 */ /* 0x000fe20000100800 */
[----:B------:R-:W-:-:S03]  /*1dda0*/  @P0 IMAD.MOV.U32 R17, RZ, RZ, R11 ;  /* 0x000000ffff110224 */ /* 0x000fc600078e000b */
[----:B------:R-:W3:Y:S04]  /*1ddb0*/  LDL.LU R18, [R1+0x54] ;  /* 0x0000540001127983 */ /* 0x000ee80000300800 */
[----:B------:R0:W-:Y:S02]  /*1ddc0*/  STL [R1+0x90c], R11 ;  /* 0x00090c0b01007387 */ /* 0x0001e40000100800 */
[----:B0-----:R-:W-:-:S04]  /*1ddd0*/  IMAD.MOV.U32 R11, RZ, RZ, R3 ;  /* 0x000000ffff0b7224 */ /* 0x001fc800078e0003 */
[----:B------:R-:W-:Y:S01]  /*1dde0*/  @!P2 IMAD.MOV R11, RZ, RZ, -R11 ;  /* 0x000000ffff0ba224 */ /* 0x000fe200078e0a0b */
[----:B------:R-:W-:Y:S02]  /*1ddf0*/  ISETP.GE.AND P2, PT, R19, RZ, PT ;  /* 0x000000ff1300720c */ /* 0x000fe40003f46270 */
[----:B------:R-:W3:Y:S01]  /*1de00*/  LDL R19, [R1+0x16ac] ;  /* 0x0016ac0001137983 */ /* 0x000ee20000100800 */
[----:B------:R-:W-:Y:S01]  /*1de10*/  ISETP.GT.U32.AND P5, PT, R9, R23, PT ;  /* 0x000000170900720c */ /* 0x000fe20003fa4070 */
[----:B------:R-:W-:-:S04]  /*1de20*/  IMAD.MOV.U32 R12, RZ, RZ, R93 ;  /* 0x000000ffff0c7224 */ /* 0x000fc800078e005d */
[----:B------:R-:W-:Y:S01]  /*1de30*/  @!P6 IMAD.MOV R12, RZ, RZ, -R12 ;  /* 0x000000ffff0ce224 */ /* 0x000fe200078e0a0c */
[C---:B------:R-:W-:Y:S02]  /*1de40*/  ISETP.GT.U32.AND P6, PT, R9.reuse, R22, PT ;  /* 0x000000160900720c */ /* 0x040fe40003fc4070 */
[----:B------:R-:W-:Y:S02]  /*1de50*/  ISETP.GT.U32.AND P3, PT, R9, R21, PT ;  /* 0x000000150900720c */ /* 0x000fe40003f64070 */
[----:B------:R-:W-:-:S03]  /*1de60*/  SEL R12, R47, R12, !P1 ;  /* 0x0000000c2f0c7207 */ /* 0x000fc60004800000 */
[--C-:B------:R-:W-:Y:S02]  /*1de70*/  @!P5 IMAD.IADD R23, R23, 0x1, -R9.reuse ;  /* 0x000000011717d824 */ /* 0x100fe400078e0a09 */
[----:B------:R-:W-:Y:S01]  /*1de80*/  IMAD R13, R12, UR4, RZ ;  /* 0x000000040c0d7c24 */ /* 0x000fe2000f8e02ff */
[----:B------:R-:W-:Y:S01]  /*1de90*/  SEL R11, R47, R11, !P1 ;  /* 0x0000000b2f0b7207 */ /* 0x000fe20004800000 */
[----:B------:R-:W-:Y:S01]  /*1dea0*/  @P0 IMAD.MOV.U32 R16, RZ, RZ, R2 ;  /* 0x000000ffff100224 */ /* 0x000fe200078e0002 */
[----:B------:R-:W-:Y:S01]  /*1deb0*/  ISETP.GT.U32.AND P5, PT, R9, R23, PT ;  /* 0x000000170900720c */ /* 0x000fe20003fa4070 */
[--C-:B------:R-:W-:Y:S01]  /*1dec0*/  @!P6 IMAD.IADD R22, R22, 0x1, -R9.reuse ;  /* 0x000000011616e824 */ /* 0x100fe200078e0a09 */
[-C--:B------:R-:W-:Y:S01]  /*1ded0*/  IADD3 R3, P6, PT, R13, R8.reuse, RZ ;  /* 0x000000080d037210 */ /* 0x080fe20007fde0ff */
[----:B------:R-:W-:Y:S01]  /*1dee0*/  @!P3 IMAD.IADD R21, R21, 0x1, -R9 ;  /* 0x000000011515b824 */ /* 0x000fe200078e0a09 */
[----:B----4-:R-:W-:Y:S01]  /*1def0*/  ISETP.GE.AND P3, PT, R4, RZ, PT ;  /* 0x000000ff0400720c */ /* 0x010fe20003f66270 */
[----:B-1----:R-:W-:Y:S01]  /*1df00*/  IMAD R11, R11, UR5, RZ ;  /* 0x000000050b0b7c24 */ /* 0x002fe2000f8e02ff */
[-C--:B------:R-:W-:Y:S01]  /*1df10*/  LEA.HI.X.SX32 R4, R13, R5.reuse, 0x1, P6 ;  /* 0x000000050d047211 */ /* 0x080fe200030f0eff */
[----:B------:R0:W-:Y:S01]  /*1df20*/  STL [R1+0x950], R3 ;  /* 0x0009500301007387 */ /* 0x0001e20000100800 */
[----:B------:R-:W-:Y:S01]  /*1df30*/  IMAD.MOV.U32 R12, RZ, RZ, R21 ;  /* 0x000000ffff0c7224 */ /* 0x000fe200078e0015 */
[----:B------:R-:W1:Y:S02]  /*1df40*/  LDCU UR4, c[0x0][0x3b0] ;  /* 0x00007600ff0477ac */ /* 0x000e640008000800 */
[----:B------:R4:W-:Y:S02]  /*1df50*/  STL [R1+0x94c], R4 ;  /* 0x00094c0401007387 */ /* 0x0009e40000100800 */
[----:B------:R-:W-:Y:S01]  /*1df60*/  @!P5 IMAD.IADD R23, R23, 0x1, -R9 ;  /* 0x000000011717d824 */ /* 0x000fe200078e0a09 */
[----:B------:R-:W-:Y:S01]  /*1df70*/  PRMT R50, RZ, 0x7610, R50 ;  /* 0x00007610ff327816 */ /* 0x000fe20000000032 */
[----:B------:R-:W4:Y:S01]  /*1df80*/  LDL R21, [R1+0x16b8] ;  /* 0x0016b80001157983 */ /* 0x000f220000100800 */
[----:B------:R-:W-:Y:S01]  /*1df90*/  @!P2 IMAD.MOV R12, RZ, RZ, -R12 ;  /* 0x000000ffff0ca224 */ /* 0x000fe200078e0a0c */
[C---:B------:R-:W-:Y:S01]  /*1dfa0*/  IADD3 R2, P2, PT, R11.reuse, R8, RZ ;  /* 0x000000080b027210 */ /* 0x040fe20007f5e0ff */
[----:B------:R-:W1:Y:S01]  /*1dfb0*/  LDCU UR5, c[0x0][0x3b0] ;  /* 0x00007600ff0577ac */ /* 0x000e620008000800 */
[----:B------:R0:W4:Y:S04]  /*1dfc0*/  @P0 LDG.E.U8 R51, desc[UR20][R16.64] ;  /* 0x0000001410330981 */ /* 0x000128000c1e1100 */
[----:B------:R1:W-:Y:S01]  /*1dfd0*/  STL [R1+0x990], R2 ;  /* 0x0009900201007387 */ /* 0x0003e20000100800 */
[----:B0-----:R-:W-:Y:S01]  /*1dfe0*/  @P0 IMAD.MOV.U32 R16, RZ, RZ, R3 ;  /* 0x000000ffff100224 */ /* 0x001fe200078e0003 */
[----:B------:R-:W-:-:S05]  /*1dff0*/  LEA.HI.X.SX32 R3, R11, R5, 0x1, P2 ;  /* 0x000000050b037211 */ /* 0x000fca00010f0eff */
[----:B------:R0:W-:Y:S01]  /*1e000*/  STL [R1+0x98c], R3 ;  /* 0x00098c0301007387 */ /* 0x0001e20000100800 */
[----:B--2---:R-:W-:-:S13]  /*1e010*/  ISETP.GT.U32.AND P5, PT, R9, R20, PT ;  /* 0x000000140900720c */ /* 0x004fda0003fa4070 */
[----:B------:R-:W-:Y:S01]  /*1e020*/  @!P5 IMAD.IADD R20, R20, 0x1, -R9 ;  /* 0x000000011414d824 */ /* 0x000fe200078e0a09 */
[----:B---3--:R-:W-:Y:S02]  /*1e030*/  ISETP.GE.AND P5, PT, R19, RZ, PT ;  /* 0x000000ff1300720c */ /* 0x008fe40003fa6270 */
[----:B------:R-:W2:Y:S01]  /*1e040*/  LDL R19, [R1+0x16c8] ;  /* 0x0016c80001137983 */ /* 0x000ea20000100800 */
[C---:B------:R-:W-:Y:S01]  /*1e050*/  ISETP.GT.U32.AND P6, PT, R9.reuse, R22, PT ;  /* 0x000000160900720c */ /* 0x040fe20003fc4070 */
[----:B------:R-:W-:Y:S02]  /*1e060*/  IMAD.MOV.U32 R11, RZ, RZ, R23 ;  /* 0x000000ffff0b7224 */ /* 0x000fe400078e0017 */
[----:B------:R-:W-:Y:S02]  /*1e070*/  @P0 IMAD.MOV.U32 R17, RZ, RZ, R4 ;  /* 0x000000ffff110224 */ /* 0x000fe400078e0004 */
[----:B------:R-:W-:Y:S01]  /*1e080*/  @!P3 IMAD.MOV R11, RZ, RZ, -R11 ;  /* 0x000000ffff0bb224 */ /* 0x000fe200078e0a0b */
[----:B------:R-:W-:Y:S01]  /*1e090*/  ISETP.GT.U32.AND P3, PT, R9, R20, PT ;  /* 0x000000140900720c */ /* 0x000fe20003f64070 */
[----:B----4-:R-:W3:Y:S01]  /*1e0a0*/  LDL.LU R4, [R1+0x1b0] ;  /* 0x0001b00001047983 */ /* 0x010ee20000300800 */
[----:B------:R-:W-:-:S02]  /*1e0b0*/  SEL R13, R47, R12, !P1 ;  /* 0x0000000c2f0d7207 */ /* 0x000fc40004800000 */
[----:B------:R-:W-:Y:S01]  /*1e0c0*/  SEL R12, R47, R11, !P1 ;  /* 0x0000000b2f0c7207 */ /* 0x000fe20004800000 */
[----:B------:R4:W3:Y:S01]  /*1e0d0*/  @P0 LDG.E.U8 R50, desc[UR20][R16.64] ;  /* 0x0000001410320981 */ /* 0x0008e2000c1e1100 */
[----:B------:R-:W-:Y:S01]  /*1e0e0*/  PRMT R49, RZ, 0x7610, R49 ;  /* 0x00007610ff317816 */ /* 0x000fe20000000031 */
[----:B------:R-:W-:Y:S01]  /*1e0f0*/  @!P6 IMAD.IADD R22, R22, 0x1, -R9 ;  /* 0x000000011616e824 */ /* 0x000fe200078e0a09 */
[----:B------:R-:W-:Y:S01]  /*1e100*/  ISETP.GT.U32.AND P2, PT, R9, R18, PT ;  /* 0x000000120900720c */ /* 0x000fe20003f44070 */
[----:B------:R-:W-:Y:S01]  /*1e110*/  IMAD R13, R13, UR6, RZ ;  /* 0x000000060d0d7c24 */ /* 0x000fe2000f8e02ff */
[----:B------:R-:W-:Y:S01]  /*1e120*/  PRMT R48, RZ, 0x7610, R48 ;  /* 0x00007610ff307816 */ /* 0x000fe20000000030 */
[----:B------:R-:W-:Y:S01]  /*1e130*/  IMAD.MOV.U32 R11, RZ, RZ, R22 ;  /* 0x000000ffff0b7224 */ /* 0x000fe200078e0016 */
[----:B------:R-:W-:Y:S01]  /*1e140*/  PRMT R46, RZ, 0x7610, R46 ;  /* 0x00007610ff2e7816 */ /* 0x000fe2000000002e */
[----:B-1----:R-:W-:Y:S01]  /*1e150*/  IMAD R12, R12, UR4, RZ ;  /* 0x000000040c0c7c24 */ /* 0x002fe2000f8e02ff */
[----:B------:R-:W-:Y:S01]  /*1e160*/  PRMT R45, RZ, 0x7610, R45 ;  /* 0x00007610ff2d7816 */ /* 0x000fe2000000002d */
[----:B----4-:R-:W-:Y:S01]  /*1e170*/  @P0 IMAD.MOV.U32 R16, RZ, RZ, R2 ;  /* 0x000000ffff100224 */ /* 0x010fe200078e0002 */
[----:B------:R-:W1:Y:S01]  /*1e180*/  LDCU UR4, c[0x0][0x3b0] ;  /* 0x00007600ff0477ac */ /* 0x000e620008000800 */
[----:B------:R-:W-:-:S02]  /*1e190*/  @P0 IMAD.MOV.U32 R17, RZ, RZ, R3 ;  /* 0x000000ffff110224 */ /* 0x000fc400078e0003 */
[----:B------:R-:W-:Y:S01]  /*1e1a0*/  @!P5 IMAD.MOV R11, RZ, RZ, -R11 ;  /* 0x000000ffff0bd224 */ /* 0x000fe200078e0a0b */
[----:B------:R-:W-:Y:S01]  /*1e1b0*/  PRMT R44, RZ, 0x7610, R44 ;  /* 0x00007610ff2c7816 */ /* 0x000fe2000000002c */
[--C-:B------:R-:W-:Y:S01]  /*1e1c0*/  @!P3 IMAD.IADD R20, R20, 0x1, -R9.reuse ;  /* 0x000000011414b824 */ /* 0x100fe200078e0a09 */
[----:B------:R4:W3:Y:S01]  /*1e1d0*/  @P0 LDG.E.U8 R49, desc[UR20][R16.64] ;  /* 0x0000001410310981 */ /* 0x0008e2000c1e1100 */
[-C--:B------:R-:W-:Y:S01]  /*1e1e0*/  IADD3 R2, P5, PT, R12, R8.reuse, RZ ;  /* 0x000000080c027210 */ /* 0x080fe20007fbe0ff */
[----:B------:R-:W-:Y:S01]  /*1e1f0*/  @!P2 IMAD.IADD R18, R18, 0x1, -R9 ;  /* 0x000000011212a824 */ /* 0x000fe200078e0a09 */
[----:B------:R-:W-:Y:S01]  /*1e200*/  ISETP.GE.AND P3, PT, R21, RZ, PT ;  /* 0x000000ff1500720c */ /* 0x000fe20003f66270 */
[----:B------:R-:W1:Y:S01]  /*1e210*/  LDCU UR6, c[0x0][0x3b0] ;  /* 0x00007600ff0677ac */ /* 0x000e620008000800 */
[----:B----4-:R-:W-:-:S04]  /*1e220*/  IADD3 R16, P6, PT, R13, R8, RZ ;  /* 0x000000080d107210 */ /* 0x010fc80007fde0ff */
[-C--:B------:R-:W-:Y:S01]  /*1e230*/  LEA.HI.X.SX32 R17, R13, R5.reuse, 0x1, P6 ;  /* 0x000000050d117211 */ /* 0x080fe200030f0eff */
[----:B------:R-:W-:Y:S01]  /*1e240*/  STL [R1+0x9d0], R16 ;  /* 0x0009d01001007387 */ /* 0x000fe20000100800 */
[----:B0-----:R-:W-:Y:S01]  /*1e250*/  LEA.HI.X.SX32 R3, R12, R5, 0x1, P5 ;  /* 0x000000050c037211 */ /* 0x001fe200028f0eff */
[----:B------:R-:W-:Y:S02]  /*1e260*/  @P0 IMAD.MOV.U32 R12, RZ, RZ, R16 ;  /* 0x000000ffff0c0224 */ /* 0x000fe400078e0010 */
[----:B------:R0:W-:Y:S01]  /*1e270*/  STL [R1+0xa10], R2 ;  /* 0x000a100201007387 */ /* 0x0001e20000100800 */
[----:B------:R-:W-:-:S03]  /*1e280*/  @P0 IMAD.MOV.U32 R13, RZ, RZ, R17 ;  /* 0x000000ffff0d0224 */ /* 0x000fc600078e0011 */
[----:B------:R-:W4:Y:S01]  /*1e290*/  LDL R21, [R1+0x1590] ;  /* 0x0015900001157983 */ /* 0x000f220000100800 */
[----:B------:R-:W-:Y:S01]  /*1e2a0*/  SEL R14, R47, R11, !P1 ;  /* 0x0000000b2f0e7207 */ /* 0x000fe20004800000 */
[----:B------:R-:W-:Y:S01]  /*1e2b0*/  IMAD.MOV.U32 R11, RZ, RZ, R20 ;  /* 0x000000ffff0b7224 */ /* 0x000fe200078e0014 */
[C---:B------:R-:W-:Y:S01]  /*1e2c0*/  ISETP.GT.U32.AND P2, PT, R9.reuse, R18, PT ;  /* 0x000000120900720c */ /* 0x040fe20003f44070 */
[----:B------:R0:W4:Y:S01]  /*1e2d0*/  @P0 LDG.E.U8 R48, desc[UR20][R12.64] ;  /* 0x000000140c300981 */ /* 0x000122000c1e1100 */
[----:B------:R-:W-:Y:S01]  /*1e2e0*/  ISETP.GT.U32.AND P6, PT, R9, R42, PT ;  /* 0x0000002a0900720c */ /* 0x000fe20003fc4070 */
[----:B------:R-:W-:Y:S01]  /*1e2f0*/  IMAD R14, R14, UR5, RZ ;  /* 0x000000050e0e7c24 */ /* 0x000fe2000f8e02ff */
[----:B------:R-:W1:Y:S01]  /*1e300*/  LDCU UR5, c[0x0][0x3b0] ;  /* 0x00007600ff0577ac */ /* 0x000e620008000800 */
[----:B------:R-:W-:Y:S01]  /*1e310*/  STL [R1+0x9cc], R17 ;  /* 0x0009cc1101007387 */ /* 0x000fe20000100800 */
[----:B------:R-:W-:-:S03]  /*1e320*/  @!P3 IMAD.MOV R11, RZ, RZ, -R11 ;  /* 0x000000ffff0bb224 */ /* 0x000fc600078e0a0b */
[----:B------:R1:W-:Y:S01]  /*1e330*/  STL [R1+0xa0c], R3 ;  /* 0x000a0c0301007387 */ /* 0x0003e20000100800 */
[----:B0-----:R-:W-:Y:S02]  /*1e340*/  @P0 IMAD.MOV.U32 R12, RZ, RZ, R2 ;  /* 0x000000ffff0c0224 */ /* 0x001fe400078e0002 */
[----:B------:R-:W-:Y:S01]  /*1e350*/  @P0 IMAD.MOV.U32 R13, RZ, RZ, R3 ;  /* 0x000000ffff0d0224 */ /* 0x000fe200078e0003 */
[----:B------:R-:W4:Y:S01]  /*1e360*/  LDL R20, [R1+0x1514] ;  /* 0x0015140001147983 */ /* 0x000f220000100800 */
[----:B------:R-:W-:-:S03]  /*1e370*/  IADD3 R2, P3, PT, R14, R8, RZ ;  /* 0x000000080e027210 */ /* 0x000fc60007f7e0ff */
[----:B------:R0:W4:Y:S01]  /*1e380*/  @P0 LDG.E.U8 R46, desc[UR20][R12.64] ;  /* 0x000000140c2e0981 */ /* 0x000122000c1e1100 */
[--C-:B------:R-:W-:Y:S01]  /*1e390*/  @!P2 IMAD.IADD R18, R18, 0x1, -R9.reuse ;  /* 0x000000011212a824 */ /* 0x100fe200078e0a09 */
[----:B-1----:R-:W-:Y:S02]  /*1e3a0*/  LEA.HI.X.SX32 R3, R14, R5, 0x1, P3 ;  /* 0x000000050e037211 */ /* 0x002fe400018f0eff */
[----:B0-----:R-:W-:Y:S01]  /*1e3b0*/  SEL R12, R47, R11, !P1 ;  /* 0x0000000b2f0c7207 */ /* 0x001fe20004800000 */
[----:B------:R-:W-:-:S04]  /*1e3c0*/  @!P6 IMAD.IADD R42, R42, 0x1, -R9 ;  /* 0x000000012a2ae824 */ /* 0x000fc800078e0a09 */
[----:B------:R-:W-:Y:S02]  /*1e3d0*/  IMAD R14, R12, UR7, RZ ;  /* 0x000000070c0e7c24 */ /* 0x000fe4000f8e02ff */
[----:B------:R-:W-:Y:S02]  /*1e3e0*/  IMAD.MOV.U32 R11, RZ, RZ, R18 ;  /* 0x000000ffff0b7224 */ /* 0x000fe400078e0012 */
[----:B------:R-:W-:Y:S01]  /*1e3f0*/  @P0 IMAD.MOV.U32 R13, RZ, RZ, R3 ;  /* 0x000000ffff0d0224 */ /* 0x000fe200078e0003 */
[----:B--2---:R-:W-:Y:S01]  /*1e400*/  ISETP.GE.AND P5, PT, R19, RZ, PT ;  /* 0x000000ff1300720c */ /* 0x004fe20003fa6270 */
[----:B------:R-:W-:Y:S01]  /*1e410*/  @P0 IMAD.MOV.U32 R12, RZ, RZ, R2 ;  /* 0x000000ffff0c0224 */ /* 0x000fe200078e0002 */
[----:B------:R-:W2:Y:S01]  /*1e420*/  LDL.LU R19, [R1+0x1b8] ;  /* 0x0001b80001137983 */ /* 0x000ea20000300800 */
[----:B------:R-:W-:Y:S01]  /*1e430*/  ISETP.GT.U32.AND P2, PT, R9, R15, PT ;  /* 0x0000000f0900720c */ /* 0x000fe20003f44070 */
[----:B------:R-:W0:Y:S02]  /*1e440*/  LDCU UR7, c[0x0][0x3b0] ;  /* 0x00007600ff0777ac */ /* 0x000e240008000800 */
[----:B------:R1:W-:Y:S04]  /*1e450*/  STL [R1+0xa50], R2 ;  /* 0x000a500201007387 */ /* 0x0003e80000100800 */
[----:B------:R0:W-:Y:S04]  /*1e460*/  STL [R1+0xa4c], R3 ;  /* 0x000a4c0301007387 */ /* 0x0001e80000100800 */
[----:B------:R-:W2:Y:S01]  /*1e470*/  LDL.LU R18, [R1+0x1bc] ;  /* 0x0001bc0001127983 */ /* 0x000ea20000300800 */
[----:B-1----:R-:W-:-:S03]  /*1e480*/  IADD3 R2, P6, PT, R14, R8, RZ ;  /* 0x000000080e027210 */ /* 0x002fc60007fde0ff */
[----:B------:R1:W2:Y:S04]  /*1e490*/  @P0 LDG.E.U8 R45, desc[UR20][R12.64] ;  /* 0x000000140c2d0981 */ /* 0x0002a8000c1e1100 */
[----:B------:R-:W-:Y:S04]  /*1e4a0*/  STL [R1+0xa90], R2 ;  /* 0x000a900201007387 */ /* 0x000fe80000100800 */
[----:B------:R-:W2:Y:S01]  /*1e4b0*/  LDL R22, [R1+0x1374] ;  /* 0x0013740001167983 */ /* 0x000ea20000100800 */
[----:B0-----:R-:W-:-:S05]  /*1e4c0*/  LEA.HI.X.SX32 R3, R14, R5, 0x1, P6 ;  /* 0x000000050e037211 */ /* 0x001fca00030f0eff */
[----:B------:R0:W-:Y:S01]  /*1e4d0*/  STL [R1+0xa8c], R3 ;  /* 0x000a8c0301007387 */ /* 0x0001e20000100800 */
[----:B-1----:R-:W-:-:S03]  /*1e4e0*/  @P0 IMAD.MOV.U32 R13, RZ, RZ, R3 ;  /* 0x000000ffff0d0224 */ /* 0x002fc600078e0003 */
[----:B------:R-:W2:Y:S04]  /*1e4f0*/  LDL R23, [R1+0x1394] ;  /* 0x0013940001177983 */ /* 0x000ea80000100800 */
[----:B0-----:R-:W2:Y:S01]  /*1e500*/  LDL.LU R3, [R1+0x1c4] ;  /* 0x0001c40001037983 */ /* 0x001ea20000300800 */
[C---:B------:R-:W-:Y:S01]  /*1e510*/  ISETP.GT.U32.AND P3, PT, R9.reuse, R42, PT ;  /* 0x0000002a0900720c */ /* 0x040fe20003f64070 */
[----:B------:R-:W-:Y:S01]  /*1e520*/  @!P5 IMAD.MOV R11, RZ, RZ, -R11 ;  /* 0x000000ffff0bd224 */ /* 0x000fe200078e0a0b */
[----:B---3--:R-:W-:Y:S01]  /*1e530*/  ISETP.GT.U32.AND P5, PT, R9, R4, PT ;  /* 0x000000040900720c */ /* 0x008fe20003fa4070 */
[----:B------:R-:W-:Y:S01]  /*1e540*/  @!P2 IMAD.IADD R15, R15, 0x1, -R9 ;  /* 0x000000010f0fa824 */ /* 0x000fe200078e0a09 */
[----:B----4-:R-:W-:Y:S02]  /*1e550*/  ISETP.GE.AND P2, PT, R21, RZ, PT ;  /* 0x000000ff1500720c */ /* 0x010fe40003f46270 */
[----:B------:R-:W-:Y:S01]  /*1e560*/  SEL R11, R47, R11, !P1 ;  /* 0x0000000b2f0b7207 */ /* 0x000fe20004800000 */
[----:B------:R-:W-:Y:S01]  /*1e570*/  @P0 IMAD.MOV.U32 R12, RZ, RZ, R2 ;  /* 0x000000ffff0c0224 */ /* 0x000fe200078e0002 */
[----:B------:R-:W-:-:S05]  /*1e580*/  ISETP.GT.U32.AND P6, PT, R9, R15, PT ;  /* 0x0000000f0900720c */ /* 0x000fca0003fc4070 */
[----:B------:R-:W-:Y:S01]  /*1e590*/  @!P3 IMAD.IADD R42, R42, 0x1, -R9 ;  /* 0x000000012a2ab824 */ /* 0x000fe200078e0a09 */
[----:B------:R-:W3:Y:S01]  /*1e5a0*/  LDL.LU R21, [R1+0x1d0] ;  /* 0x0001d00001157983 */ /* 0x000ee20000300800 */
[----:B------:R-:W-:Y:S01]  /*1e5b0*/  IMAD R11, R11, UR4, RZ ;  /* 0x000000040b0b7c24 */ /* 0x000fe2000f8e02ff */
[----:B------:R-:W-:Y:S01]  /*1e5c0*/  PRMT R43, RZ, 0x7610, R43 ;  /* 0x00007610ff2b7816 */ /* 0x000fe2000000002b */
[--C-:B------:R-:W-:Y:S01]  /*1e5d0*/  @!P5 IMAD.IADD R4, R4, 0x1, -R9.reuse ;  /* 0x000000010404d824 */ /* 0x100fe200078e0a09 */
[----:B------:R0:W4:Y:S01]  /*1e5e0*/  @P0 LDG.E.U8 R44, desc[UR20][R12.64] ;  /* 0x000000140c2c0981 */ /* 0x000122000c1e1100 */
[----:B------:R-:W1:Y:S01]  /*1e5f0*/  LDCU UR4, c[0x0][0x3b0] ;  /* 0x00007600ff0477ac */ /* 0x000e620008000800 */
[----:B------:R-:W-:Y:S01]  /*1e600*/  @!P2 IMAD.MOV R42, RZ, RZ, -R42 ;  /* 0x000000ffff2aa224 */ /* 0x000fe200078e0a2a */
[----:B------:R-:W-:Y:S02]  /*1e610*/  ISETP.GE.AND P3, PT, R20, RZ, PT ;  /* 0x000000ff1400720c */ /* 0x000fe40003f66270 */
[----:B------:R-:W-:Y:S01]  /*1e620*/  IADD3 R2, P2, PT, R11, R8, RZ ;  /* 0x000000080b027210 */ /* 0x000fe20007f5e0ff */
[----:B------:R-:W-:Y:S01]  /*1e630*/  @!P6 IMAD.IADD R15, R15, 0x1, -R9 ;  /* 0x000000010f0fe824 */ /* 0x000fe200078e0a09 */
[----:B------:R-:W-:-:S02]  /*1e640*/  SEL R42, R47, R42, !P1 ;  /* 0x0000002a2f2a7207 */ /* 0x000fc40004800000 */
[----:B0-----:R-:W-:Y:S01]  /*1e650*/  LEA.HI.X.SX32 R12, R11, R5, 0x1, P2 ;  /* 0x000000050b0c7211 */ /* 0x001fe200010f0eff */
[----:B------:R-:W-:Y:S01]  /*1e660*/  STL [R1+0xad0], R2 ;  /* 0x000ad00201007387 */ /* 0x000fe20000100800 */
[----:B------:R-:W-:Y:S01]  /*1e670*/  ISETP.GT.U32.AND P2, PT, R9, R4, PT ;  /* 0x000000040900720c */ /* 0x000fe20003f44070 */
[----:B------:R-:W-:Y:S01]  /*1e680*/  IMAD R42, R42, UR5, RZ ;  /* 0x000000052a2a7c24 */ /* 0x000fe2000f8e02ff */
[----:B------:R-:W-:Y:S01]  /*1e690*/  PRMT R41, RZ, 0x7610, R41 ;  /* 0x00007610ff297816 */ /* 0x000fe20000000029 */
[----:B------:R0:W-:Y:S02]  /*1e6a0*/  STL [R1+0xacc], R12 ;  /* 0x000acc0c01007387 */ /* 0x0001e40000100800 */
[----:B------:R-:W-:Y:S01]  /*1e6b0*/  @!P3 IMAD.MOV R15, RZ, RZ, -R15 ;  /* 0x000000ffff0fb224 */ /* 0x000fe200078e0a0f */
[----:B------:R-:W-:Y:S01]  /*1e6c0*/  PRMT R40, RZ, 0x7610, R40 ;  /* 0x00007610ff287816 */ /* 0x000fe20000000028 */
[----:B------:R-:W4:Y:S01]  /*1e6d0*/  LDL R20, [R1+0x13b4] ;  /* 0x0013b40001147983 */ /* 0x000f220000100800 */
[----:B------:R-:W-:Y:S01]  /*1e6e0*/  @P0 IMAD.MOV.U32 R13, RZ, RZ, R12 ;  /* 0x000000ffff0d0224 */ /* 0x000fe200078e000c */
[----:B------:R-:W1:Y:S01]  /*1e6f0*/  LDCU UR5, c[0x0][0x3b0] ;  /* 0x00007600ff0577ac */ /* 0x000e620008000800 */
[----:B------:R-:W-:Y:S01]  /*1e700*/  SEL R15, R47, R15, !P1 ;  /* 0x0000000f2f0f7207 */ /* 0x000fe20004800000 */
[----:B0-----:R-:W-:-:S04]  /*1e710*/  @P0 IMAD.MOV.U32 R12, RZ, RZ, R2 ;  /* 0x000000ffff0c0224 */ /* 0x001fc800078e0002 */
[----:B------:R-:W-:Y:S01]  /*1e720*/  IMAD R15, R15, UR6, RZ ;  /* 0x000000060f0f7c24 */ /* 0x000fe2000f8e02ff */
[----:B------:R-:W0:Y:S01]  /*1e730*/  LDCU UR6, c[0x0][0x3b0] ;  /* 0x00007600ff0677ac */ /* 0x000e220008000800 */
[----:B------:R-:W-:Y:S01]  /*1e740*/  @!P2 IMAD.IADD R4, R4, 0x1, -R9 ;  /* 0x000000010404a824 */ /* 0x000fe200078e0a09 */
[----:B------:R0:W4:Y:S01]  /*1e750*/  @P0 LDG.E.U8 R43, desc[UR20][R12.64] ;  /* 0x000000140c2b0981 */ /* 0x000122000c1e1100 */
[C---:B--2---:R-:W-:Y:S02]  /*1e760*/  ISETP.GT.U32.AND P5, PT, R9.reuse, R19, PT ;  /* 0x000000130900720c */ /* 0x044fe40003fa4070 */
[----:B------:R-:W-:-:S11]  /*1e770*/  ISETP.GT.U32.AND P6, PT, R9, R18, PT ;  /* 0x000000120900720c */ /* 0x000fd60003fc4070 */
[----:B------:R-:W-:Y:S01]  /*1e780*/  @!P5 IMAD.IADD R19, R19, 0x1, -R9 ;  /* 0x000000011313d824 */ /* 0x000fe200078e0a09 */
[----:B------:R-:W-:-:S04]  /*1e790*/  IADD3 R2, P5, PT, R42, R8, RZ ;  /* 0x000000082a027210 */ /* 0x000fc80007fbe0ff */
[----:B------:R-:W-:Y:S02]  /*1e7a0*/  LEA.HI.X.SX32 R11, R42, R5, 0x1, P5 ;  /* 0x000000052a0b7211 */ /* 0x000fe400028f0eff */
[----:B------:R-:W-:Y:S02]  /*1e7b0*/  ISETP.GE.AND P3, PT, R22, RZ, PT ;  /* 0x000000ff1600720c */ /* 0x000fe40003f66270 */
[----:B------:R-:W-:Y:S01]  /*1e7c0*/  ISETP.GT.U32.AND P5, PT, R9, R19, PT ;  /* 0x000000130900720c */ /* 0x000fe20003fa4070 */
[----:B------:R2:W-:Y:S01]  /*1e7d0*/  STL [R1+0xb08], R2 ;  /* 0x000b080201007387 */ /* 0x0005e20000100800 */
[----:B------:R-:W-:Y:S02]  /*1e7e0*/  @!P6 IMAD.IADD R18, R18, 0x1, -R9 ;  /* 0x000000011212e824 */ /* 0x000fe400078e0a09 */
[----:B0-----:R-:W-:Y:S01]  /*1e7f0*/  @P0 IMAD.MOV.U32 R12, RZ, RZ, R2 ;  /* 0x000000ffff0c0224 */ /* 0x001fe200078e0002 */
[----:B------:R0:W-:Y:S01]  /*1e800*/  STL [R1+0xb04], R11 ;  /* 0x000b040b01007387 */ /* 0x0001e20000100800 */
[----:B------:R-:W-:-:S03]  /*1e810*/  @P0 IMAD.MOV.U32 R13, RZ, RZ, R11 ;  /* 0x000000ffff0d0224 */ /* 0x000fc600078e000b */
[----:B------:R-:W4:Y:S01]  /*1e820*/  LDL.LU R22, [R1+0x1d8] ;  /* 0x0001d80001167983 */ /* 0x000f220000300800 */
[----:B--2---:R-:W-:-:S03]  /*1e830*/  IADD3 R2, P6, PT, R15, R8, RZ ;  /* 0x000000080f027210 */ /* 0x004fc60007fde0ff */
[----:B------:R2:W4:Y:S01]  /*1e840*/  @P0 LDG.E.U8 R41, desc[UR20][R12.64] ;  /* 0x000000140c290981 */ /* 0x000522000c1e1100 */
[----:B0-----:R-:W-:Y:S01]  /*1e850*/  IMAD.MOV.U32 R11, RZ, RZ, R4 ;  /* 0x000000ffff0b7224 */ /* 0x001fe200078e0004 */
[----:B------:R-:W-:-:S03]  /*1e860*/  LEA.HI.X.SX32 R4, R15, R5, 0x1, P6 ;  /* 0x000000050f047211 */ /* 0x000fc600030f0eff */
[----:B------:R-:W-:Y:S01]  /*1e870*/  @!P3 IMAD.MOV R11, RZ, RZ, -R11 ;  /* 0x000000ffff0bb224 */ /* 0x000fe200078e0a0b */
[----:B------:R-:W-:Y:S01]  /*1e880*/  ISETP.GT.U32.AND P3, PT, R9, R3, PT ;  /* 0x000000030900720c */ /* 0x000fe20003f64070 */
[----:B------:R-:W-:Y:S02]  /*1e890*/  @!P5 IMAD.IADD R19, R19, 0x1, -R9 ;  /* 0x000000011313d824 */ /* 0x000fe400078e0a09 */
[----:B--2---:R-:W-:Y:S01]  /*1e8a0*/  @P0 IMAD.MOV.U32 R12, RZ, RZ, R2 ;  /* 0x000000ffff0c0224 */ /* 0x004fe200078e0002 */
[----:B------:R-:W-:Y:S01]  /*1e8b0*/  SEL R11, R47, R11, !P1 ;  /* 0x0000000b2f0b7207 */ /* 0x000fe20004800000 */
[----:B------:R-:W-:Y:S01]  /*1e8c0*/  @P0 IMAD.MOV.U32 R13, RZ, RZ, R4 ;  /* 0x000000ffff0d0224 */ /* 0x000fe200078e0004 */
[----:B------:R-:W-:Y:S01]  /*1e8d0*/  ISETP.GT.U32.AND P2, PT, R9, R18, PT ;  /* 0x000000120900720c */ /* 0x000fe20003f44070 */
[----:B------:R0:W-:Y:S01]  /*1e8e0*/  STL [R1+0xb40], R2 ;  /* 0x000b400201007387 */ /* 0x0001e20000100800 */
[----:B------:R-:W-:-:S03]  /*1e8f0*/  ISETP.GE.AND P6, PT, R23, RZ, PT ;  /* 0x000000ff1700720c */ /* 0x000fc60003fc6270 */
[----:B------:R2:W-:Y:S04]  /*1e900*/  STL [R1+0xb3c], R4 ;  /* 0x000b3c0401007387 */ /* 0x0005e80000100800 */
[----:B------:R1:W4:Y:S04]  /*1e910*/  @P0 LDG.E.U8 R40, desc[UR20][R12.64] ;  /* 0x000000140c280981 */ /* 0x000328000c1e1100 */
[----:B------:R-:W4:Y:S01]  /*1e920*/  LDL.LU R23, [R1+0x1e4] ;  /* 0x0001e40001177983 */ /* 0x000f220000300800 */
[--C-:B------:R-:W-:Y:S02]  /*1e930*/  @!P3 IMAD.IADD R3, R3, 0x1, -R9.reuse ;  /* 0x000000010303b824 */ /* 0x100fe400078e0a09 */
[----:B------:R-:W-:Y:S01]  /*1e940*/  @!P2 IMAD.IADD R18, R18, 0x1, -R9 ;  /* 0x000000011212a824 */ /* 0x000fe200078e0a09 */
[----:B------:R-:W4:Y:S01]  /*1e950*/  LDL R93, [R1+0x13d4] ;  /* 0x0013d400015d7983 */ /* 0x000f220000100800 */
[----:B-1----:R-:W-:Y:S01]  /*1e960*/  IMAD R13, R11, UR4, RZ ;  /* 0x000000040b0d7c24 */ /* 0x002fe2000f8e02ff */
[----:B---3--:R-:W-:Y:S01]  /*1e970*/  ISETP.GT.U32.AND P5, PT, R9, R21, PT ;  /* 0x000000150900720c */ /* 0x008fe20003fa4070 */
[----:B------:R-:W-:Y:S01]  /*1e980*/  IMAD.MOV.U32 R12, RZ, RZ, R19 ;  /* 0x000000ffff0c7224 */ /* 0x000fe200078e0013 */
[----:B------:R-:W-:Y:S01]  /*1e990*/  PRMT R39, RZ, 0x7610, R39 ;  /* 0x00007610ff277816 */ /* 0x000fe20000000027 */
[----:B------:R-:W3:Y:S01]  /*1e9a0*/  LDL R19, [R1+0x13f4] ;  /* 0x0013f40001137983 */ /* 0x000ee20000100800 */
[C---:B0-----:R-:W-:Y:S01]  /*1e9b0*/  IADD3 R2, P3, PT, R13.reuse, R8, RZ ;  /* 0x000000080d027210 */ /* 0x041fe20007f7e0ff */
[----:B------:R-:W-:Y:S01]  /*1e9c0*/  IMAD.MOV.U32 R11, RZ, RZ, R18 ;  /* 0x000000ffff0b7224 */ /* 0x000fe200078e0012 */
[----:B------:R-:W-:Y:S01]  /*1e9d0*/  PRMT R38, RZ, 0x7610, R38 ;  /* 0x00007610ff267816 */ /* 0x000fe20000000026 */
[----:B------:R-:W0:Y:S01]  /*1e9e0*/  LDCU UR4, c[0x0][0x3b0] ;  /* 0x00007600ff0477ac */ /* 0x000e220008000800 */
[----:B--2---:R-:W-:Y:S01]  /*1e9f0*/  LEA.HI.X.SX32 R4, R13, R5, 0x1, P3 ;  /* 0x000000050d047211 */ /* 0x004fe200018f0eff */
[----:B------:R-:W-:Y:S04]  /*1ea00*/  STL [R1+0x370], R2 ;  /* 0x0003700201007387 */ /* 0x000fe80000100800 */
[----:B------:R1:W-:Y:S04]  /*1ea10*/  STL [R1+0x36c], R4 ;  /* 0x00036c0401007387 */ /* 0x0003e80000100800 */
[----:B------:R-:W2:Y:S01]  /*1ea20*/  LDL R18, [R1+0x1414] ;  /* 0x0014140001127983 */ /* 0x000ea20000100800 */
[----:B----4-:R-:W-:Y:S01]  /*1ea30*/  ISETP.GE.AND P2, PT, R20, RZ, PT ;  /* 0x000000ff1400720c */ /* 0x010fe20003f46270 */
[----:B------:R-:W-:Y:S01]  /*1ea40*/  @!P6 IMAD.MOV R12, RZ, RZ, -R12 ;  /* 0x000000ffff0ce224 */ /* 0x000fe200078e0a0c */
[----:B------:R-:W-:Y:S01]  /*1ea50*/  ISETP.GT.U32.AND P6, PT, R9, R3, PT ;  /* 0x000000030900720c */ /* 0x000fe20003fc4070 */
[----:B------:R-:W-:-:S02]  /*1ea60*/  @P0 IMAD.MOV.U32 R13, RZ, RZ, R4 ;  /* 0x000000ffff0d0224 */ /* 0x000fc400078e0004 */
[----:B-1----:R-:W4:Y:S01]  /*1ea70*/  LDL R4, [R1+0x143c] ;  /* 0x00143c0001047983 */ /* 0x002f220000100800 */
[----:B------:R-:W-:Y:S01]  /*1ea80*/  SEL R14, R47, R12, !P1 ;  /* 0x0000000c2f0e7207 */ /* 0x000fe20004800000 */
[----:B------:R-:W-:Y:S02]  /*1ea90*/  @!P5 IMAD.IADD R21, R21, 0x1, -R9 ;  /* 0x000000011515d824 */ /* 0x000fe400078e0a09 */
[----:B------:R-:W4:Y:S04]  /*1eaa0*/  LDL.LU R20, [R1+0x1ec] ;  /* 0x0001ec0001147983 */ /* 0x000f280000300800 */
[----:B------:R-:W-:Y:S02]  /*1eab0*/  @!P2 IMAD.MOV R11, RZ, RZ, -R11 ;  /* 0x000000ffff0ba224 */ /* 0x000fe400078e0a0b */
[----:B------:R-:W-:Y:S01]  /*1eac0*/  IMAD R14, R14, UR5, RZ ;  /* 0x000000050e0e7c24 */ /* 0x000fe2000f8e02ff */
[----:B------:R-:W-:Y:S01]  /*1ead0*/  ISETP.GT.U32.AND P5, PT, R9, R21, PT ;  /* 0x000000150900720c */ /* 0x000fe20003fa4070 */
[----:B------:R-:W-:Y:S01]  /*1eae0*/  @!P6 IMAD.IADD R3, R3, 0x1, -R9 ;  /* 0x000000010303e824 */ /* 0x000fe200078e0a09 */
[----:B------:R-:W-:Y:S01]  /*1eaf0*/  SEL R11, R47, R11, !P1 ;  /* 0x0000000b2f0b7207 */ /* 0x000fe20004800000 */
[----:B------:R-:W-:Y:S01]  /*1eb00*/  @P0 IMAD.MOV.U32 R12, RZ, RZ, R2 ;  /* 0x000000ffff0c0224 */ /* 0x000fe200078e0002 */
[C---:B------:R-:W-:Y:S01]  /*1eb10*/  IADD3 R15, P6, PT, R14.reuse, R8, RZ ;  /* 0x000000080e0f7210 */ /* 0x040fe20007fde0ff */
[----:B------:R-:W1:Y:S02]  /*1eb20*/  LDCU UR5, c[0x0][0x3b0] ;  /* 0x00007600ff0577ac */ /* 0x000e640008000800 */
[----:B------:R-:W-:Y:S01]  /*1eb30*/  IMAD R11, R11, UR6, RZ ;  /* 0x000000060b0b7c24 */ /* 0x000fe2000f8e02ff */
[----:B------:R-:W-:Y:S01]  /*1eb40*/  LEA.HI.X.SX32 R16, R14, R5, 0x1, P6 ;  /* 0x000000050e107211 */ /* 0x000fe200030f0eff */
[----:B------:R0:W4:Y:S01]  /*1eb50*/  @P0 LDG.E.U8 R39, desc[UR20][R12.64] ;  /* 0x000000140c270981 */ /* 0x000122000c1e1100 */
[----:B------:R-:W-:Y:S01]  /*1eb60*/  PRMT R37, RZ, 0x7610, R37 ;  /* 0x00007610ff257816 */ /* 0x000fe20000000025 */
[----:B------:R-:W1:Y:S02]  /*1eb70*/  LDCU UR6, c[0x0][0x3b0] ;  /* 0x00007600ff0677ac */ /* 0x000e640008000800 */
[----:B------:R-:W-:Y:S01]  /*1eb80*/  STL [R1+0x3b0], R15 ;  /* 0x0003b00f01007387 */ /* 0x000fe20000100800 */
[----:B------:R-:W-:-:S02]  /*1eb90*/  @!P5 IMAD.IADD R21, R21, 0x1, -R9 ;  /* 0x000000011515d824 */ /* 0x000fc400078e0a09 */
[----:B0-----:R-:W-:Y:S02]  /*1eba0*/  @P0 IMAD.MOV.U32 R12, RZ, RZ, R15 ;  /* 0x000000ffff0c0224 */ /* 0x001fe400078e000f */
[----:B------:R-:W-:-:S05]  /*1ebb0*/  @P0 IMAD.MOV.U32 R13, RZ, RZ, R16 ;  /* 0x000000ffff0d0224 */ /* 0x000fca00078e0010 */
[----:B------:R0:W4:Y:S01]  /*1ebc0*/  @P0 LDG.E.U8 R38, desc[UR20][R12.64] ;  /* 0x000000140c260981 */ /* 0x000122000c1e1100 */
[----:B------:R-:W-:-:S13]  /*1ebd0*/  ISETP.GT.U32.AND P3, PT, R9, R22, PT ;  /* 0x000000160900720c */ /* 0x000fda0003f64070 */
[----:B------:R-:W-:Y:S01]  /*1ebe0*/  @!P3 IMAD.IADD R22, R22, 0x1, -R9 ;  /* 0x000000011616b824 */ /* 0x000fe200078e0a09 */
[----:B------:R-:W-:-:S04]  /*1ebf0*/  IADD3 R2, P3, PT, R11, R8, RZ ;  /* 0x000000080b027210 */ /* 0x000fc80007f7e0ff */
[----:B------:R-:W-:Y:S01]  /*1ec00*/  LEA.HI.X.SX32 R11, R11, R5, 0x1, P3 ;  /* 0x000000050b0b7211 */ /* 0x000fe200018f0eff */
[----:B------:R-:W-:Y:S04]  /*1ec10*/  STL [R1+0x3f0], R2 ;  /* 0x0003f00201007387 */ /* 0x000fe80000100800 */
[----:B------:R-:W-:Y:S01]  /*1ec20*/  STL [R1+0x3ac], R16 ;  /* 0x0003ac1001007387 */ /* 0x000fe20000100800 */
[----:B0-----:R-:W-:Y:S01]  /*1ec30*/  @P0 IMAD.MOV.U32 R13, RZ, RZ, R11 ;  /* 0x000000ffff0d0224 */ /* 0x001fe200078e000b */
[----:B---3--:R-:W-:Y:S02]  /*1ec40*/  ISETP.GE.AND P6, PT, R19, RZ, PT ;  /* 0x000000ff1300720c */ /* 0x008fe40003fc6270 */
[----:B------:R-:W3:Y:S04]  /*1ec50*/  LDL.LU R19, [R1+0x1f4] ;  /* 0x0001f40001137983 */ /* 0x000ee80000300800 */
[----:B------:R0:W-:Y:S02]  /*1ec60*/  STL [R1+0x3ec], R11 ;  /* 0x0003ec0b01007387 */ /* 0x0001e40000100800 */
[----:B0-----:R-:W-:-:S02]  /*1ec70*/  IMAD.MOV.U32 R11, RZ, RZ, R21 ;  /* 0x000000ffff0b7224 */ /* 0x001fc400078e0015 */
[----:B------:R-:W3:Y:S03]  /*1ec80*/  LDL R21, [R1+0x1454] ;  /* 0x0014540001157983 */ /* 0x000ee60000100800 */
[----:B------:R-:W-:Y:S01]  /*1ec90*/  @!P6 IMAD.MOV R11, RZ, RZ, -R11 ;  /* 0x000000ffff0be224 */ /* 0x000fe200078e0a0b */
[----:B--2---:R-:W-:Y:S02]  /*1eca0*/  ISETP.GE.AND P6, PT, R18, RZ, PT ;  /* 0x000000ff1200720c */ /* 0x004fe40003fc6270 */
[----:B------:R-:W2:Y:S01]  /*1ecb0*/  LDL.LU R18, [R1+0x1fc] ;  /* 0x0001fc0001127983 */ /* 0x000ea20000300800 */
[----:B------:R-:W-:-:S05]  /*1ecc0*/  @P0 IMAD.MOV.U32 R12, RZ, RZ, R2 ;  /* 0x000000ffff0c0224 */ /* 0x000fca00078e0002 */
[----:B------:R0:W2:Y:S02]  /*1ecd0*/  @P0 LDG.E.U8 R37, desc[UR20][R12.64] ;  /* 0x000000140c250981 */ /* 0x0000a4000c1e1100 */
[----:B0-----:R-:W-:Y:S02]  /*1ece0*/  IMAD.MOV.U32 R12, RZ, RZ, R3 ;  /* 0x000000ffff0c7224 */ /* 0x001fe400078e0003 */
[----:B------:R-:W2:Y:S01]  /*1ecf0*/  LDL R3, [R1+0x146c] ;  /* 0x00146c0001037983 */ /* 0x000ea20000100800 */
[----:B------:R-:W-:Y:S02]  /*1ed00*/  ISETP.GT.U32.AND P2, PT, R9, R23, PT ;  /* 0x000000170900720c */ /* 0x000fe40003f44070 */
[----:B------:R-:W-:Y:S02]  /*1ed10*/  ISETP.GE.AND P5, PT, R93, RZ, PT ;  /* 0x000000ff5d00720c */ /* 0x000fe40003fa6270 */
[----:B------:R-:W-:-:S09]  /*1ed20*/  ISETP.GT.U32.AND P3, PT, R9, R22, PT ;  /* 0x000000160900720c */ /* 0x000fd20003f64070 */
[--C-:B------:R-:W-:Y:S02]  /*1ed30*/  @!P2 IMAD.IADD R23, R23, 0x1, -R9.reuse ;  /* 0x000000011717a824 */ /* 0x100fe400078e0a09 */
[----:B------:R-:W-:Y:S01]  /*1ed40*/  @!P5 IMAD.MOV R12, RZ, RZ, -R12 ;  /* 0x000000ffff0cd224 */ /* 0x000fe200078e0a0c */
[C---:B----4-:R-:W-:Y:S02]  /*1ed50*/  ISETP.GT.U32.AND P5, PT, R9.reuse, R20, PT ;  /* 0x000000140900720c */ /* 0x050fe40003fa4070 */
[----:B------:R-:W-:Y:S02]  /*1ed60*/  ISETP.GT.U32.AND P2, PT, R9, R23, PT ;  /* 0x000000170900720c */ /* 0x000fe40003f44070 */
[C---:B------:R-:W-:Y:S01]  /*1ed70*/  SEL R13, R47.reuse, R12, !P1 ;  /* 0x0000000c2f0d7207 */ /* 0x040fe20004800000 */
[----:B------:R-:W-:Y:S01]  /*1ed80*/  @!P3 IMAD.IADD R22, R22, 0x1, -R9 ;  /* 0x000000011616b824 */ /* 0x000fe200078e0a09 */
[----:B------:R-:W-:-:S03]  /*1ed90*/  SEL R12, R47, R11, !P1 ;  /* 0x0000000b2f0c7207 */ /* 0x000fc60004800000 */
[----:B------:R-:W-:Y:S01]  /*1eda0*/  IMAD R13, R13, UR4, RZ ;  /* 0x000000040d0d7c24 */ /* 0x000fe2000f8e02ff */
[----:B------:R-:W-:Y:S01]  /*1edb0*/  ISETP.GE.AND P3, PT, R4, RZ, PT ;  /* 0x000000ff0400720c */ /* 0x000fe20003f66270 */
[----:B------:R-:W-:Y:S01]  /*1edc0*/  IMAD.MOV.U32 R11, RZ, RZ, R22 ;  /* 0x000000ffff0b7224 */ /* 0x000fe200078e0016 */
[----:B------:R-:W-:Y:S01]  /*1edd0*/  PRMT R36, RZ, 0x7610, R36 ;  /* 0x00007610ff247816 */ /* 0x000fe20000000024 */
[----:B------:R-:W-:Y:S01]  /*1ede0*/  @!P5 IMAD.IADD R20, R20, 0x1, -R9 ;  /* 0x000000011414d824 */ /* 0x000fe200078e0a09 */
[----:B------:R-:W-:Y:S01]  /*1edf0*/  PRMT R35, RZ, 0x7610, R35 ;  /* 0x00007610ff237816 */ /* 0x000fe20000000023 */
[----:B------:R-:W-:Y:S01]  /*1ee00*/  @!P2 IMAD.IADD R23, R23, 0x1, -R9 ;  /* 0x000000011717a824 */ /* 0x000fe200078e0a09 */
[C---:B------:R-:W-:Y:S01]  /*1ee10*/  IADD3 R15, P2, PT, R13.reuse, R8, RZ ;  /* 0x000000080d0f7210 */ /* 0x040fe20007f5e0ff */
[----:B------:R-:W-:Y:S01]  /*1ee20*/  IMAD R12, R12, UR7, RZ ;  /* 0x000000070c0c7c24 */ /* 0x000fe2000f8e02ff */
[----:B------:R-:W-:Y:S01]  /*1ee30*/  PRMT R34, RZ, 0x7610, R34 ;  /* 0x00007610ff227816 */ /* 0x000fe20000000022 */
[----:B------:R-:W-:Y:S01]  /*1ee40*/  @!P6 IMAD.MOV R11, RZ, RZ, -R11 ;  /* 0x000000ffff0be224 */ /* 0x000fe200078e0a0b */
[----:B------:R-:W-:Y:S01]  /*1ee50*/  LEA.HI.X.SX32 R16, R13, R5, 0x1, P2 ;  /* 0x000000050d107211 */ /* 0x000fe200010f0eff */
[----:B------:R-:W-:Y:S01]  /*1ee60*/  STL [R1+0x450], R15 ;  /* 0x0004500f01007387 */ /* 0x000fe20000100800 */
[----:B------:R-:W-:Y:S01]  /*1ee70*/  ISETP.GT.U32.AND P2, PT, R9, R20, PT ;  /* 0x000000140900720c */ /* 0x000fe20003f44070 */
[----:B------:R-:W0:Y:S01]  /*1ee80*/  LDCU UR4, c[0x0][0x3b0] ;  /* 0x00007600ff0477ac */ /* 0x000e220008000800 */
[----:B------:R-:W-:-:S02]  /*1ee90*/  IADD3 R2, P5, PT, R12, R8, RZ ;  /* 0x000000080c027210 */ /* 0x000fc40007fbe0ff */
[C---:B------:R-:W-:Y:S01]  /*1eea0*/  SEL R14, R47.reuse, R11, !P1 ;  /* 0x0000000b2f0e7207 */ /* 0x040fe20004800000 */
[----:B------:R-:W-:Y:S01]  /*1eeb0*/  @P0 IMAD.MOV.U32 R13, RZ, RZ, R16 ;  /* 0x000000ffff0d0224 */ /* 0x000fe200078e0010 */
[----:B------:R-:W-:Y:S01]  /*1eec0*/  LEA.HI.X.SX32 R4, R12, R5, 0x1, P5 ;  /* 0x000000050c047211 */ /* 0x000fe200028f0eff */
[----:B------:R-:W-:Y:S01]  /*1eed0*/  @P0 IMAD.MOV.U32 R12, RZ, RZ, R15 ;  /* 0x000000ffff0c0224 */ /* 0x000fe200078e000f */
[----:B------:R-:W-:Y:S01]  /*1eee0*/  PRMT R33, RZ, 0x7610, R33 ;  /* 0x00007610ff217816 */ /* 0x000fe20000000021 */
[----:B------:R-:W-:Y:S01]  /*1eef0*/  IMAD.MOV.U32 R11, RZ, RZ, R23 ;  /* 0x000000ffff0b7224 */ /* 0x000fe200078e0017 */
[----:B------:R4:W-:Y:S01]  /*1ef00*/  STL [R1+0x490], R2 ;  /* 0x0004900201007387 */ /* 0x0009e20000100800 */
[----:B-1----:R-:W-:Y:S01]  /*1ef10*/  IMAD R14, R14, UR5, RZ ;  /* 0x000000050e0e7c24 */ /* 0x002fe2000f8e02ff */
[----:B------:R-:W1:Y:S01]  /*1ef20*/  LDCU UR5, c[0x0][0x3b0] ;  /* 0x00007600ff0577ac */ /* 0x000e620008000800 */
[----:B------:R-:W-:Y:S01]  /*1ef30*/  @!P3 IMAD.MOV R11, RZ, RZ, -R11 ;  /* 0x000000ffff0bb224 */ /* 0x000fe200078e0a0b */
[----:B------:R-:W-:Y:S01]  /*1ef40*/  STL [R1+0x44c], R16 ;  /* 0x00044c1001007387 */ /* 0x000fe20000100800 */
[----:B------:R-:W-:Y:S01]  /*1ef50*/  @!P2 IMAD.IADD R20, R20, 0x1, -R9 ;  /* 0x000000011414a824 */ /* 0x000fe200078e0a09 */
[----:B------:R-:W-:Y:S01]  /*1ef60*/  PRMT R32, RZ, 0x7610, R32 ;  /* 0x00007610ff207816 */ /* 0x000fe20000000020 */
[----:B------:R-:W0:Y:S01]  /*1ef70*/  LDCU UR7, c[0x0][0x3b0] ;  /* 0x00007600ff0777ac */ /* 0x000e220008000800 */
[----:B------:R-:W2:Y:S04]  /*1ef80*/  LDL.LU R22, [R1+0x204] ;  /* 0x0002040001167983 */ /* 0x000ea80000300800 */
[----:B------:R1:W2:Y:S01]  /*1ef90*/  @P0 LDG.E.U8 R36, desc[UR20][R12.64] ;  /* 0x000000140c240981 */ /* 0x0002a2000c1e1100 */
[----:B------:R-:W-:-:S03]  /*1efa0*/  SEL R11, R47, R11, !P1 ;  /* 0x0000000b2f0b7207 */ /* 0x000fc60004800000 */
[----:B------:R0:W-:Y:S01]  /*1efb0*/  STL [R1+0x48c], R4 ;  /* 0x00048c0401007387 */ /* 0x0001e20000100800 */
[----:B-1----:R-:W-:Y:S02]  /*1efc0*/  @P0 IMAD.MOV.U32 R12, RZ, RZ, R2 ;  /* 0x000000ffff0c0224 */ /* 0x002fe400078e0002 */
[----:B------:R-:W-:Y:S01]  /*1efd0*/  @P0 IMAD.MOV.U32 R13, RZ, RZ, R4 ;  /* 0x000000ffff0d0224 */ /* 0x000fe200078e0004 */
[C---:B----4-:R-:W-:Y:S01]  /*1efe0*/  IADD3 R2, P2, PT, R14.reuse, R8, RZ ;  /* 0x000000080e027210 */ /* 0x050fe20007f5e0ff */
[----:B0-----:R-:W4:Y:S04]  /*1eff0*/  LDL R4, [R1+0x1498] ;  /* 0x0014980001047983 */ /* 0x001f280000100800 */
[----:B------:R0:W4:Y:S02]  /*1f000*/  @P0 LDG.E.U8 R35, desc[UR20][R12.64] ;  /* 0x000000140c230981 */ /* 0x000124000c1e1100 */
[----:B0-----:R-:W-:Y:S01]  /*1f010*/  LEA.HI.X.SX32 R12, R14, R5, 0x1, P2 ;  /* 0x000000050e0c7211 */ /* 0x001fe200010f0eff */
[----:B------:R-:W-:Y:S01]  /*1f020*/  IMAD R14, R11, UR6, RZ ;  /* 0x000000060b0e7c24 */ /* 0x000fe2000f8e02ff */
[----:B------:R-:W-:-:S03]  /*1f030*/  PRMT R31, RZ, 0x7610, R31 ;  /* 0x00007610ff1f7816 */ /* 0x000fc6000000001f */
[----:B------:R-:W-:Y:S01]  /*1f040*/  @P0 IMAD.MOV.U32 R13, RZ, RZ, R12 ;  /* 0x000000ffff0d0224 */ /* 0x000fe200078e000c */
[----:B------:R-:W0:Y:S01]  /*1f050*/  LDCU UR6, c[0x0][0x3b0] ;  /* 0x00007600ff0677ac */ /* 0x000e220008000800 */
[----:B------:R-:W-:Y:S01]  /*1f060*/  IMAD.MOV.U32 R11, RZ, RZ, R20 ;  /* 0x000000ffff0b7224 */ /* 0x000fe200078e0014 */
[----:B---3--:R-:W-:Y:S02]  /*1f070*/  ISETP.GT.U32.AND P6, PT, R9, R19, PT ;  /* 0x000000130900720c */ /* 0x008fe40003fc4070 */
[----:B------:R-:W-:Y:S02]  /*1f080*/  ISETP.GE.AND P5, PT, R21, RZ, PT ;  /* 0x000000ff1500720c */ /* 0x000fe40003fa6270 */
[----:B------:R-:W3:Y:S01]  /*1f090*/  LDL.LU R21, [R1+0x208] ;  /* 0x0002080001157983 */ /* 0x000ee20000300800 */
[----:B--2---:R-:W-:-:S03]  /*1f0a0*/  ISETP.GT.U32.AND P3, PT, R9, R18, PT ;  /* 0x000000120900720c */ /* 0x004fc60003f64070 */
[----:B------:R-:W2:Y:S04]  /*1f0b0*/  LDL.LU R23, [R1+0x218] ;  /* 0x0002180001177983 */ /* 0x000ea80000300800 */
[----:B------:R-:W-:Y:S04]  /*1f0c0*/  STL [R1+0x4d0], R2 ;  /* 0x0004d00201007387 */ /* 0x000fe80000100800 */
[----:B------:R1:W-:Y:S01]  /*1f0d0*/  STL [R1+0x4cc], R12 ;  /* 0x0004cc0c01007387 */ /* 0x0003e20000100800 */
[--C-:B------:R-:W-:Y:S02]  /*1f0e0*/  @!P6 IMAD.IADD R19, R19, 0x1, -R9.reuse ;  /* 0x000000011313e824 */ /* 0x100fe400078e0a09 */
[----:B------:R-:W-:Y:S01]  /*1f0f0*/  @!P3 IMAD.IADD R18, R18, 0x1, -R9 ;  /* 0x000000011212b824 */ /* 0x000fe200078e0a09 */
[----:B------:R-:W2:Y:S01]  /*1f100*/  LDL.LU R20, [R1+0x22c] ;  /* 0x00022c0001147983 */ /* 0x000ea20000300800 */
[----:B-1----:R-:W-:Y:S01]  /*1f110*/  @P0 IMAD.MOV.U32 R12, RZ, RZ, R2 ;  /* 0x000000ffff0c0224 */ /* 0x002fe200078e0002 */
[----:B------:R-:W-:-:S02]  /*1f120*/  IADD3 R2, P3, PT, R14, R8, RZ ;  /* 0x000000080e027210 */ /* 0x000fc40007f7e0ff */
[----:B------:R-:W-:Y:S02]  /*1f130*/  ISETP.GE.AND P6, PT, R3, RZ, PT ;  /* 0x000000ff0300720c */ /* 0x000fe40003fc6270 */
[----:B------:R-:W-:Y:S01]  /*1f140*/  LEA.HI.X.SX32 R3, R14, R5, 0x1, P3 ;  /* 0x000000050e037211 */ /* 0x000fe200018f0eff */
[----:B------:R1:W2:Y:S04]  /*1f150*/  @P0 LDG.E.U8 R34, desc[UR20][R12.64] ;  /* 0x000000140c220981 */ /* 0x0002a8000c1e1100 */
[----:B------:R-:W-:Y:S04]  /*1f160*/  STL [R1+0x510], R2 ;  /* 0x0005100201007387 */ /* 0x000fe80000100800 */
[----:B------:R0:W-:Y:S01]  /*1f170*/  STL [R1+0x50c], R3 ;  /* 0x00050c0301007387 */ /* 0x0001e20000100800 */
[----:B-1----:R-:W-:-:S03]  /*1f180*/  @P0 IMAD.MOV.U32 R13, RZ, RZ, R3 ;  /* 0x000000ffff0d0224 */ /* 0x002fc600078e0003 */
[----:B0-----:R-:W2:Y:S01]  /*1f190*/  LDL R3, [R1+0x14b0] ;  /* 0x0014b00001037983 */ /* 0x001ea20000100800 */
[C---:B------:R-:W-:Y:S01]  /*1f1a0*/  ISETP.GT.U32.AND P2, PT, R9.reuse, R19, PT ;  /* 0x000000130900720c */ /* 0x040fe20003f44070 */
[----:B------:R-:W-:Y:S01]  /*1f1b0*/  @!P5 IMAD.MOV R11, RZ, RZ, -R11 ;  /* 0x000000ffff0bd224 */ /* 0x000fe200078e0a0b */
[----:B------:R-:W-:Y:S01]  /*1f1c0*/  ISETP.GT.U32.AND P5, PT, R9, R18, PT ;  /* 0x000000120900720c */ /* 0x000fe20003fa4070 */
[----:B------:R-:W-:-:S03]  /*1f1d0*/  @P0 IMAD.MOV.U32 R12, RZ, RZ, R2 ;  /* 0x000000ffff0c0224 */ /* 0x000fc600078e0002 */
[----:B------:R-:W-:Y:S02]  /*1f1e0*/  SEL R11, R47, R11, !P1 ;  /* 0x0000000b2f0b7207 */ /* 0x000fe40004800000 */
[----:B------:R0:W2:Y:S05]  /*1f1f0*/  @P0 LDG.E.U8 R33, desc[UR20][R12.64] ;  /* 0x000000140c210981 */ /* 0x0000aa000c1e1100 */
[----:B------:R-:W-:-:S04]  /*1f200*/  @!P2 IMAD.IADD R19, R19, 0x1, -R9 ;  /* 0x000000011313a824 */ /* 0x000fc800078e0a09 */
[----:B0-----:R-:W-:Y:S02]  /*1f210*/  IMAD.MOV.U32 R12, RZ, RZ, R19 ;  /* 0x000000ffff0c7224 */ /* 0x001fe400078e0013 */
[----:B------:R-:W2:Y:S01]  /*1f220*/  LDL.LU R19, [R1+0x230] ;  /* 0x0002300001137983 */ /* 0x000ea20000300800 */
[----:B------:R-:W-:Y:S01]  /*1f230*/  IMAD R13, R11, UR4, RZ ;  /* 0x000000040b0d7c24 */ /* 0x000fe2000f8e02ff */
[----:B------:R-:W0:Y:S02]  /*1f240*/  LDCU UR4, c[0x0][0x3b0] ;  /* 0x00007600ff0477ac */ /* 0x000e240008000800 */
[----:B------:R-:W2:Y:S01]  /*1f250*/  LDL R93, [R1+0x14dc] ;  /* 0x0014dc00015d7983 */ /* 0x000ea20000100800 */
[----:B------:R-:W-:Y:S02]  /*1f260*/  @!P5 IMAD.IADD R18, R18, 0x1, -R9 ;  /* 0x000000011212d824 */ /* 0x000fe400078e0a09 */
[----:B------:R-:W-:Y:S01]  /*1f270*/  @!P6 IMAD.MOV R12, RZ, RZ, -R12 ;  /* 0x000000ffff0ce224 */ /* 0x000fe200078e0a0c */
[----:B------:R-:W-:-:S02]  /*1f280*/  IADD3 R2, P6, PT, R13, R8, RZ ;  /* 0x000000080d027210 */ /* 0x000fc40007fde0ff */
[----:B------:R-:W-:Y:S02]  /*1f290*/  ISETP.GT.U32.AND P2, PT, R9, R22, PT ;  /* 0x000000160900720c */ /* 0x000fe40003f44070 */
[----:B------:R-:W-:Y:S01]  /*1f2a0*/  SEL R14, R47, R12, !P1 ;  /* 0x0000000c2f0e7207 */ /* 0x000fe20004800000 */
[----:B------:R-:W-:Y:S01]  /*1f2b0*/  STL [R1+0x550], R2 ;  /* 0x0005500201007387 */ /* 0x000fe20000100800 */
[----:B------:R-:W-:-:S03]  /*1f2c0*/  IMAD.MOV.U32 R11, RZ, RZ, R18 ;  /* 0x000000ffff0b7224 */ /* 0x000fc600078e0012 */
[----:B------:R-:W-:Y:S01]  /*1f2d0*/  IMAD R14, R14, UR5, RZ ;  /* 0x000000050e0e7c24 */ /* 0x000fe2000f8e02ff */
[----:B------:R-:W-:Y:S02]  /*1f2e0*/  PRMT R24, RZ, 0x7610, R24 ;  /* 0x00007610ff187816 */ /* 0x000fe40000000018 */
[----:B----4-:R-:W-:-:S03]  /*1f2f0*/  ISETP.GE.AND P3, PT, R4, RZ, PT ;  /* 0x000000ff0400720c */ /* 0x010fc60003f66270 */
[----:B------:R-:W-:Y:S01]  /*1f300*/  @!P2 IMAD.IADD R22, R22, 0x1, -R9 ;  /* 0x000000011616a824 */ /* 0x000fe200078e0a09 */
[----:B------:R-:W-:Y:S01]  /*1f310*/  LEA.HI.X.SX32 R4, R13, R5, 0x1, P6 ;  /* 0x000000050d047211 */ /* 0x000fe200030f0eff */
[----:B------:R-:W-:Y:S01]  /*1f320*/  @P0 IMAD.MOV.U32 R12, RZ, RZ, R2 ;  /* 0x000000ffff0c0224 */ /* 0x000fe200078e0002 */
[----:B------:R-:W1:Y:S03]  /*1f330*/  LDCU UR5, c[0x0][0x3b0] ;  /* 0x00007600ff0577ac */ /* 0x000e660008000800 */
[----:B------:R4:W-:Y:S01]  /*1f340*/  STL [R1+0x54c], R4 ;  /* 0x00054c0401007387 */ /* 0x0009e20000100800 */
[----:B------:R-:W-:-:S03]  /*1f350*/  @P0 IMAD.MOV.U32 R13, RZ, RZ, R4 ;  /* 0x000000ffff0d0224 */ /* 0x000fc600078e0004 */
[----:B------:R-:W2:Y:S01]  /*1f360*/  LDL.LU R18, [R1+0x220] ;  /* 0x0002200001127983 */ /* 0x000ea20000300800 */
[----:B------:R-:W-:Y:S01]  /*1f370*/  @!P3 IMAD.MOV R11, RZ, RZ, -R11 ;  /* 0x000000ffff0bb224 */ /* 0x000fe200078e0a0b */
[----:B------:R-:W-:Y:S02]  /*1f380*/  ISETP.GT.U32.AND P3, PT, R9, R22, PT ;  /* 0x000000160900720c */ /* 0x000fe40003f64070 */
[----:B------:R1:W2:Y:S02]  /*1f390*/  @P0 LDG.E.U8 R32, desc[UR20][R12.64] ;  /* 0x000000140c200981 */ /* 0x0002a4000c1e1100 */
[----:B------:R-:W-:-:S05]  /*1f3a0*/  SEL R11, R47, R11, !P1 ;  /* 0x0000000b2f0b7207 */ /* 0x000fca0004800000 */
[----:B0-----:R-:W-:Y:S01]  /*1f3b0*/  IMAD R11, R11, UR4, RZ ;  /* 0x000000040b0b7c24 */ /* 0x001fe2000f8e02ff */
[----:B------:R-:W0:Y:S03]  /*1f3c0*/  LDCU UR4, c[0x0][0x3b0] ;  /* 0x00007600ff0477ac */ /* 0x000e260008000800 */
[----:B------:R-:W-:Y:S01]  /*1f3d0*/  @!P3 IMAD.IADD R22, R22, 0x1, -R9 ;  /* 0x000000011616b824 */ /* 0x000fe200078e0a09 */
[C---:B---3--:R-:W-:Y:S02]  /*1f3e0*/  ISETP.GT.U32.AND P5, PT, R9.reuse, R21, PT ;  /* 0x000000150900720c */ /* 0x048fe40003fa4070 */
[----:B--2---:R-:W-:-:S11]  /*1f3f0*/  ISETP.GT.U32.AND P2, PT, R9, R23, PT ;  /* 0x000000170900720c */ /* 0x004fd60003f44070 */
[--C-:B------:R-:W-:Y:S01]  /*1f400*/  @!P5 IMAD.IADD R21, R21, 0x1, -R9.reuse ;  /* 0x000000011515d824 */ /* 0x100fe200078e0a09 */
[C---:B----4-:R-:W-:Y:S02]  /*1f410*/  IADD3 R4, P5, PT, R14.reuse, R8, RZ ;  /* 0x000000080e047210 */ /* 0x050fe40007fbe0ff */
[----:B------:R-:W-:Y:S02]  /*1f420*/  ISETP.GT.U32.AND P6, PT, R9, R20, PT ;  /* 0x000000140900720c */ /* 0x000fe40003fc4070 */
[----:B------:R-:W-:Y:S01]  /*1f430*/  LEA.HI.X.SX32 R15, R14, R5, 0x1, P5 ;  /* 0x000000050e0f7211 */ /* 0x000fe200028f0eff */
[----:B------:R2:W-:Y:S01]  /*1f440*/  STL [R1+0x590], R4 ;  /* 0x0005900401007387 */ /* 0x0005e20000100800 */
[----:B-1----:R-:W-:Y:S02]  /*1f450*/  @P0 IMAD.MOV.U32 R12, RZ, RZ, R4 ;  /* 0x000000ffff0c0224 */ /* 0x002fe400078e0004 */
[----:B------:R-:W-:Y:S01]  /*1f460*/  @!P2 IMAD.IADD R23, R23, 0x1, -R9 ;  /* 0x000000011717a824 */ /* 0x000fe200078e0a09 */
[----:B------:R-:W-:Y:S01]  /*1f470*/  ISETP.GT.U32.AND P2, PT, R9, R21, PT ;  /* 0x000000150900720c */ /* 0x000fe20003f44070 */
[----:B------:R-:W-:-:S05]  /*1f480*/  @P0 IMAD.MOV.U32 R13, RZ, RZ, R15 ;  /* 0x000000ffff0d0224 */ /* 0x000fca00078e000f */
[----:B------:R-:W-:Y:S01]  /*1f490*/  @!P6 IMAD.IADD R20, R20, 0x1, -R9 ;  /* 0x000000011414e824 */ /* 0x000fe200078e0a09 */
[----:B------:R-:W-:Y:S01]  /*1f4a0*/  IADD3 R2, P6, PT, R11, R8, RZ ;  /* 0x000000080b027210 */ /* 0x000fe20007fde0ff */
[----:B------:R1:W3:Y:S01]  /*1f4b0*/  @P0 LDG.E.U8 R31, desc[UR20][R12.64] ;  /* 0x000000140c1f0981 */ /* 0x0002e2000c1e1100 */
[----:B------:R-:W-:-:S03]  /*1f4c0*/  ISETP.GE.AND P5, PT, R3, RZ, PT ;  /* 0x000000ff0300720c */ /* 0x000fc60003fa6270 */
[----:B------:R-:W4:Y:S04]  /*1f4d0*/  LDL R3, [R1+0x14f4] ;  /* 0x0014f40001037983 */ /* 0x000f280000100800 */
[----:B------:R0:W-:Y:S04]  /*1f4e0*/  STL [R1+0x58c], R15 ;  /* 0x00058c0f01007387 */ /* 0x0001e80000100800 */
[----:B--2---:R-:W2:Y:S01]  /*1f4f0*/  LDL R4, [R1+0x150c] ;  /* 0x00150c0001047983 */ /* 0x004ea20000100800 */
[----:B------:R-:W-:Y:S01]  /*1f500*/  LEA.HI.X.SX32 R11, R11, R5, 0x1, P6 ;  /* 0x000000050b0b7211 */ /* 0x000fe200030f0eff */
[----:B-1----:R-:W-:-:S02]  /*1f510*/  IMAD.MOV.U32 R12, RZ, RZ, R22 ;  /* 0x000000ffff0c7224 */ /* 0x002fc400078e0016 */
[----:B------:R-:W-:Y:S01]  /*1f520*/  STL [R1+0x5d0], R2 ;  /* 0x0005d00201007387 */ /* 0x000fe20000100800 */
[----:B------:R-:W-:-:S03]  /*1f530*/  @!P2 IMAD.IADD R21, R21, 0x1, -R9 ;  /* 0x000000011515a824 */ /* 0x000fc600078e0a09 */
[----:B------:R1:W-:Y:S04]  /*1f540*/  STL [R1+0x5cc], R11 ;  /* 0x0005cc0b01007387 */ /* 0x0003e80000100800 */
[----:B------:R-:W3:Y:S01]  /*1f550*/  LDL R22, [R1+0x153c] ;  /* 0x00153c0001167983 */ /* 0x000ee20000100800 */
[----:B0-----:R-:W-:Y:S02]  /*1f560*/  @P0 IMAD.MOV.U32 R15, RZ, RZ, R11 ;  /* 0x000000ffff0f0224 */ /* 0x001fe400078e000b */
[----:B-1----:R-:W-:Y:S02]  /*1f570*/  IMAD.MOV.U32 R11, RZ, RZ, R21 ;  /* 0x000000ffff0b7224 */ /* 0x002fe400078e0015 */
[----:B------:R-:W3:Y:S01]  /*1f580*/  LDL R21, [R1+0x1554] ;  /* 0x0015540001157983 */ /* 0x000ee20000100800 */
[----:B------:R-:W-:-:S02]  /*1f590*/  ISETP.GT.U32.AND P3, PT, R9, R19, PT ;  /* 0x000000130900720c */ /* 0x000fc40003f64070 */
[----:B------:R-:W-:Y:S01]  /*1f5a0*/  ISETP.GE.AND P6, PT, R93, RZ, PT ;  /* 0x000000ff5d00720c */ /* 0x000fe20003fc6270 */
[----:B------:R-:W-:Y:S01]  /*1f5b0*/  @!P5 IMAD.MOV R12, RZ, RZ, -R12 ;  /* 0x000000ffff0cd224 */ /* 0x000fe200078e0a0c */
[C---:B------:R-:W-:Y:S02]  /*1f5c0*/  ISETP.GT.U32.AND P5, PT, R9.reuse, R20, PT ;  /* 0x000000140900720c */ /* 0x040fe40003fa4070 */
[----:B------:R-:W-:-:S07]  /*1f5d0*/  ISETP.GT.U32.AND P2, PT, R9, R23, PT ;  /* 0x000000170900720c */ /* 0x000fce0003f44070 */
[----:B------:R-:W-:Y:S02]  /*1f5e0*/  @!P3 IMAD.IADD R19, R19, 0x1, -R9 ;  /* 0x000000011313b824 */ /* 0x000fe400078e0a09 */
[----:B------:R-:W-:-:S03]  /*1f5f0*/  @!P6 IMAD.MOV R11, RZ, RZ, -R11 ;  /* 0x000000ffff0be224 */ /* 0x000fc600078e0a0b */
[----:B------:R-:W-:Y:S02]  /*1f600*/  ISETP.GT.U32.AND P3, PT, R9, R19, PT ;  /* 0x000000130900720c */ /* 0x000fe40003f64070 */
[C---:B------:R-:W-:Y:S02]  /*1f610*/  SEL R12, R47.reuse, R12, !P1 ;  /* 0x0000000c2f0c7207 */ /* 0x040fe40004800000 */
[----:B------:R-:W-:Y:S02]  /*1f620*/  SEL R11, R47, R11, !P1 ;  /* 0x0000000b2f0b7207 */ /* 0x000fe40004800000 */
[----:B------:R-:W-:Y:S01]  /*1f630*/  ISETP.GT.U32.AND P6, PT, R9, R18, PT ;  /* 0x000000120900720c */ /* 0x000fe20003fc4070 */
[----:B------:R-:W-:Y:S01]  /*1f640*/  IMAD R13, R12, UR6, RZ ;  /* 0x000000060c0d7c24 */ /* 0x000fe2000f8e02ff */
[----:B------:R-:W-:Y:S01]  /*1f650*/  PRMT R29, RZ, 0x7610, R29 ;  /* 0x00007610ff1d7816 */ /* 0x000fe2000000001d */
[----:B------:R-:W-:Y:S01]  /*1f660*/  IMAD R12, R11, UR4, RZ ;  /* 0x000000040b0c7c24 */ /* 0x000fe2000f8e02ff */
[----:B------:R-:W-:Y:S01]  /*1f670*/  PRMT R30, RZ, 0x7610, R30 ;  /* 0x00007610ff1e7816 */ /* 0x000fe2000000001e */
[----:B------:R-:W-:Y:S01]  /*1f680*/  @!P5 IMAD.IADD R20, R20, 0x1, -R9 ;  /* 0x000000011414d824 */ /* 0x000fe200078e0a09 */
[----:B------:R-:W0:Y:S01]  /*1f690*/  LDCU UR4, c[0x0][0x3b0] ;  /* 0x00007600ff0477ac */ /* 0x000e220008000800 */
[----:B------:R-:W-:-:S02]  /*1f6a0*/  @P0 IMAD.MOV.U32 R14, RZ, RZ, R2 ;  /* 0x000000ffff0e0224 */ /* 0x000fc400078e0002 */
[----:B------:R-:W-:Y:S01]  /*1f6b0*/  @!P2 IMAD.IADD R23, R23, 0x1, -R9 ;  /* 0x000000011717a824 */ /* 0x000fe200078e0a09 */
[----:B------:R-:W-:Y:S01]  /*1f6c0*/  PRMT R27, RZ, 0x7610, R27 ;  /* 0x00007610ff1b7816 */ /* 0x000fe2000000001b */
[--C-:B------:R-:W-:Y:S01]  /*1f6d0*/  @!P3 IMAD.IADD R19, R19, 0x1, -R9.reuse ;  /* 0x000000011313b824 */ /* 0x100fe200078e0a09 */
[----:B------:R1:W3:Y:S01]  /*1f6e0*/  @P0 LDG.E.U8 R30, desc[UR20][R14.64] ;  /* 0x000000140e1e0981 */ /* 0x0002e2000c1e1100 */
[----:B------:R-:W-:Y:S01]  /*1f6f0*/  @!P6 IMAD.IADD R18, R18, 0x1, -R9 ;  /* 0x000000011212e824 */ /* 0x000fe200078e0a09 */
[----:B------:R-:W-:Y:S01]  /*1f700*/  IADD3 R2, P6, PT, R12, R8, RZ ;  /* 0x000000080c027210 */ /* 0x000fe20007fde0ff */
[----:B------:R-:W-:Y:S01]  /*1f710*/  IMAD.MOV.U32 R11, RZ, RZ, R23 ;  /* 0x000000ffff0b7224 */ /* 0x000fe200078e0017 */
[----:B------:R-:W-:Y:S02]  /*1f720*/  PRMT R26, RZ, 0x7610, R26 ;  /* 0x00007610ff1a7816 */ /* 0x000fe4000000001a */
[----:B------:R-:W-:Y:S02]  /*1f730*/  PRMT R25, RZ, 0x7610, R25 ;  /* 0x00007610ff197816 */ /* 0x000fe40000000019 */
[----:B------:R-:W-:Y:S01]  /*1f740*/  PRMT R28, RZ, 0x7610, R28 ;  /* 0x00007610ff1c7816 */ /* 0x000fe2000000001c */
[----:B------:R-:W0:Y:S01]  /*1f750*/  S2R R83, SR_TID.X ;  /* 0x0000000000537919 */ /* 0x000e220000002100 */
[----:B------:R-:W0:Y:S01]  /*1f760*/  LDCU UR6, c[0x0][0x3b0] ;  /* 0x00007600ff0677ac */ /* 0x000e220008000800 */
[----:B----4-:R-:W-:-:S02]  /*1f770*/  ISETP.GE.AND P2, PT, R3, RZ, PT ;  /* 0x000000ff0300720c */ /* 0x010fc40003f46270 */
[----:B------:R-:W-:Y:S02]  /*1f780*/  LEA.HI.X.SX32 R3, R12, R5, 0x1, P6 ;  /* 0x000000050c037211 */ /* 0x000fe400030f0eff */
[----:B--2---:R-:W-:Y:S02]  /*1f790*/  ISETP.GE.AND P5, PT, R4, RZ, PT ;  /* 0x000000ff0400720c */ /* 0x004fe40003fa6270 */
[----:B------:R-:W-:-:S04]  /*1f7a0*/  IADD3 R4, P3, PT, R13, R8, RZ ;  /* 0x000000080d047210 */ /* 0x000fc80007f7e0ff */
[----:B------:R-:W-:Y:S01]  /*1f7b0*/  LEA.HI.X.SX32 R13, R13, R5, 0x1, P3 ;  /* 0x000000050d0d7211 */ /* 0x000fe200018f0eff */
[----:B------:R-:W-:Y:S01]  /*1f7c0*/  @P0 IMAD.MOV.U32 R12, RZ, RZ, R4 ;  /* 0x000000ffff0c0224 */ /* 0x000fe200078e0004 */
[----:B------:R-:W-:Y:S01]  /*1f7d0*/  STL [R1+0x610], R4 ;  /* 0x0006100401007387 */ /* 0x000fe20000100800 */
[----:B------:R-:W-:-:S03]  /*1f7e0*/  ISETP.GT.U32.AND P3, PT, R9, R18, PT ;  /* 0x000000120900720c */ /* 0x000fc60003f64070 */
[----:B------:R-:W-:Y:S01]  /*1f7f0*/  STL [R1+0x650], R2 ;  /* 0x0006500201007387 */ /* 0x000fe20000100800 */
[----:B------:R-:W-:-:S03]  /*1f800*/  @!P2 IMAD.MOV R11, RZ, RZ, -R11 ;  /* 0x000000ffff0ba224 */ /* 0x000fc600078e0a0b */
[----:B------:R2:W-:Y:S04]  /*1f810*/  STL [R1+0x60c], R13 ;  /* 0x00060c0d01007387 */ /* 0x0005e80000100800 */
[----:B------:R4:W3:Y:S02]  /*1f820*/  @P0 LDG.E.U8 R24, desc[UR20][R12.64] ;  /* 0x000000140c180981 */ /* 0x0008e4000c1e1100 */
[----:B---3--:R-:W-:Y:S02]  /*1f830*/  ISETP.GE.AND P2, PT, R22, RZ, PT ;  /* 0x000000ff1600720c */ /* 0x008fe40003f46270 */
[----:B-1----:R-:W-:Y:S01]  /*1f840*/  SEL R14, R47, R11, !P1 ;  /* 0x0000000b2f0e7207 */ /* 0x002fe20004800000 */
[----:B----4-:R-:W-:Y:S02]  /*1f850*/  @P0 IMAD.MOV.U32 R12, RZ, RZ, R2 ;  /* 0x000000ffff0c0224 */ /* 0x010fe400078e0002 */
[----:B--2---:R-:W-:Y:S01]  /*1f860*/  @P0 IMAD.MOV.U32 R13, RZ, RZ, R3 ;  /* 0x000000ffff0d0224 */ /* 0x004fe200078e0003 */
[----:B------:R-:W-:-:S04]  /*1f870*/  ISETP.GE.AND P6, PT, R21, RZ, PT ;  /* 0x000000ff1500720c */ /* 0x000fc80003fc6270 */
[----:B------:R1:W2:Y:S01]  /*1f880*/  @P0 LDG.E.U8 R29, desc[UR20][R12.64] ;  /* 0x000000140c1d0981 */ /* 0x0002a2000c1e1100 */
[----:B------:R-:W-:Y:S02]  /*1f890*/  IMAD.MOV.U32 R11, RZ, RZ, R19 ;  /* 0x000000ffff0b7224 */ /* 0x000fe400078e0013 */
[----:B------:R-:W-:Y:S01]  /*1f8a0*/  IMAD R14, R14, UR5, RZ ;  /* 0x000000050e0e7c24 */ /* 0x000fe2000f8e02ff */
[----:B------:R-:W3:Y:S01]  /*1f8b0*/  LDCU UR5, c[0x0][0x3b0] ;  /* 0x00007600ff0577ac */ /* 0x000ee20008000800 */
[----:B-1----:R-:W-:-:S04]  /*1f8c0*/  IMAD.MOV.U32 R12, RZ, RZ, R20 ;  /* 0x000000ffff0c7224 */ /* 0x002fc800078e0014 */
[----:B------:R-:W-:Y:S02]  /*1f8d0*/  @!P5 IMAD.MOV R12, RZ, RZ, -R12 ;  /* 0x000000ffff0cd224 */ /* 0x000fe400078e0a0c */
[----:B------:R-:W-:Y:S02]  /*1f8e0*/  @!P3 IMAD.IADD R18, R18, 0x1, -R9 ;  /* 0x000000011212b824 */ /* 0x000fe400078e0a09 */
[----:B------:R-:W-:Y:S01]  /*1f8f0*/  @!P2 IMAD.MOV R11, RZ, RZ, -R11 ;  /* 0x000000ffff0ba224 */ /* 0x000fe200078e0a0b */
[C---:B------:R-:W-:Y:S01]  /*1f900*/  SEL R13, R47.reuse, R12, !P1 ;  /* 0x0000000c2f0d7207 */ /* 0x040fe20004800000 */
[----:B------:R-:W-:Y:S01]  /*1f910*/  IMAD.MOV.U32 R12, RZ, RZ, R18 ;  /* 0x000000ffff0c7224 */ /* 0x000fe200078e0012 */
[CC--:B------:R-:W-:Y:S01]  /*1f920*/  IADD3 R2, P2, PT, R14.reuse, R8.reuse, RZ ;  /* 0x000000080e027210 */ /* 0x0c0fe20007f5e0ff */
[----:B------:R1:W-:Y:S01]  /*1f930*/  STL [R1+0x64c], R3 ;  /* 0x00064c0301007387 */ /* 0x0003e20000100800 */
[----:B------:R-:W-:Y:S01]  /*1f940*/  SEL R11, R47, R11, !P1 ;  /* 0x0000000b2f0b7207 */ /* 0x000fe20004800000 */
[----:B------:R-:W-:Y:S01]  /*1f950*/  IMAD R13, R13, UR7, RZ ;  /* 0x000000070d0d7c24 */ /* 0x000fe2000f8e02ff */
[----:B0-----:R-:W-:Y:S01]  /*1f960*/  LOP3.LUT R83, R83, 0x7f, RZ, 0xc0, !PT ;  /* 0x0000007f53537812 */ /* 0x001fe200078ec0ff */
[----:B------:R-:W-:Y:S01]  /*1f970*/  @!P6 IMAD.MOV R12, RZ, RZ, -R12 ;  /* 0x000000ffff0ce224 */ /* 0x000fe200078e0a0c */
[-C--:B-1----:R-:W-:Y:S01]  /*1f980*/  LEA.HI.X.SX32 R3, R14, R5.reuse, 0x1, P2 ;  /* 0x000000050e037211 */ /* 0x082fe200010f0eff */
[----:B------:R-:W-:Y:S01]  /*1f990*/  IMAD R11, R11, UR4, RZ ;  /* 0x000000040b0b7c24 */ /* 0x000fe2000f8e02ff */
[----:B------:R-:W-:Y:S01]  /*1f9a0*/  IADD3 R16, P2, PT, R13, R8, RZ ;  /* 0x000000080d107210 */ /* 0x000fe20007f5e0ff */
[----:B------:R-:W-:Y:S01]  /*1f9b0*/  @P0 IMAD.MOV.U32 R14, RZ, RZ, R2 ;  /* 0x000000ffff0e0224 */ /* 0x000fe200078e0002 */
[----:B------:R-:W-:Y:S01]  /*1f9c0*/  SEL R12, R47, R12, !P1 ;  /* 0x0000000c2f0c7207 */ /* 0x000fe20004800000 */
[----:B------:R-:W-:Y:S01]  /*1f9d0*/  @P0 IMAD.MOV.U32 R15, RZ, RZ, R3 ;  /* 0x000000ffff0f0224 */ /* 0x000fe200078e0003 */
[----:B------:R-:W-:Y:S01]  /*1f9e0*/  LEA.HI.X.SX32 R17, R13, R5, 0x1, P2 ;  /* 0x000000050d117211 */ /* 0x000fe200010f0eff */
[----:B------:R0:W-:Y:S01]  /*1f9f0*/  STL [R1+0x690], R2 ;  /* 0x0006900201007387 */ /* 0x0001e20000100800 */
[----:B------:R-:W-:Y:S01]  /*1fa00*/  VIADD R4, R64, 0xbe ;  /* 0x000000be40047836 */ /* 0x000fe20000000000 */
[----:B------:R-:W-:Y:S01]  /*1fa10*/  LOP3.LUT R79, R83, 0x60, RZ, 0x3c, !PT ;  /* 0x00000060534f7812 */ /* 0x000fe200078e3cff */
[----:B------:R-:W1:Y:S01]  /*1fa20*/  LDCU UR4, c[0x0][0x3b0] ;  /* 0x00007600ff0477ac */ /* 0x000e620008000800 */
[----:B------:R3:W4:Y:S01]  /*1fa30*/  @P0 LDG.E.U8 R27, desc[UR20][R14.64] ;  /* 0x000000140e1b0981 */ /* 0x000722000c1e1100 */
[----:B------:R-:W-:Y:S01]  /*1fa40*/  @P0 IMAD.MOV.U32 R13, RZ, RZ, R17 ;  /* 0x000000ffff0d0224 */ /* 0x000fe200078e0011 */
[----:B------:R-:W1:Y:S01]  /*1fa50*/  LDCU UR7, c[0x0][0x3b0] ;  /* 0x00007600ff0777ac */ /* 0x000e620008000800 */
[----:B0-----:R-:W-:Y:S01]  /*1fa60*/  IADD3 R2, P3, PT, R11, R8, RZ ;  /* 0x000000080b027210 */ /* 0x001fe20007f7e0ff */
[----:B------:R0:W-:Y:S01]  /*1fa70*/  STL [R1+0x68c], R3 ;  /* 0x00068c0301007387 */ /* 0x0001e20000100800 */
[----:B---3--:R-:W-:-:S03]  /*1fa80*/  IMAD R14, R12, UR5, RZ ;  /* 0x000000050c0e7c24 */ /* 0x008fc6000f8e02ff */
[----:B------:R3:W-:Y:S01]  /*1fa90*/  STL [R1+0x6d0], R16 ;  /* 0x0006d01001007387 */ /* 0x0007e20000100800 */
[----:B------:R-:W-:Y:S01]  /*1faa0*/  @P0 IMAD.MOV.U32 R12, RZ, RZ, R16 ;  /* 0x000000ffff0c0224 */ /* 0x000fe200078e0010 */
[----:B------:R-:W1:Y:S01]  /*1fab0*/  LDCU UR5, c[0x0][0x3b0] ;  /* 0x00007600ff0577ac */ /* 0x000e620008000800 */
[----:B0-----:R-:W-:-:S03]  /*1fac0*/  LEA.HI.X.SX32 R3, R11, R5, 0x1, P3 ;  /* 0x000000050b037211 */ /* 0x001fc600018f0eff */
[----:B------:R0:W2:Y:S01]  /*1fad0*/  @P0 LDG.E.U8 R26, desc[UR20][R12.64] ;  /* 0x000000140c1a0981 */ /* 0x0000a2000c1e1100 */
[----:B---3--:R-:W-:-:S03]  /*1fae0*/  IADD3 R16, P2, PT, R14, R8, RZ ;  /* 0x000000080e107210 */ /* 0x008fc60007f5e0ff */
[----:B------:R-:W-:Y:S01]  /*1faf0*/  STL [R1+0x718], R2 ;  /* 0x0007180201007387 */ /* 0x000fe20000100800 */
[----:B------:R-:W-:Y:S02]  /*1fb00*/  IABS R11, R4 ;  /* 0x00000004000b7213 */ /* 0x000fe40000000000 */
[----:B------:R-:W-:Y:S01]  /*1fb10*/  LEA.HI.X.SX32 R14, R14, R5, 0x1, P2 ;  /* 0x000000050e0e7211 */ /* 0x000fe200010f0eff */
[----:B0-----:R-:W-:Y:S02]  /*1fb20*/  @P0 IMAD.MOV.U32 R12, RZ, RZ, R2 ;  /* 0x000000ffff0c0224 */ /* 0x001fe400078e0002 */
[----:B------:R-:W-:Y:S01]  /*1fb30*/  @P0 IMAD.MOV.U32 R13, RZ, RZ, R3 ;  /* 0x000000ffff0d0224 */ /* 0x000fe200078e0003 */
[----:B------:R-:W-:Y:S01]  /*1fb40*/  STL [R1+0x6cc], R17 ;  /* 0x0006cc1101007387 */ /* 0x000fe20000100800 */
[----:B------:R-:W-:-:S03]  /*1fb50*/  IMAD.HI.U32 R15, R10, R11, RZ ;  /* 0x0000000b0a0f7227 */ /* 0x000fc600078e00ff */
[----:B------:R0:W3:Y:S04]  /*1fb60*/  @P0 LDG.E.U8 R25, desc[UR20][R12.64] ;  /* 0x000000140c190981 */ /* 0x0000e8000c1e1100 */
[----:B------:R1:W-:Y:S01]  /*1fb70*/  STL [R1+0x1344], R4 ;  /* 0x0013440401007387 */ /* 0x0003e20000100800 */
[----:B0-----:R-:W-:Y:S02]  /*1fb80*/  @P0 IMAD.MOV.U32 R12, RZ, RZ, R16 ;  /* 0x000000ffff0c0224 */ /* 0x001fe400078e0010 */
[----:B------:R-:W-:Y:S02]  /*1fb90*/  @P0 IMAD.MOV.U32 R13, RZ, RZ, R14 ;  /* 0x000000ffff0d0224 */ /* 0x000fe400078e000e */
[C---:B-1----:R-:W-:Y:S01]  /*1fba0*/  VIADD R4, R64.reuse, 0xbf ;  /* 0x000000bf40047836 */ /* 0x042fe20000000000 */
[----:B------:R0:W-:Y:S01]  /*1fbb0*/  STL [R1+0x714], R3 ;  /* 0x0007140301007387 */ /* 0x0001e20000100800 */
[----:B------:R-:W-:-:S02]  /*1fbc0*/  VIADD R2, R64, 0xc5 ;  /* 0x000000c540027836 */ /* 0x000fc40000000000 */
[----:B------:R-:W-:Y:S01]  /*1fbd0*/  IMAD.MOV R15, RZ, RZ, -R15 ;  /* 0x000000ffff0f7224 */ /* 0x000fe200078e0a0f */
[----:B------:R1:W2:Y:S01]  /*1fbe0*/  @P0 LDG.E.U8 R28, desc[UR20][R12.64] ;  /* 0x000000140c1c0981 */ /* 0x0002a2000c1e1100 */
[----:B0-----:R-:W-:-:S03]  /*1fbf0*/  VIADD R3, R64, 0xc4 ;  /* 0x000000c440037836 */ /* 0x001fc60000000000 */
[----:B------:R-:W-:Y:S01]  /*1fc00*/  STL [R1+0x758], R16 ;  /* 0x0007581001007387 */ /* 0x000fe20000100800 */
[----:B-1----:R-:W-:-:S03]  /*1fc10*/  IABS R12, R4 ;  /* 0x00000004000c7213 */ /* 0x002fc60000000000 */
[----:B------:R0:W-:Y:S01]  /*1fc20*/  STL [R1+0x754], R14 ;  /* 0x0007540e01007387 */ /* 0x0001e20000100800 */
[----:B------:R-:W-:Y:S01]  /*1fc30*/  IABS R13, R3 ;  /* 0x00000003000d7213 */ /* 0x000fe20000000000 */
[----:B------:R-:W-:Y:S02]  /*1fc40*/  IMAD R11, R9, R15, R11 ;  /* 0x0000000f090b7224 */ /* 0x000fe400078e020b */
[C---:B------:R-:W-:Y:S01]  /*1fc50*/  IMAD.HI.U32 R15, R10.reuse, R12, RZ ;  /* 0x0000000c0a0f7227 */ /* 0x040fe200078e00ff */
[----:B------:R1:W-:Y:S01]  /*1fc60*/  STL [R1+0x1340], R4 ;  /* 0x0013400401007387 */ /* 0x0003e20000100800 */
[----:B0-----:R-:W-:Y:S02]  /*1fc70*/  IABS R14, R2 ;  /* 0x00000002000e7213 */ /* 0x001fe40000000000 */
[----:B------:R-:W-:Y:S01]  /*1fc80*/  IMAD.HI.U32 R16, R10, R13, RZ ;  /* 0x0000000d0a107227 */ /* 0x000fe200078e00ff */
[----:B------:R0:W-:Y:S03]  /*1fc90*/  STL [R1+0x1350], R3 ;  /* 0x0013500301007387 */ /* 0x0001e60000100800 */
[----:B------:R-:W-:-:S02]  /*1fca0*/  IMAD.MOV R15, RZ, RZ, -R15 ;  /* 0x000000ffff0f7224 */ /* 0x000fc400078e0a0f */
[----:B-1----:R-:W-:Y:S02]  /*1fcb0*/  VIADD R4, R64, 0xc6 ;  /* 0x000000c640047836 */ /* 0x002fe40000000000 */
[----:B------:R-:W-:Y:S01]  /*1fcc0*/  IMAD.HI.U32 R17, R10, R14, RZ ;  /* 0x0000000e0a117227 */ /* 0x000fe200078e00ff */
[----:B------:R1:W-:Y:S03]  /*1fcd0*/  STL [R1+0x1354], R2 ;  /* 0x0013540201007387 */ /* 0x0003e60000100800 */
[----:B------:R-:W-:Y:S02]  /*1fce0*/  IMAD.MOV R16, RZ, RZ, -R16 ;  /* 0x000000ffff107224 */ /* 0x000fe400078e0a10 */
[----:B0-----:R-:W-:Y:S02]  /*1fcf0*/  VIADD R3, R64, 0xc7 ;  /* 0x000000c740037836 */ /* 0x001fe40000000000 */
[----:B------:R-:W-:Y:S01]  /*1fd00*/  IMAD R12, R9, R15, R12 ;  /* 0x0000000f090c7224 */ /* 0x000fe200078e020c */
[----:B------:R-:W-:Y:S01]  /*1fd10*/  IABS R15, R4 ;  /* 0x00000004000f7213 */ /* 0x000fe20000000000 */
[----:B------:R-:W-:-:S02]  /*1fd20*/  IMAD.MOV R17, RZ, RZ, -R17 ;  /* 0x000000ffff117224 */ /* 0x000fc400078e0a11 */
[----:B-1----:R-:W-:Y:S02]  /*1fd30*/  VIADD R2, R64, 0xcc ;  /* 0x000000cc40027836 */ /* 0x002fe40000000000 */
[C---:B------:R-:W-:Y:S01]  /*1fd40*/  IMAD R13, R9.reuse, R16, R13 ;  /* 0x00000010090d7224 */ /* 0x040fe200078e020d */
[----:B------:R-:W-:Y:S01]  /*1fd50*/  IABS R16, R3 ;  /* 0x0000000300107213 */ /* 0x000fe20000000000 */
[----:B------:R-:W-:Y:S01]  /*1fd60*/  IMAD R14, R9, R17, R14 ;  /* 0x00000011090e7224 */ /* 0x000fe200078e020e */
[----:B------:R-:W-:Y:S01]  /*1fd70*/  IABS R17, R2 ;  /* 0x0000000200117213 */ /* 0x000fe20000000000 */
[C---:B------:R-:W-:Y:S01]  /*1fd80*/  IMAD.HI.U32 R18, R10.reuse, R15, RZ ;  /* 0x0000000f0a127227 */ /* 0x040fe200078e00ff */
[----:B------:R-:W-:Y:S03]  /*1fd90*/  STL [R1+0x1728], R11 ;  /* 0x0017280b01007387 */ /* 0x000fe60000100800 */
[C---:B------:R-:W-:Y:S01]  /*1fda0*/  IMAD.HI.U32 R19, R10.reuse, R16, RZ ;  /* 0x000000100a137227 */ /* 0x040fe200078e00ff */
[----:B------:R-:W-:Y:S03]  /*1fdb0*/  STL [R1+0x1790], R11 ;  /* 0x0017900b01007387 */ /* 0x000fe60000100800 */
[----:B------:R-:W-:Y:S01]  /*1fdc0*/  IMAD.MOV R18, RZ, RZ, -R18 ;  /* 0x000000ffff127224 */ /* 0x000fe200078e0a12 */
[----:B------:R-:W-:Y:S01]  /*1fdd0*/  STL [R1+0x172c], R12 ;  /* 0x00172c0c01007387 */ /* 0x000fe20000100800 */
[----:B------:R-:W-:-:S03]  /*1fde0*/  IMAD.HI.U32 R20, R10, R17, RZ ;  /* 0x000000110a147227 */ /* 0x000fc600078e00ff */
[----:B------:R-:W-:Y:S01]  /*1fdf0*/  STL [R1+0x1778], R12 ;  /* 0x0017780c01007387 */ /* 0x000fe20000100800 */
[----:B------:R-:W-:-:S03]  /*1fe00*/  IMAD.MOV R19, RZ, RZ, -R19 ;  /* 0x000000ffff137224 */ /* 0x000fc600078e0a13 */
[----:B------:R-:W-:Y:S01]  /*1fe10*/  STL [R1+0x1730], R13 ;  /* 0x0017300d01007387 */ /* 0x000fe20000100800 */
[----:B------:R-:W-:-:S03]  /*1fe20*/  IMAD R15, R9, R18, R15 ;  /* 0x00000012090f7224 */ /* 0x000fc600078e020f */
[----:B------:R-:W-:Y:S01]  /*1fe30*/  STL [R1+0x1734], R14 ;  /* 0x0017340e01007387 */ /* 0x000fe20000100800 */
[----:B------:R-:W-:-:S03]  /*1fe40*/  IMAD.MOV R20, RZ, RZ, -R20 ;  /* 0x000000ffff147224 */ /* 0x000fc600078e0a14 */
[----:B------:R-:W-:Y:S01]  /*1fe50*/  STL [R1+0x1760], R14 ;  /* 0x0017600e01007387 */ /* 0x000fe20000100800 */
[----:B------:R-:W-:-:S03]  /*1fe60*/  IMAD R16, R9, R19, R16 ;  /* 0x0000001309107224 */ /* 0x000fc600078e0210 */
[----:B------:R-:W-:Y:S01]  /*1fe70*/  STL [R1+0x177c], R14 ;  /* 0x00177c0e01007387 */ /* 0x000fe20000100800 */
[----:B------:R-:W-:-:S03]  /*1fe80*/  IMAD R17, R9, R20, R17 ;  /* 0x0000001409117224 */ /* 0x000fc600078e0211 */
[----:B------:R0:W-:Y:S04]  /*1fe90*/  STL [R1+0x1348], R4 ;  /* 0x0013480401007387 */ /* 0x0001e80000100800 */
[----:B------:R1:W-:Y:S04]  /*1fea0*/  STL [R1+0x134c], R3 ;  /* 0x00134c0301007387 */ /* 0x0003e80000100800 */
[----:B------:R1:W-:Y:S01]  /*1feb0*/  STL [R1+0x1360], R2 ;  /* 0x0013600201007387 */ /* 0x0003e20000100800 */
[----:B0-----:R-:W-:-:S03]  /*1fec0*/  VIADD R4, R64, 0xcd ;  /* 0x000000cd40047836 */ /* 0x001fc60000000000 */
[----:B------:R-:W-:Y:S01]  /*1fed0*/  STL [R1+0x1738], R15 ;  /* 0x0017380f01007387 */ /* 0x000fe20000100800 */
[----:B-1----:R-:W-:-:S03]  /*1fee0*/  VIADD R3, R64, 0xce ;  /* 0x000000ce40037836 */ /* 0x002fc60000000000 */
[----:B------:R-:W-:Y:S01]  /*1fef0*/  STL [R1+0x1764], R15 ;  /* 0x0017640f01007387 */ /* 0x000fe20000100800 */
[----:B------:R-:W-:-:S03]  /*1ff00*/  VIADD R2, R64, 0xcf ;  /* 0x000000cf40027836 */ /* 0x000fc60000000000 */
[----:B------:R-:W-:Y:S04]  /*1ff10*/  STL [R1+0x1780], R15 ;  /* 0x0017800f01007387 */ /* 0x000fe80000100800 */
[----:B------:R-:W-:Y:S04]  /*1ff20*/  STL [R1+0x1744], R16 ;  /* 0x0017441001007387 */ /* 0x000fe80000100800 */
[----:B------:R-:W-:Y:S04]  /*1ff30*/  STL [R1+0x1784], R16 ;  /* 0x0017841001007387 */ /* 0x000fe80000100800 */
[----:B------:R-:W-:Y:S04]  /*1ff40*/  STL [R1+0x1748], R17 ;  /* 0x0017481101007387 */ /* 0x000fe80000100800 */
[----:B------:R0:W-:Y:S04]  /*1ff50*/  STL [R1+0x1358], R4 ;  /* 0x0013580401007387 */ /* 0x0001e80000100800 */
[----:B------:R1:W-:Y:S04]  /*1ff60*/  STL [R1+0x135c], R3 ;  /* 0x00135c0301007387 */ /* 0x0003e80000100800 */
[----:B------:R0:W-:Y:S04]  /*1ff70*/  STL [R1+0x1364], R2 ;  /* 0x0013640201007387 */ /* 0x0001e80000100800 */
[----:B------:R-:W2:Y:S04]  /*1ff80*/  LDL.LU R84, [R1+0x6a8] ;  /* 0x0006a80001547983 */ /* 0x000ea80000300800 */
[----:B------:R-:W3:Y:S04]  /*1ff90*/  LDL.LU R85, [R1+0x6a4] ;  /* 0x0006a40001557983 */ /* 0x000ee80000300800 */
[----:B------:R-:W4:Y:S04]  /*1ffa0*/  LDL.LU R86, [R1+0x660] ;  /* 0x0006600001567983 */ /* 0x000f280000300800 */
[----:B------:R-:W4:Y:S01]  /*1ffb0*/  LDL.LU R87, [R1+0x658] ;  /* 0x0006580001577983 */ /* 0x000f220000300800 */
[----:B------:R-:W-:-:S03]  /*1ffc0*/  IABS R18, R4 ;  /* 0x0000000400127213 */ /* 0x000fc60000000000 */
[----:B------:R-:W4:Y:S04]  /*1ffd0*/  LDL.LU R88, [R1+0x618] ;  /* 0x0006180001587983 */ /* 0x000f280000300800 */
[----:B------:R-:W4:Y:S04]  /*1ffe0*/  LDL.LU R89, [R1+0x614] ;  /* 0x0006140001597983 */ /* 0x000f280000300800 */
[----:B------:R-:W4:Y:S04]  /*1fff0*/  LDL.LU R90, [R1+0x5a8] ;  /* 0x0005a800015a7983 */ /* 0x000f280000300800 */
[----:B------:R-:W4:Y:S04]  /*20000*/  LDL.LU R91, [R1+0x5a0] ;  /* 0x0005a000015b7983 */ /* 0x000f280000300800 */
[----:B0-----:R-:W4:Y:S01]  /*20010*/  LDL.LU R4, [R1+0x560] ;  /* 0x0005600001047983 */ /* 0x001f220000300800 */
[----:B------:R-:W-:-:S04]  /*20020*/  IMAD.HI.U32 R21, R10, R18, RZ ;  /* 0x000000120a157227 */ /* 0x000fc800078e00ff */
[----:B------:R-:W-:Y:S01]  /*20030*/  IMAD.MOV R21, RZ, RZ, -R21 ;  /* 0x000000ffff157224 */ /* 0x000fe200078e0a15 */
[----:B------:R-:W-:Y:S01]  /*20040*/  IABS R19, R2 ;  /* 0x0000000200137213 */ /* 0x000fe20000000000 */
[C---:B------:R-:W-:Y:S02]  /*20050*/  VIADD R11, R64.reuse, 0xd4 ;  /* 0x000000d4400b7836 */ /* 0x040fe40000000000 */
[----:B------:R-:W-:Y:S01]  /*20060*/  IMAD R18, R9, R21, R18 ;  /* 0x0000001509127224 */ /* 0x000fe200078e0212 */
[----:B------:R-:W-:Y:S01]  /*20070*/  IABS R20, R3 ;  /* 0x0000000300147213 */ /* 0x000fe20000000000 */
[C---:B-1----:R-:W-:Y:S02]  /*20080*/  VIADD R3, R64.reuse, 0xd5 ;  /* 0x000000d540037836 */ /* 0x042fe40000000000 */
[----:B------:R-:W-:Y:S01]  /*20090*/  VIADD R2, R64, 0xd6 ;  /* 0x000000d640027836 */ /* 0x000fe20000000000 */
[----:B------:R-:W-:Y:S01]  /*200a0*/  STL [R1+0x1768], R18 ;  /* 0x0017681201007387 */ /* 0x000fe20000100800 */
[----:B------:R-:W-:-:S03]  /*200b0*/  IMAD.HI.U32 R23, R10, R19, RZ ;  /* 0x000000130a177227 */ /* 0x000fc600078e00ff */
[----:B------:R-:W-:Y:S01]  /*200c0*/  STL [R1+0x1368], R11 ;  /* 0x0013680b01007387 */ /* 0x000fe20000100800 */
[----:B------:R-:W-:Y:S01]  /*200d0*/  IMAD.HI.U32 R22, R10, R20, RZ ;  /* 0x000000140a167227 */ /* 0x000fe200078e00ff */
[----:B------:R-:W-:Y:S02]  /*200e0*/  IABS R21, R3 ;  /* 0x0000000300157213 */ /* 0x000fe40000000000 */
[----:B------:R-:W4:Y:S01]  /*200f0*/  LDL.LU R92, [R1+0x558] ;  /* 0x00055800015c7983 */ /* 0x000f220000300800 */
[----:B------:R-:W-:-:S03]  /*20100*/  IMAD.MOV R23, RZ, RZ, -R23 ;  /* 0x000000ffff177224 */ /* 0x000fc600078e0a17 */
[----:B------:R0:W-:Y:S04]  /*20110*/  STL [R1+0x136c], R3 ;  /* 0x00136c0301007387 */ /* 0x0001e80000100800 */
[----:B------:R1:W-:Y:S01]  /*20120*/  STL [R1+0x1370], R2 ;  /* 0x0013700201007387 */ /* 0x0003e20000100800 */
[----:B------:R-:W-:Y:S02]  /*20130*/  IMAD.MOV R22, RZ, RZ, -R22 ;  /* 0x000000ffff167224 */ /* 0x000fe400078e0a16 */
[----:B------:R-:W-:Y:S01]  /*20140*/  IMAD R19, R9, R23, R19 ;  /* 0x0000001709137224 */ /* 0x000fe200078e0213 */
[----:B0-----:R-:W4:Y:S01]  /*20150*/  LDL.LU R3, [R1+0x518] ;  /* 0x0005180001037983 */ /* 0x001f220000300800 */
[----:B------:R-:W-:-:S03]  /*20160*/  IABS R23, R2 ;  /* 0x0000000200177213 */ /* 0x000fc60000000000 */
[----:B------:R-:W4:Y:S01]  /*20170*/  LDL.LU R93, [R1+0x4e8] ;  /* 0x0004e800015d7983 */ /* 0x000f220000300800 */
[----:B------:R-:W-:Y:S01]  /*20180*/  IMAD R20, R9, R22, R20 ;  /* 0x0000001609147224 */ /* 0x000fe200078e0214 */
[----:B------:R-:W-:Y:S01]  /*20190*/  IABS R22, R11 ;  /* 0x0000000b00167213 */ /* 0x000fe20000000000 */
[----:B------:R-:W-:-:S04]  /*201a0*/  IMAD.HI.U32 R11, R10, R21, RZ ;  /* 0x000000150a0b7227 */ /* 0x000fc800078e00ff */
[----:B-1----:R-:W-:-:S04]  /*201b0*/  IMAD.HI.U32 R2, R10, R23, RZ ;  /* 0x000000170a027227 */ /* 0x002fc800078e00ff */
[----:B------:R-:W-:Y:S02]  /*201c0*/  IMAD.MOV R12, RZ, RZ, -R11 ;  /* 0x000000ffff0c7224 */ /* 0x000fe400078e0a0b */
[----:B------:R-:W-:Y:S02]  /*201d0*/  IMAD.MOV R11, RZ, RZ, -R2 ;  /* 0x000000ffff0b7224 */ /* 0x000fe400078e0a02 */
[----:B------:R-:W4:Y:S04]  /*201e0*/  LDL.LU R2, [R1+0x4a8] ;  /* 0x0004a80001027983 */ /* 0x000f280000300800 */
[----:B------:R-:W4:Y:S04]  /*201f0*/  LDL.LU R70, [R1+0x4a0] ;  /* 0x0004a00001467983 */ /* 0x000f280000300800 */
[----:B--2---:R-:W-:Y:S04]  /*20200*/  STS.U8 [R79+UR9+0x1300], R84 ;  /* 0x001300544f007988 */ /* 0x004fe80008000009 */
[----:B---3--:R-:W-:Y:S04]  /*20210*/  STS.U8 [R79+UR9+0x5300], R85 ;  /* 0x005300554f007988 */ /* 0x008fe80008000009 */
[----:B----4-:R-:W-:Y:S04]  /*20220*/  STS.U8 [R79+UR9+0x1700], R86 ;  /* 0x001700564f007988 */ /* 0x010fe80008000009 */
[----:B------:R-:W-:Y:S04]  /*20230*/  STS.U8 [R79+UR9+0x5700], R87 ;  /* 0x005700574f007988 */ /* 0x000fe80008000009 */
[----:B------:R-:W-:Y:S04]  /*20240*/  STS.U8 [R79+UR9+0x1b00], R88 ;  /* 0x001b00584f007988 */ /* 0x000fe80008000009 */
[----:B------:R-:W-:Y:S04]  /*20250*/  STS.U8 [R79+UR9+0x5b00], R89 ;  /* 0x005b00594f007988 */ /* 0x000fe80008000009 */
[----:B------:R-:W-:Y:S04]  /*20260*/  STS.U8 [R79+UR9+0x1f00], R90 ;  /* 0x001f005a4f007988 */ /* 0x000fe80008000009 */
[----:B------:R-:W-:Y:S04]  /*20270*/  STS.U8 [R79+UR9+0x5f00], R91 ;  /* 0x005f005b4f007988 */ /* 0x000fe80008000009 */
[----:B------:R0:W-:Y:S04]  /*20280*/  STS.U8 [R79+UR9+0x2300], R4 ;  /* 0x002300044f007988 */ /* 0x0001e80008000009 */
[----:B0-----:R-:W2:Y:S04]  /*20290*/  LDL.LU R4, [R1+0x468] ;  /* 0x0004680001047983 */ /* 0x001ea80000300800 */
[----:B------:R-:W3:Y:S04]  /*202a0*/  LDL.LU R71, [R1+0x464] ;  /* 0x0004640001477983 */ /* 0x000ee80000300800 */
[----:B------:R-:W4:Y:S04]  /*202b0*/  LDL.LU R72, [R1+0x458] ;  /* 0x0004580001487983 */ /* 0x000f280000300800 */
[----:B------:R-:W3:Y:S04]  /*202c0*/  LDL.LU R73, [R1+0x454] ;  /* 0x0004540001497983 */ /* 0x000ee80000300800 */
[----:B------:R-:W4:Y:S04]  /*202d0*/  LDL.LU R74, [R1+0x420] ;  /* 0x00042000014a7983 */ /* 0x000f280000300800 */
[----:B------:R-:W4:Y:S04]  /*202e0*/  LDL.LU R75, [R1+0x128] ;  /* 0x00012800014b7983 */ /* 0x000f280000300800 */
[----:B------:R-:W4:Y:S04]  /*202f0*/  LDL.LU R76, [R1+0x3f4] ;  /* 0x0003f400014c7983 */ /* 0x000f280000300800 */
[----:B------:R-:W-:Y:S04]  /*20300*/  STS.U8 [R79+UR9+0x6300], R92 ;  /* 0x0063005c4f007988 */ /* 0x000fe80008000009 */
[----:B------:R-:W4:Y:S04]  /*20310*/  LDL.LU R77, [R1+0x3c8] ;  /* 0x0003c800014d7983 */ /* 0x000f280000300800 */
[----:B------:R0:W-:Y:S04]  /*20320*/  STS.U8 [R79+UR9+0x2700], R3 ;  /* 0x002700034f007988 */ /* 0x0001e80008000009 */
[----:B------:R-:W4:Y:S04]  /*20330*/  LDL.LU R78, [R1+0x3bc] ;  /* 0x0003bc00014e7983 */ /* 0x000f280000300800 */
        /* <DEDUP_REMOVED lines=17> */
[----:B0-----:R-:W4:Y:S04]  /*20450*/  LDL.LU R2, [R1+0x598] ;  /* 0x0005980001027983 */ /* 0x001f280000300800 */
[----:B------:R-:W-:Y:S04]  /*20460*/  STS.U8 [R79+UR9+0x6b00], R70 ;  /* 0x006b00464f007988 */ /* 0x000fe80008000009 */
[----:B--2---:R0:W-:Y:S04]  /*20470*/  STS.U8 [R79+UR9+0x2f00], R4 ;  /* 0x002f00044f007988 */ /* 0x0041e80008000009 */
[----:B0-----:R-:W2:Y:S01]  /*20480*/  LDL.LU R4, [R1+0x594] ;  /* 0x0005940001047983 */ /* 0x001ea20000300800 */
[----:B------:R-:W-:-:S03]  /*20490*/  IMAD R23, R9, R11, R23 ;  /* 0x0000000b09177224 */ /* 0x000fc600078e0217 */
[----:B---3--:R-:W-:Y:S01]  /*204a0*/  STS.U8 [R79+UR9+0x6f00], R71 ;  /* 0x006f00474f007988 */ /* 0x008fe20008000009 */
[----:B------:R-:W-:-:S03]  /*204b0*/  LOP3.LUT R11, R7, 0x70, RZ, 0x3c, !PT ;  /* 0x00000070070b7812 */ /* 0x000fc600078e3cff */
[----:B----4-:R-:W-:Y:S04]  /*204c0*/  STS.U8 [R79+UR9+0x3300], R72 ;  /* 0x003300484f007988 */ /* 0x010fe80008000009 */
        /* <DEDUP_REMOVED lines=8> */
[----:B------:R1:W-:Y:S04]  /*20550*/  STS.U8 [R11+UR9+0x4380], R93 ;  /* 0x0043805d0b007988 */ /* 0x0003e80008000009 */
[----:B------:R-:W-:Y:S04]  /*20560*/  STS.U8 [R11+UR9+0x780], R81 ;  /* 0x000780510b007988 */ /* 0x000fe80008000009 */
[----:B------:R-:W-:Y:S04]  /*20570*/  STS.U8 [R11+UR9+0x4780], R82 ;  /* 0x004780520b007988 */ /* 0x000fe80008000009 */
        /* <DEDUP_REMOVED lines=10> */
[----:B-1----:R-:W4:Y:S04]  /*20620*/  LDL.LU R93, [R1+0x520] ;  /* 0x00052000015d7983 */ /* 0x002f280000300800 */
[----:B------:R-:W-:Y:S04]  /*20630*/  STS.U8 [R11+UR9+0x5b80], R92 ;  /* 0x005b805c0b007988 */ /* 0x000fe80008000009 */
        /* <DEDUP_REMOVED lines=12> */
[----:B--2---:R0:W-:Y:S04]  /*20700*/  STS.U8 [R11+UR9+0x5f80], R4 ;  /* 0x005f80040b007988 */ /* 0x0041e80008000009 */
[----:B0-----:R-:W2:Y:S04]  /*20710*/  LDL.LU R4, [R1+0x3c0] ;  /* 0x0003c00001047983 */ /* 0x001ea80000300800 */
[----:B------:R-:W2:Y:S04]  /*20720*/  LDL.LU R80, [R1+0x3b4] ;  /* 0x0003b40001507983 */ /* 0x000ea80000300800 */
[----:B---3--:R0:W-:Y:S04]  /*20730*/  STS.U8 [R11+UR9+0x2380], R3 ;  /* 0x002380030b007988 */ /* 0x0081e80008000009 */
        /* <DEDUP_REMOVED lines=8> */
[----:B----4-:R0:W-:Y:S04]  /*207c0*/  STS.U8 [R11+UR9+0x6380], R93 ;  /* 0x0063805d0b007988 */ /* 0x0101e80008000009 */
[----:B------:R-:W4:Y:S04]  /*207d0*/  LDL.LU R88, [R1+0x274] ;  /* 0x0002740001587983 */ /* 0x000f280000300800 */
[----:B------:R-:W4:Y:S04]  /*207e0*/  LDL.LU R89, [R1+0x244] ;  /* 0x0002440001597983 */ /* 0x000f280000300800 */
[----:B------:R-:W-:Y:S04]  /*207f0*/  STS.U8 [R11+UR9+0x2780], R70 ;  /* 0x002780460b007988 */ /* 0x000fe80008000009 */
[----:B------:R1:W-:Y:S04]  /*20800*/  STS.U8 [R11+UR9+0x6780], R2 ;  /* 0x006780020b007988 */ /* 0x0003e80008000009 */
[----:B------:R-:W-:Y:S04]  /*20810*/  STS.U8 [R11+UR9+0x2b80], R71 ;  /* 0x002b80470b007988 */ /* 0x000fe80008000009 */
[----:B------:R-:W-:Y:S04]  /*20820*/  STS.U8 [R11+UR9+0x6b80], R72 ;  /* 0x006b80480b007988 */ /* 0x000fe80008000009 */
[----:B------:R-:W-:Y:S04]  /*20830*/  STS.U8 [R11+UR9+0x2f80], R73 ;  /* 0x002f80490b007988 */ /* 0x000fe80008000009 */
[----:B------:R-:W-:Y:S04]  /*20840*/  STS.U8 [R11+UR9+0x6f80], R74 ;  /* 0x006f804a0b007988 */ /* 0x000fe80008000009 */
[----:B------:R-:W-:Y:S04]  /*20850*/  STS.U8 [R11+UR9+0x3380], R75 ;  /* 0x0033804b0b007988 */ /* 0x000fe80008000009 */
[----:B------:R-:W4:Y:S04]  /*20860*/  LDL.LU R90, [R1+0x228] ;  /* 0x00022800015a7983 */ /* 0x000f280000300800 */
[----:B------:R-:W-:Y:S04]  /*20870*/  STS.U8 [R11+UR9+0x7380], R76 ;  /* 0x0073804c0b007988 */ /* 0x000fe80008000009 */
[----:B------:R-:W4:Y:S04]  /*20880*/  LDL.LU R91, [R1+0x224] ;  /* 0x00022400015b7983 */ /* 0x000f280000300800 */
[----:B------:R-:W-:Y:S04]  /*20890*/  STS.U8 [R11+UR9+0x3780], R77 ;  /* 0x0037804d0b007988 */ /* 0x000fe80008000009 */
[----:B------:R-:W4:Y:S04]  /*208a0*/  LDL.LU R92, [R1+0x210] ;  /* 0x00021000015c7983 */ /* 0x000f280000300800 */
[----:B------:R-:W-:Y:S04]  /*208b0*/  STS.U8 [R11+UR9+0x7780], R78 ;  /* 0x0077804e0b007988 */ /* 0x000fe80008000009 */
[----:B0-----:R-:W4:Y:S04]  /*208c0*/  LDL.LU R93, [R1+0x20c] ;  /* 0x00020c00015d7983 */ /* 0x001f280000300800 */
[----:B------:R-:W-:Y:S04]  /*208d0*/  STS.U8 [R11+UR9+0x3b80], R79 ;  /* 0x003b804f0b007988 */ /* 0x000fe80008000009 */
[----:B-1----:R-:W4:Y:S04]  /*208e0*/  LDL.LU R2, [R1+0x200] ;  /* 0x0002000001027983 */ /* 0x002f280000300800 */
[----:B--2---:R0:W-:Y:S04]  /*208f0*/  STS.U8 [R11+UR9+0x7b80], R4 ;  /* 0x007b80040b007988 */ /* 0x0041e80008000009 */
[----:B0-----:R-:W2:Y:S04]  /*20900*/  LDL.LU R4, [R1+0x1f8] ;  /* 0x0001f80001047983 */ /* 0x001ea80000300800 */
[----:B------:R-:W-:Y:S04]  /*20910*/  STS.U8 [R11+UR9+0x3f80], R80 ;  /* 0x003f80500b007988 */ /* 0x000fe80008000009 */
[----:B---3--:R0:W-:Y:S04]  /*20920*/  STS.U8 [R11+UR9+0x7f80], R3 ;  /* 0x007f80030b007988 */ /* 0x0081e80008000009 */
[----:B------:R-:W-:Y:S04]  /*20930*/  STS.U8 [R7+UR9+0x8000], R81 ;  /* 0x0080005107007988 */ /* 0x000fe80008000009 */
[----:B0-----:R-:W3:Y:S04]  /*20940*/  LDL.LU R3, [R1+0x1f0] ;  /* 0x0001f00001037983 */ /* 0x001ee80000300800 */
[----:B------:R-:W3:Y:S04]  /*20950*/  LDL.LU R70, [R1+0x1e8] ;  /* 0x0001e80001467983 */ /* 0x000ee80000300800 */
[----:B------:R-:W3:Y:S04]  /*20960*/  LDL.LU R71, [R1+0x1e0] ;  /* 0x0001e00001477983 */ /* 0x000ee80000300800 */
[----:B------:R-:W-:Y:S04]  /*20970*/  STS.U8 [R7+UR9+0x8400], R82 ;  /* 0x0084005207007988 */ /* 0x000fe80008000009 */
[----:B------:R-:W-:Y:S04]  /*20980*/  STS.U8 [R7+UR9+0x8800], R83 ;  /* 0x0088005307007988 */ /* 0x000fe80008000009 */
[----:B------:R-:W-:Y:S04]  /*20990*/  STS.U8 [R7+UR9+0x8c00], R84 ;  /* 0x008c005407007988 */ /* 0x000fe80008000009 */
[----:B------:R-:W-:Y:S04]  /*209a0*/  STS.U8 [R7+UR9+0x9000], R85 ;  /* 0x0090005507007988 */ /* 0x000fe80008000009 */
[----:B------:R-:W3:Y:S04]  /*209b0*/  LDL.LU R72, [R1+0x1d4] ;  /* 0x0001d40001487983 */ /* 0x000ee80000300800 */
[----:B------:R-:W-:Y:S04]  /*209c0*/  STS.U8 [R7+UR9+0x9400], R86 ;  /* 0x0094005607007988 */ /* 0x000fe80008000009 */
[----:B------:R-:W3:Y:S04]  /*209d0*/  LDL.LU R73, [R1+0x1cc] ;  /* 0x0001cc0001497983 */ /* 0x000ee80000300800 */
[----:B------:R-:W-:Y:S04]  /*209e0*/  STS.U8 [R7+UR9+0x9800], R87 ;  /* 0x0098005707007988 */ /* 0x000fe80008000009 */
[----:B------:R-:W3:Y:S04]  /*209f0*/  LDL.LU R74, [R1+0x1c8] ;  /* 0x0001c800014a7983 */ /* 0x000ee80000300800 */
[----:B----4-:R0:W-:Y:S04]  /*20a00*/  STS.U8 [R7+UR9+0x9c00], R88 ;  /* 0x009c005807007988 */ /* 0x0101e80008000009 */
[----:B------:R-:W4:Y:S04]  /*20a10*/  LDL.LU R75, [R1+0x1c0] ;  /* 0x0001c000014b7983 */ /* 0x000f280000300800 */
[----:B------:R-:W-:Y:S04]  /*20a20*/  STS.U8 [R7+UR9+0xa000], R89 ;  /* 0x00a0005907007988 */ /* 0x000fe80008000009 */
        /* <DEDUP_REMOVED lines=11> */
[----:B------:R-:W4:Y:S04]  /*20ae0*/  LDL.LU R81, [R1+0x198] ;  /* 0x0001980001517983 */ /* 0x000f280000300800 */
[----:B--2---:R0:W-:Y:S04]  /*20af0*/  STS.U8 [R7+UR9+0xb800], R4 ;  /* 0x00b8000407007988 */ /* 0x0041e80008000009 */
[----:B0-----:R-:W2:Y:S04]  /*20b00*/  LDL.LU R4, [R1+0x194] ;  /* 0x0001940001047983 */ /* 0x001ea80000300800 */
[----:B------:R-:W2:Y:S04]  /*20b10*/  LDL.LU R82, [R1+0x190] ;  /* 0x0001900001527983 */ /* 0x000ea80000300800 */
        /* <DEDUP_REMOVED lines=10> */
[----:B---3--:R0:W-:Y:S04]  /*20bc0*/  STS.U8 [R7+UR9+0xbc00], R3 ;  /* 0x00bc000307007988 */ /* 0x0081e80008000009 */
[----:B------:R-:W-:Y:S04]  /*20bd0*/  STS.U8 [R7+UR9+0xc000], R70 ;  /* 0x00c0004607007988 */ /* 0x000fe80008000009 */
[----:B------:R-:W3:Y:S04]  /*20be0*/  LDL.LU R2, [R1+0x15c] ;  /* 0x00015c0001027983 */ /* 0x000ee80000300800 */
[----:B------:R-:W-:Y:S04]  /*20bf0*/  STS.U8 [R7+UR9+0xc400], R71 ;  /* 0x00c4004707007988 */ /* 0x000fe80008000009 */
[----:B0-----:R-:W3:Y:S04]  /*20c00*/  LDL.LU R3, [R1+0x158] ;  /* 0x0001580001037983 */ /* 0x001ee80000300800 */
[----:B------:R0:W-:Y:S04]  /*20c10*/  STS.U8 [R7+UR9+0xc800], R0 ;  /* 0x00c8000007007988 */ /* 0x0001e80008000009 */
[----:B0-----:R-:W3:Y:S04]  /*20c20*/  LDL.LU R0, [R1+0x1800] ;  /* 0x0018000001007983 */ /* 0x001ee80000300800 */
[----:B------:R-:W-:Y:S04]  /*20c30*/  STS.U8 [R7+UR9+0xcc00], R72 ;  /* 0x00cc004807007988 */ /* 0x000fe80008000009 */
[----:B------:R-:W-:Y:S04]  /*20c40*/  STS.U8 [R7+UR9+0xd000], R73 ;  /* 0x00d0004907007988 */ /* 0x000fe80008000009 */
[----:B------:R-:W-:Y:S04]  /*20c50*/  STS.U8 [R7+UR9+0xd400], R74 ;  /* 0x00d4004a07007988 */ /* 0x000fe80008000009 */
[----:B----4-:R-:W-:Y:S04]  /*20c60*/  STS.U8 [R7+UR9+0xd800], R75 ;  /* 0x00d8004b07007988 */ /* 0x010fe80008000009 */
[----:B------:R-:W-:Y:S04]  /*20c70*/  STS.U8 [R7+UR9+0xdc00], R76 ;  /* 0x00dc004c07007988 */ /* 0x000fe80008000009 */
[----:B------:R-:W-:Y:S04]  /*20c80*/  STS.U8 [R7+UR9+0xe000], R77 ;  /* 0x00e0004d07007988 */ /* 0x000fe80008000009 */
[----:B------:R-:W-:Y:S04]  /*20c90*/  STS.U8 [R7+UR9+0xe400], R78 ;  /* 0x00e4004e07007988 */ /* 0x000fe80008000009 */
[----:B------:R-:W-:Y:S04]  /*20ca0*/  STS.U8 [R7+UR9+0xe800], R79 ;  /* 0x00e8004f07007988 */ /* 0x000fe80008000009 */
[----:B------:R-:W-:Y:S04]  /*20cb0*/  STS.U8 [R7+UR9+0xec00], R80 ;  /* 0x00ec005007007988 */ /* 0x000fe80008000009 */
[----:B------:R-:W-:Y:S04]  /*20cc0*/  STS.U8 [R7+UR9+0xf000], R88 ;  /* 0x00f0005807007988 */ /* 0x000fe80008000009 */
[----:B------:R-:W-:Y:S04]  /*20cd0*/  STS.U8 [R7+UR9+0xf400], R81 ;  /* 0x00f4005107007988 */ /* 0x000fe80008000009 */
[----:B--2---:R0:W-:Y:S04]  /*20ce0*/  STS.U8 [R7+UR9+0xf800], R4 ;  /* 0x00f8000407007988 */ /* 0x0041e80008000009 */
[----:B0-----:R-:W2:Y:S04]  /*20cf0*/  LDL.LU R4, [R1+0x154] ;  /* 0x0001540001047983 */ /* 0x001ea80000300800 */
        /* <DEDUP_REMOVED lines=13> */
[----:B0-----:R-:W4:Y:S01]  /*20dd0*/  LDL.LU R82, [R1+0xfc] ;  /* 0x0000fc0001527983 */ /* 0x001f220000300800 */
[----:B---3--:R-:W-:-:S05]  /*20de0*/  LOP3.LUT R88, R0, 0x10, RZ, 0x3c, !PT ;  /* 0x0000001000587812 */ /* 0x008fca00078e3cff */
[----:B------:R0:W-:Y:S04]  /*20df0*/  STS.U8 [R88+UR9+0x8080], R83 ;  /* 0x0080805358007988 */ /* 0x0001e80008000009 */
[----:B------:R1:W-:Y:S04]  /*20e00*/  STS.U8 [R88+UR9+0x8480], R84 ;  /* 0x0084805458007988 */ /* 0x0003e80008000009 */
[----:B------:R3:W-:Y:S04]  /*20e10*/  STS.U8 [R88+UR9+0x8880], R85 ;  /* 0x0088805558007988 */ /* 0x0007e80008000009 */
[----:B0-----:R-:W4:Y:S04]  /*20e20*/  LDL.LU R83, [R1+0xf8] ;  /* 0x0000f80001537983 */ /* 0x001f280000300800 */
[----:B-1----:R-:W4:Y:S04]  /*20e30*/  LDL.LU R84, [R1+0xf4] ;  /* 0x0000f40001547983 */ /* 0x002f280000300800 */
[----:B------:R0:W-:Y:S04]  /*20e40*/  STS.U8 [R88+UR9+0x8c80], R86 ;  /* 0x008c805658007988 */ /* 0x0001e80008000009 */
[----:B---3--:R-:W3:Y:S04]  /*20e50*/  LDL.LU R85, [R1+0xf0] ;  /* 0x0000f00001557983 */ /* 0x008ee80000300800 */
[----:B------:R1:W-:Y:S04]  /*20e60*/  STS.U8 [R88+UR9+0x9080], R87 ;  /* 0x0090805758007988 */ /* 0x0003e80008000009 */
[----:B0-----:R-:W3:Y:S04]  /*20e70*/  LDL.LU R86, [R1+0xec] ;  /* 0x0000ec0001567983 */ /* 0x001ee80000300800 */
[----:B------:R0:W-:Y:S04]  /*20e80*/  STS.U8 [R88+UR9+0x9480], R89 ;  /* 0x0094805958007988 */ /* 0x0001e80008000009 */
[----:B-1----:R-:W3:Y:S04]  /*20e90*/  LDL.LU R87, [R1+0xe8] ;  /* 0x0000e80001577983 */ /* 0x002ee80000300800 */
        /* <DEDUP_REMOVED lines=12> */
[----:B0-----:R-:W3:Y:S04]  /*20f60*/  LDL.LU R3, [R1+0xcc] ;  /* 0x0000cc0001037983 */ /* 0x001ee80000300800 */
[----:B--2---:R0:W-:Y:S04]  /*20f70*/  STS.U8 [R88+UR9+0xb080], R4 ;  /* 0x00b0800458007988 */ /* 0x0041e80008000009 */
[----:B0-----:R-:W2:Y:S01]  /*20f80*/  LDL.LU R4, [R1+0xc8] ;  /* 0x0000c80001047983 */ /* 0x001ea20000300800 */
[----:B------:R-:W-:-:S03]  /*20f90*/  IMAD R21, R9, R12, R21 ;  /* 0x0000000c09157224 */ /* 0x000fc600078e0215 */
[----:B------:R-:W2:Y:S04]  /*20fa0*/  LDL.LU R17, [R1+0xc4] ;  /* 0x0000c40001117983 */ /* 0x000ea80000300800 */
[----:B------:R-:W2:Y:S04]  /*20fb0*/  LDL.LU R12, [R1+0xc0] ;  /* 0x0000c000010c7983 */ /* 0x000ea80000300800 */
[----:B------:R-:W2:Y:S04]  /*20fc0*/  LDL.LU R11, [R1+0xa0] ;  /* 0x0000a000010b7983 */ /* 0x000ea80000300800 */
[----:B----4-:R0:W-:Y:S04]  /*20fd0*/  STS.U8 [R88+UR9+0xb480], R70 ;  /* 0x00b4804658007988 */ /* 0x0101e80008000009 */
[----:B------:R1:W-:Y:S04]  /*20fe0*/  STS.U8 [R88+UR9+0xb880], R71 ;  /* 0x00b8804758007988 */ /* 0x0003e80008000009 */
[----:B------:R4:W-:Y:S04]  /*20ff0*/  STS.U8 [R88+UR9+0xbc80], R72 ;  /* 0x00bc804858007988 */ /* 0x0009e80008000009 */
[----:B0-----:R-:W2:Y:S04]  /*21000*/  LDL.LU R70, [R1+0x17fc] ;  /* 0x0017fc0001467983 */ /* 0x001ea80000300800 */
[----:B-1----:R-:W2:Y:S04]  /*21010*/  LDL.LU R71, [R1+0x17f8] ;  /* 0x0017f80001477983 */ /* 0x002ea80000300800 */
[----:B----4-:R-:W4:Y:S04]  /*21020*/  LDL.LU R72, [R1+0x17f4] ;  /* 0x0017f40001487983 */ /* 0x010f280000300800 */
[----:B------:R0:W-:Y:S04]  /*21030*/  STS.U8 [R88+UR9+0xc080], R73 ;  /* 0x00c0804958007988 */ /* 0x0001e80008000009 */
[----:B------:R1:W-:Y:S04]  /*21040*/  STS.U8 [R88+UR9+0xc480], R74 ;  /* 0x00c4804a58007988 */ /* 0x0003e80008000009 */
[----:B------:R1:W-:Y:S04]  /*21050*/  STS.U8 [R88+UR9+0xc880], R75 ;  /* 0x00c8804b58007988 */ /* 0x0003e80008000009 */
[----:B0-----:R-:W4:Y:S04]  /*21060*/  LDL.LU R73, [R1+0x17f0] ;  /* 0x0017f00001497983 */ /* 0x001f280000300800 */
[----:B-1----:R-:W4:Y:S04]  /*21070*/  LDL.LU R74, [R1+0x17ec] ;  /* 0x0017ec00014a7983 */ /* 0x002f280000300800 */
[----:B------:R-:W4:Y:S04]  /*21080*/  LDL.LU R75, [R1+0x17e8] ;  /* 0x0017e800014b7983 */ /* 0x000f280000300800 */
        /* <DEDUP_REMOVED lines=10> */
[----:B-1----:R-:W4:Y:S01]  /*21130*/  LDL.LU R80, [R1+0x17d4] ;  /* 0x0017d40001507983 */ /* 0x002f220000300800 */
[----:B------:R-:W-:-:S03]  /*21140*/  LOP3.LUT R0, R0, 0x20, RZ, 0x3c, !PT ;  /* 0x0000002000007812 */ /* 0x000fc600078e3cff */
[----:B------:R-:W4:Y:S04]  /*21150*/  LDL.LU R81, [R1+0x17d0] ;  /* 0x0017d00001517983 */ /* 0x000f280000300800 */
[----:B------:R0:W-:Y:S04]  /*21160*/  STS.U8 [R88+UR9+0xe480], R82 ;  /* 0x00e4805258007988 */ /* 0x0001e80008000009 */
[----:B------:R1:W-:Y:S04]  /*21170*/  STS.U8 [R88+UR9+0xe880], R83 ;  /* 0x00e8805358007988 */ /* 0x0003e80008000009 */
[----:B------:R1:W-:Y:S04]  /*21180*/  STS.U8 [R88+UR9+0xec80], R84 ;  /* 0x00ec805458007988 */ /* 0x0003e80008000009 */
[----:B0-----:R-:W4:Y:S04]  /*21190*/  LDL.LU R82, [R1+0x17cc] ;  /* 0x0017cc0001527983 */ /* 0x001f280000300800 */
[----:B-1----:R-:W4:Y:S04]  /*211a0*/  LDL.LU R83, [R1+0x17c8] ;  /* 0x0017c80001537983 */ /* 0x002f280000300800 */
[----:B------:R-:W4:Y:S04]  /*211b0*/  LDL.LU R84, [R1+0x17c4] ;  /* 0x0017c40001547983 */ /* 0x000f280000300800 */
[----:B---3--:R0:W-:Y:S04]  /*211c0*/  STS.U8 [R88+UR9+0xf080], R85 ;  /* 0x00f0805558007988 */ /* 0x0081e80008000009 */
[----:B------:R1:W-:Y:S04]  /*211d0*/  STS.U8 [R88+UR9+0xf480], R86 ;  /* 0x00f4805658007988 */ /* 0x0003e80008000009 */
[----:B------:R3:W-:Y:S04]  /*211e0*/  STS.U8 [R88+UR9+0xf880], R87 ;  /* 0x00f8805758007988 */ /* 0x0007e80008000009 */
[----:B0-----:R-:W4:Y:S04]  /*211f0*/  LDL.LU R85, [R1+0x17c0] ;  /* 0x0017c00001557983 */ /* 0x001f280000300800 */
[----:B-1----:R-:W4:Y:S04]  /*21200*/  LDL.LU R86, [R1+0x17bc] ;  /* 0x0017bc0001567983 */ /* 0x002f280000300800 */
[----:B---3--:R-:W3:Y:S04]  /*21210*/  LDL.LU R87, [R1+0x17b8] ;  /* 0x0017b80001577983 */ /* 0x008ee80000300800 */
[----:B------:R0:W-:Y:S04]  /*21220*/  STS.U8 [R88+UR9+0xfc80], R89 ;  /* 0x00fc805958007988 */ /* 0x0001e80008000009 */
[----:B------:R1:W-:Y:S04]  /*21230*/  STS.U8 [R0+UR9+0x8100], R90 ;  /* 0x0081005a00007988 */ /* 0x0003e80008000009 */
[----:B------:R1:W-:Y:S04]  /*21240*/  STS.U8 [R0+UR9+0x8500], R91 ;  /* 0x0085005b00007988 */ /* 0x0003e80008000009 */
[----:B0-----:R-:W3:Y:S04]  /*21250*/  LDL.LU R88, [R1+0x17b4] ;  /* 0x0017b40001587983 */ /* 0x001ee80000300800 */
[----:B------:R-:W3:Y:S04]  /*21260*/  LDL.LU R89, [R1+0x17b0] ;  /* 0x0017b00001597983 */ /* 0x000ee80000300800 */
[----:B-1----:R-:W3:Y:S04]  /*21270*/  LDL.LU R90, [R1+0x17ac] ;  /* 0x0017ac00015a7983 */ /* 0x002ee80000300800 */
[----:B------:R-:W3:Y:S04]  /*21280*/  LDL.LU R91, [R1+0x17a8] ;  /* 0x0017a800015b7983 */ /* 0x000ee80000300800 */
[----:B------:R0:W-:Y:S04]  /*21290*/  STS.U8 [R0+UR9+0x8900], R92 ;  /* 0x0089005c00007988 */ /* 0x0001e80008000009 */
[----:B------:R1:W-:Y:S04]  /*212a0*/  STS.U8 [R0+UR9+0x8d00], R93 ;  /* 0x008d005d00007988 */ /* 0x0003e80008000009 */
[----:B------:R1:W-:Y:S04]  /*212b0*/  STS.U8 [R0+UR9+0x9100], R2 ;  /* 0x0091000200007988 */ /* 0x0003e80008000009 */
[----:B0-----:R-:W3:Y:S04]  /*212c0*/  LDL.LU R92, [R1+0x17a4] ;  /* 0x0017a400015c7983 */ /* 0x001ee80000300800 */
[----:B-1----:R-:W3:Y:S04]  /*212d0*/  LDL.LU R93, [R1+0x17a0] ;  /* 0x0017a000015d7983 */ /* 0x002ee80000300800 */
[----:B------:R-:W3:Y:S04]  /*212e0*/  LDL.LU R2, [R1+0x179c] ;  /* 0x00179c0001027983 */ /* 0x000ee80000300800 */
[----:B------:R0:W-:Y:S04]  /*212f0*/  STS.U8 [R0+UR9+0x9500], R3 ;  /* 0x0095000300007988 */ /* 0x0001e80008000009 */
[----:B0-----:R-:W3:Y:S04]  /*21300*/  LDL.LU R3, [R1+0x1798] ;  /* 0x0017980001037983 */ /* 0x001ee80000300800 */
[----:B--2---:R0:W-:Y:S04]  /*21310*/  STS.U8 [R0+UR9+0x9900], R4 ;  /* 0x0099000400007988 */ /* 0x0041e80008000009 */
[----:B0-----:R-:W2:Y:S04]  /*21320*/  LDL.LU R4, [R1+0x1794] ;  /* 0x0017940001047983 */ /* 0x001ea80000300800 */
[----:B------:R-:W-:Y:S04]  /*21330*/  STS.U8 [R0+UR9+0x9d00], R17 ;  /* 0x009d001100007988 */ /* 0x000fe80008000009 */
[----:B------:R0:W-:Y:S04]  /*21340*/  STS.U8 [R0+UR9+0xa100], R12 ;  /* 0x00a1000c00007988 */ /* 0x0001e80008000009 */
[----:B------:R-:W-:Y:S04]  /*21350*/  STS.U8 [R0+UR9+0xa500], R11 ;  /* 0x00a5000b00007988 */ /* 0x000fe80008000009 */
[----:B0-----:R-:W4:Y:S04]  /*21360*/  LDL.LU R12, [R1+0x248] ;  /* 0x00024800010c7983 */ /* 0x001f280000300800 */
[----:B--2---:R-:W-:Y:S04]  /*21370*/  STS.U8 [R0+UR9+0xa900], R4 ;  /* 0x00a9000400007988 */ /* 0x004fe80008000009 */
[----:B---3--:R-:W-:Y:S04]  /*21380*/  STS.U8 [R0+UR9+0xad00], R3 ;  /* 0x00ad000300007988 */ /* 0x008fe80008000009 */
        /* <DEDUP_REMOVED lines=8> */
[----:B----4-:R-:W-:Y:S04]  /*21410*/  STS.U8 [R0+UR9+0xd100], R86 ;  /* 0x00d1005600007988 */ /* 0x010fe80008000009 */
[----:B------:R-:W-:Y:S04]  /*21420*/  STS.U8 [R0+UR9+0xd500], R85 ;  /* 0x00d5005500007988 */ /* 0x000fe80008000009 */
[----:B------:R-:W-:Y:S04]  /*21430*/  STS.U8 [R0+UR9+0xd900], R84 ;  /* 0x00d9005400007988 */ /* 0x000fe80008000009 */
[----:B------:R-:W-:Y:S01]  /*21440*/  STS.U8 [R0+UR9+0xdd00], R83 ;  /* 0x00dd005300007988 */ /* 0x000fe20008000009 */
[----:B0-----:R-:W-:-:S03]  /*21450*/  LOP3.LUT R2, R7, 0x30, RZ, 0x3c, !PT ;  /* 0x0000003007027812 */ /* 0x001fc600078e3cff */
        /* <DEDUP_REMOVED lines=9> */
[----:B------:R-:W-:Y:S04]  /*214f0*/  STS.U8 [R2+UR9+0x8580], R73 ;  /* 0x0085804902007988 */ /* 0x000fe80008000009 */
[----:B------:R-:W-:Y:S04]  /*21500*/  STS.U8 [R2+UR9+0x8980], R72 ;  /* 0x0089804802007988 */ /* 0x000fe80008000009 */
[----:B------:R-:W-:Y:S04]  /*21510*/  STS.U8 [R2+UR9+0x8d80], R71 ;  /* 0x008d804702007988 */ /* 0x000fe80008000009 */
[----:B------:R-:W-:Y:S04]  /*21520*/  STS.U8 [R2+UR9+0x9180], R70 ;  /* 0x0091804602007988 */ /* 0x000fe80008000009 */
[----:B0-----:R-:W2:Y:S04]  /*21530*/  LDL R0, [R1+0x1378] ;  /* 0x0013780001007983 */ /* 0x001ea80000100800 */
[----:B------:R-:W-:Y:S04]  /*21540*/  STS.U8 [R2+UR9+0x9580], R69 ;  /* 0x0095804502007988 */ /* 0x000fe80008000009 */
[----:B------:R-:W3:Y:S04]  /*21550*/  LDL.LU R4, [R1+0x25c] ;  /* 0x00025c0001047983 */ /* 0x000ee80000300800 */
        /* <DEDUP_REMOVED lines=27> */
[----:B------:R0:W-:Y:S04]  /*21710*/  STS.U8 [R2+UR9+0xfd80], R40 ;  /* 0x00fd802802007988 */ /* 0x0001e80008000009 */
[----:B0-----:R-:W4:Y:S01]  /*21720*/  LDL R2, [R1+0x137c] ;  /* 0x00137c0001027983 */ /* 0x001f220000100800 */
[----:B------:R-:W-:-:S02]  /*21730*/  ISETP.GT.U32.AND P2, PT, R9, R12, PT ;  /* 0x0000000c0900720c */ /* 0x000fc40003f44070 */
[----:B------:R-:W-:Y:S02]  /*21740*/  LOP3.LUT R11, R7, 0x40, RZ, 0x3c, !PT ;  /* 0x00000040070b7812 */ /* 0x000fe400078e3cff */
[----:B------:R-:W4:Y:S09]  /*21750*/  LDL R7, [R1+0x1380] ;  /* 0x0013800001077983 */ /* 0x000f320000100800 */
[----:B------:R-:W-:-:S05]  /*21760*/  @!P2 IMAD.IADD R12, R12, 0x1, -R9 ;  /* 0x000000010c0ca824 */ /* 0x000fca00078e0a09 */
[----:B------:R-:W-:Y:S01]  /*21770*/  ISETP.GT.U32.AND P3, PT, R9, R12, PT ;  /* 0x0000000c0900720c */ /* 0x000fe20003f64070 */
[----:B------:R-:W-:Y:S04]  /*21780*/  STS.U8 [R11+UR9+0x8200], R39 ;  /* 0x008200270b007988 */ /* 0x000fe80008000009 */
[----:B------:R-:W-:Y:S04]  /*21790*/  STS.U8 [R11+UR9+0x8600], R38 ;  /* 0x008600260b007988 */ /* 0x000fe80008000009 */
[----:B------:R-:W-:Y:S04]  /*217a0*/  STS.U8 [R11+UR9+0x8a00], R37 ;  /* 0x008a00250b007988 */ /* 0x000fe80008000009 */
[----:B------:R-:W-:Y:S01]  /*217b0*/  STS.U8 [R11+UR9+0x8e00], R36 ;  /* 0x008e00240b007988 */ /* 0x000fe20008000009 */
[----:B------:R-:W-:-:S03]  /*217c0*/  @!P3 IMAD.IADD R12, R12, 0x1, -R9 ;  /* 0x000000010c0cb824 */ /* 0x000fc600078e0a09 */
[----:B------:R-:W-:Y:S04]  /*217d0*/  STS.U8 [R11+UR9+0x9200], R35 ;  /* 0x009200230b007988 */ /* 0x000fe80008000009 */
[----:B------:R-:W-:Y:S04]  /*217e0*/  STS.U8 [R11+UR9+0x9600], R34 ;  /* 0x009600220b007988 */ /* 0x000fe80008000009 */
[----:B------:R-:W-:Y:S04]  /*217f0*/  STS.U8 [R11+UR9+0x9a00], R33 ;  /* 0x009a00210b007988 */ /* 0x000fe80008000009 */
[----:B------:R-:W-:Y:S04]  /*21800*/  STS.U8 [R11+UR9+0x9e00], R32 ;  /* 0x009e00200b007988 */ /* 0x000fe80008000009 */
[----:B------:R-:W-:Y:S04]  /*21810*/  STS.U8 [R11+UR9+0xa200], R31 ;  /* 0x00a2001f0b007988 */ /* 0x000fe80008000009 */
[----:B------:R-:W-:Y:S04]  /*21820*/  STS.U8 [R11+UR9+0xa600], R30 ;  /* 0x00a6001e0b007988 */ /* 0x000fe80008000009 */
[----:B------:R0:W-:Y:S02]  /*21830*/  STS.U8 [R11+UR9+0xaa00], R24 ;  /* 0x00aa00180b007988 */ /* 0x0001e40008000009 */
[----:B0-----:R-:W-:-:S02]  /*21840*/  IMAD.MOV.U32 R24, RZ, RZ, R12 ;  /* 0x000000ffff187224 */ /* 0x001fc400078e000c */
[----:B------:R-:W-:Y:S04]  /*21850*/  STS.U8 [R11+UR9+0xae00], R29 ;  /* 0x00ae001d0b007988 */ /* 0x000fe80008000009 */
[----:B------:R0:W-:Y:S04]  /*21860*/  STS.U8 [R11+UR9+0xb200], R27 ;  /* 0x00b2001b0b007988 */ /* 0x0001e80008000009 */
[----:B------:R-:W-:Y:S04]  /*21870*/  STS.U8 [R11+UR9+0xb600], R26 ;  /* 0x00b6001a0b007988 */ /* 0x000fe80008000009 */
[----:B------:R1:W-:Y:S01]  /*21880*/  STS.U8 [R11+UR9+0xba00], R25 ;  /* 0x00ba00190b007988 */ /* 0x0003e20008000009 */
[----:B0-----:R-:W-:-:S02]  /*21890*/  PRMT R27, RZ, 0x7610, R27 ;  /* 0x00007610ff1b7816 */ /* 0x001fc4000000001b */
[----:B---3--:R-:W-:Y:S02]  /*218a0*/  ISETP.GT.U32.AND P6, PT, R9, R4, PT ;  /* 0x000000040900720c */ /* 0x008fe40003fc4070 */
[----:B--2---:R-:W-:Y:S02]  /*218b0*/  ISETP.GE.AND P2, PT, R0, RZ, PT ;  /* 0x000000ff0000720c */ /* 0x004fe40003f46270 */
[----:B------:R-:W2:Y:S04]  /*218c0*/  LDL.LU R0, [R1+0x284] ;  /* 0x0002840001007983 */ /* 0x000ea80000300800 */
[----:B------:R-:W3:Y:S05]  /*218d0*/  LDL R12, [R1+0x1398] ;  /* 0x00139800010c7983 */ /* 0x000eea0000100800 */
[----:B------:R-:W-:-:S05]  /*218e0*/  @!P6 IMAD.IADD R4, R4, 0x1, -R9 ;  /* 0x000000010404e824 */ /* 0x000fca00078e0a09 */
[----:B------:R-:W-:Y:S01]  /*218f0*/  ISETP.GT.U32.AND P3, PT, R9, R4, PT ;  /* 0x000000040900720c */ /* 0x000fe20003f64070 */
[----:B------:R-:W-:-:S05]  /*21900*/  @!P2 IMAD.MOV R24, RZ, RZ, -R24 ;  /* 0x000000ffff18a224 */ /* 0x000fca00078e0a18 */
[----:B------:R-:W-:-:S07]  /*21910*/  SEL R24, R47, R24, !P1 ;  /* 0x000000182f187207 */ /* 0x000fce0004800000 */
[----:B------:R-:W-:Y:S01]  /*21920*/  @!P3 IMAD.IADD R4, R4, 0x1, -R9 ;  /* 0x000000010404b824 */ /* 0x000fe200078e0a09 */
[----:B----4-:R-:W-:Y:S01]  /*21930*/  ISETP.GT.U32.AND P5, PT, R9, R17, PT ;  /* 0x000000110900720c */ /* 0x010fe20003fa4070 */
[----:B-1----:R-:W-:Y:S01]  /*21940*/  IMAD R25, R24, UR4, RZ ;  /* 0x0000000418197c24 */ /* 0x002fe2000f8e02ff */
[----:B------:R-:W-:Y:S01]  /*21950*/  PRMT R15, RZ, 0x7610, R15 ;  /* 0x00007610ff0f7816 */ /* 0x000fe2000000000f */
[----:B------:R-:W-:Y:S01]  /*21960*/  IMAD.MOV.U32 R24, RZ, RZ, R4 ;  /* 0x000000ffff187224 */ /* 0x000fe200078e0004 */
[----:B------:R-:W0:Y:S09]  /*21970*/  LDCU UR4, c[0x0][0x3b0] ;  /* 0x00007600ff0477ac */ /* 0x000e320008000800 */
[----:B------:R-:W-:Y:S01]  /*21980*/  @!P5 IMAD.IADD R17, R17, 0x1, -R9 ;  /* 0x000000011111d824 */ /* 0x000fe200078e0a09 */
[----:B------:R-:W-:-:S02]  /*21990*/  ISETP.GE.AND P5, PT, R2, RZ, PT ;  /* 0x000000ff0200720c */ /* 0x000fc40003fa6270 */
[C---:B------:R-:W-:Y:S01]  /*219a0*/  ISETP.GT.U32.AND P6, PT, R9.reuse, R3, PT ;  /* 0x000000030900720c */ /* 0x040fe20003fc4070 */
[----:B------:R-:W4:Y:S01]  /*219b0*/  LDL.LU R2, [R1+0x29c] ;  /* 0x00029c0001027983 */ /* 0x000f220000300800 */
[----:B------:R-:W-:-:S03]  /*219c0*/  ISETP.GT.U32.AND P2, PT, R9, R17, PT ;  /* 0x000000110900720c */ /* 0x000fc60003f44070 */
[----:B------:R-:W2:Y:S06]  /*219d0*/  LDL.LU R4, [R1+0x2a0] ;  /* 0x0002a00001047983 */ /* 0x000eac0000300800 */
[----:B------:R-:W-:-:S05]  /*219e0*/  @!P5 IMAD.MOV R24, RZ, RZ, -R24 ;  /* 0x000000ffff18d224 */ /* 0x000fca00078e0a18 */
[----:B------:R-:W-:Y:S02]  /*219f0*/  SEL R26, R47, R24, !P1 ;  /* 0x000000182f1a7207 */ /* 0x000fe40004800000 */
[----:B------:R-:W1:Y:S01]  /*21a00*/  S2R R24, SR_TID.X ;  /* 0x0000000000187919 */ /* 0x000e620000002100 */
[----:B------:R-:W-:Y:S01]  /*21a10*/  @!P6 IMAD.IADD R3, R3, 0x1, -R9 ;  /* 0x000000010303e824 */ /* 0x000fe200078e0a09 */
[----:B------:R-:W-:-:S04]  /*21a20*/  IADD3 R11, P6, PT, R25, R8, RZ ;  /* 0x00000008190b7210 */ /* 0x000fc80007fde0ff */
[----:B------:R-:W-:Y:S02]  /*21a30*/  LEA.HI.X.SX32 R25, R25, R5, 0x1, P6 ;  /* 0x0000000519197211 */ /* 0x000fe400030f0eff */
[----:B-1----:R-:W-:-:S04]  /*21a40*/  LOP3.LUT R24, R24, 0x7f, RZ, 0xc0, !PT ;  /* 0x0000007f18187812 */ /* 0x002fc800078ec0ff */
[----:B------:R-:W-:-:S05]  /*21a50*/  LOP3.LUT R24, R24, 0x40, RZ, 0x3c, !PT ;  /* 0x0000004018187812 */ /* 0x000fca00078e3cff */
[----:B------:R1:W-:Y:S02]  /*21a60*/  STS.U8 [R24+UR9+0xbe00], R28 ;  /* 0x00be001c18007988 */ /* 0x0003e40008000009 */
[----:B-1----:R-:W-:-:S05]  /*21a70*/  @P0 IMAD.MOV.U32 R24, RZ, RZ, R11 ;  /* 0x000000ffff180224 */ /* 0x002fca00078e000b */
[----:B------:R1:W2:Y:S01]  /*21a80*/  @P0 LDG.E.U8 R27, desc[UR20][R24.64] ;  /* 0x00000014181b0981 */ /* 0x0002a2000c1e1100 */
[----:B------:R-:W-:Y:S01]  /*21a90*/  ISETP.GE.AND P5, PT, R7, RZ, PT ;  /* 0x000000ff0700720c */ /* 0x000fe20003fa6270 */
[----:B------:R-:W-:Y:S02]  /*21aa0*/  @!P2 IMAD.IADD R17, R17, 0x1, -R9 ;  /* 0x000000011111a824 */ /* 0x000fe400078e0a09 */
[----:B------:R-:W-:Y:S01]  /*21ab0*/  IMAD R26, R26, UR5, RZ ;  /* 0x000000051a1a7c24 */ /* 0x000fe2000f8e02ff */
[----:B------:R0:W-:Y:S01]  /*21ac0*/  STL [R1+0x378], R11 ;  /* 0x0003780b01007387 */ /* 0x0001e20000100800 */
[----:B------:R-:W-:Y:S01]  /*21ad0*/  ISETP.GT.U32.AND P3, PT, R9, R3, PT ;  /* 0x000000030900720c */ /* 0x000fe20003f64070 */
[----:B------:R-:W2:Y:S02]  /*21ae0*/  LDCU UR5, c[0x0][0x3b0] ;  /* 0x00007600ff0577ac */ /* 0x000ea40008000800 */
[----:B------:R-:W4:Y:S01]  /*21af0*/  LDL R7, [R1+0x139c] ;  /* 0x00139c0001077983 */ /* 0x000f220000100800 */
[----:B-1----:R-:W-:-:S04]  /*21b00*/  IMAD.MOV.U32 R24, RZ, RZ, R17 ;  /* 0x000000ffff187224 */ /* 0x002fc800078e0011 */
[----:B------:R-:W-:Y:S01]  /*21b10*/  @!P5 IMAD.MOV R24, RZ, RZ, -R24 ;  /* 0x000000ffff18d224 */ /* 0x000fe200078e0a18 */
[----:B------:R-:W-:Y:S01]  /*21b20*/  IADD3 R17, P5, PT, R26, R8, RZ ;  /* 0x000000081a117210 */ /* 0x000fe20007fbe0ff */
[----:B------:R-:W-:Y:S04]  /*21b30*/  STL [R1+0x374], R25 ;  /* 0x0003741901007387 */ /* 0x000fe80000100800 */
[----:B0-----:R-:W4:Y:S01]  /*21b40*/  LDL.LU R11, [R1+0x1790] ;  /* 0x00179000010b7983 */ /* 0x001f220000300800 */
[----:B---3--:R-:W-:-:S03]  /*21b50*/  ISETP.GE.AND P6, PT, R12, RZ, PT ;  /* 0x000000ff0c00720c */ /* 0x008fc60003fc6270 */
[----:B------:R-:W3:Y:S04]  /*21b60*/  LDL.LU R12, [R1+0x2b8] ;  /* 0x0002b800010c7983 */ /* 0x000ee80000300800 */
[----:B------:R-:W-:Y:S04]  /*21b70*/  STL [R1+0x380], R17 ;  /* 0x0003801101007387 */ /* 0x000fe80000100800 */
[----:B--2---:R0:W-:Y:S02]  /*21b80*/  STL [R1+0x84], R27 ;  /* 0x0000841b01007387 */ /* 0x0041e40000100800 */
[----:B0-----:R-:W-:Y:S01]  /*21b90*/  LEA.HI.X.SX32 R27, R26, R5, 0x1, P5 ;  /* 0x000000051a1b7211 */ /* 0x001fe200028f0eff */
[----:B------:R-:W-:-:S05]  /*21ba0*/  @P0 IMAD.MOV.U32 R26, RZ, RZ, R17 ;  /* 0x000000ffff1a0224 */ /* 0x000fca00078e0011 */
[----:B------:R0:W2:Y:S01]  /*21bb0*/  @P0 LDG.E.U8 R15, desc[UR20][R26.64] ;  /* 0x000000141a0f0981 */ /* 0x0000a2000c1e1100 */
[----:B------:R-:W-:Y:S01]  /*21bc0*/  @!P3 IMAD.IADD R3, R3, 0x1, -R9 ;  /* 0x000000010303b824 */ /* 0x000fe200078e0a09 */
[----:B------:R-:W-:-:S03]  /*21bd0*/  SEL R25, R47, R24, !P1 ;  /* 0x000000182f197207 */ /* 0x000fc60004800000 */
[----:B------:R-:W-:Y:S02]  /*21be0*/  IMAD.MOV.U32 R24, RZ, RZ, R3 ;  /* 0x000000ffff187224 */ /* 0x000fe400078e0003 */
[----:B------:R-:W-:Y:S01]  /*21bf0*/  IMAD R25, R25, UR4, RZ ;  /* 0x0000000419197c24 */ /* 0x000fe2000f8e02ff */
[----:B----4-:R-:W-:Y:S01]  /*21c00*/  ISETP.GT.U32.AND P3, PT, R9, R2, PT ;  /* 0x000000020900720c */ /* 0x010fe20003f64070 */
[----:B------:R-:W-:Y:S01]  /*21c10*/  @!P6 IMAD.MOV R24, RZ, RZ, -R24 ;  /* 0x000000ffff18e224 */ /* 0x000fe200078e0a18 */
[----:B------:R-:W-:Y:S01]  /*21c20*/  PRMT R13, RZ, 0x7610, R13 ;  /* 0x00007610ff0d7816 */ /* 0x000fe2000000000d */
[----:B------:R-:W4:Y:S01]  /*21c30*/  LDL.LU R3, [R1+0x178c] ;  /* 0x00178c0001037983 */ /* 0x000f220000300800 */
[----:B------:R-:W-:Y:S01]  /*21c40*/  IADD3 R17, P6, PT, R25, R8, RZ ;  /* 0x0000000819117210 */ /* 0x000fe20007fde0ff */
[----:B------:R-:W1:Y:S01]  /*21c50*/  LDCU UR4, c[0x0][0x3b0] ;  /* 0x00007600ff0477ac */ /* 0x000e620008000800 */
[----:B------:R-:W-:Y:S02]  /*21c60*/  SEL R24, R47, R24, !P1 ;  /* 0x000000182f187207 */ /* 0x000fe40004800000 */
[----:B------:R-:W-:-:S03]  /*21c70*/  LEA.HI.X.SX32 R25, R25, R5, 0x1, P6 ;  /* 0x0000000519197211 */ /* 0x000fc600030f0eff */
[----:B0-----:R-:W-:Y:S01]  /*21c80*/  IMAD R26, R24, UR5, RZ ;  /* 0x00000005181a7c24 */ /* 0x001fe2000f8e02ff */
[----:B------:R-:W-:Y:S01]  /*21c90*/  STL [R1+0x37c], R27 ;  /* 0x00037c1b01007387 */ /* 0x000fe20000100800 */
[----:B------:R-:W-:Y:S01]  /*21ca0*/  @P0 IMAD.MOV.U32 R24, RZ, RZ, R17 ;  /* 0x000000ffff180224 */ /* 0x000fe200078e0011 */
[C---:B------:R-:W-:Y:S01]  /*21cb0*/  ISETP.GT.U32.AND P2, PT, R9.reuse, R0, PT ;  /* 0x000000000900720c */ /* 0x040fe20003f44070 */
[----:B------:R-:W-:Y:S01]  /*21cc0*/  @!P3 IMAD.IADD R2, R2, 0x1, -R9 ;  /* 0x000000010202b824 */ /* 0x000fe200078e0a09 */
[----:B------:R-:W-:Y:S01]  /*21cd0*/  ISETP.GT.U32.AND P5, PT, R9, R4, PT ;  /* 0x000000040900720c */ /* 0x000fe20003fa4070 */
[----:B------:R-:W0:Y:S01]  /*21ce0*/  LDCU UR5, c[0x0][0x3b0] ;  /* 0x00007600ff0577ac */ /* 0x000e220008000800 */
[----:B------:R0:W3:Y:S01]  /*21cf0*/  @P0 LDG.E.U8 R13, desc[UR20][R24.64] ;  /* 0x00000014180d0981 */ /* 0x0000e2000c1e1100 */
[----:B------:R-:W-:-:S03]  /*21d00*/  ISETP.GE.AND P3, PT, R7, RZ, PT ;  /* 0x000000ff0700720c */ /* 0x000fc60003f66270 */
[----:B--2---:R2:W-:Y:S04]  /*21d10*/  STL [R1+0x80], R15 ;  /* 0x0000800f01007387 */ /* 0x0045e80000100800 */
[----:B--2---:R-:W2:Y:S04]  /*21d20*/  LDL.LU R15, [R1+0x2c0] ;  /* 0x0002c000010f7983 */ /* 0x004ea80000300800 */
[----:B------:R-:W2:Y:S04]  /*21d30*/  LDL R27, [R1+0x13b8] ;  /* 0x0013b800011b7983 */ /* 0x000ea80000100800 */
[----:B------:R-:W-:Y:S04]  /*21d40*/  STL [R1+0x388], R17 ;  /* 0x0003881101007387 */ /* 0x000fe80000100800 */
[----:B------:R-:W2:Y:S04]  /*21d50*/  LDL.LU R7, [R1+0x2c4] ;  /* 0x0002c40001077983 */ /* 0x000ea80000300800 */
[----:B------:R0:W-:Y:S04]  /*21d60*/  STL [R1+0x384], R25 ;  /* 0x0003841901007387 */ /* 0x0001e80000100800 */
[----:B0-----:R-:W2:Y:S01]  /*21d70*/  LDL R25, [R1+0x13a0] ;  /* 0x0013a00001197983 */ /* 0x001ea20000100800 */
[----:B------:R-:W-:-:S05]  /*21d80*/  @!P2 IMAD.IADD R0, R0, 0x1, -R9 ;  /* 0x000000010000a824 */ /* 0x000fca00078e0a09 */
[----:B------:R-:W-:-:S13]  /*21d90*/  ISETP.GT.U32.AND P2, PT, R9, R0, PT ;  /* 0x000000000900720c */ /* 0x000fda0003f44070 */
[----:B------:R-:W-:-:S04]  /*21da0*/  @!P2 IMAD.IADD R0, R0, 0x1, -R9 ;  /* 0x000000010000a824 */ /* 0x000fc800078e0a09 */
[----:B------:R-:W-:Y:S02]  /*21db0*/  IMAD.MOV.U32 R24, RZ, RZ, R0 ;  /* 0x000000ffff187224 */ /* 0x000fe400078e0000 */
[----:B------:R-:W2:Y:S04]  /*21dc0*/  LDL R0, [R1+0x13bc] ;  /* 0x0013bc0001007983 */ /* 0x000ea80000100800 */
[----:B---3--:R0:W-:Y:S01]  /*21dd0*/  STL [R1+0x7c], R13 ;  /* 0x00007c0d01007387 */ /* 0x0081e20000100800 */
[----:B------:R-:W-:Y:S01]  /*21de0*/  @!P3 IMAD.MOV R24, RZ, RZ, -R24 ;  /* 0x000000ffff18b224 */ /* 0x000fe200078e0a18 */
[----:B----4-:R-:W-:Y:S02]  /*21df0*/  PRMT R3, RZ, 0x7610, R3 ;  /* 0x00007610ff037816 */ /* 0x010fe40000000003 */
[----:B0-----:R-:W-:-:S04]  /*21e00*/  IADD3 R13, P2, PT, R26, R8, RZ ;  /* 0x000000081a0d7210 */ /* 0x001fc80007f5e0ff */
[----:B------:R-:W-:Y:S02]  /*21e10*/  LEA.HI.X.SX32 R17, R26, R5, 0x1, P2 ;  /* 0x000000051a117211 */ /* 0x000fe400010f0eff */
[----:B------:R-:W-:Y:S01]  /*21e20*/  SEL R26, R47, R24, !P1 ;  /* 0x000000182f1a7207 */ /* 0x000fe20004800000 */
[----:B------:R-:W-:Y:S01]  /*21e30*/  @P0 IMAD.MOV.U32 R24, RZ, RZ, R13 ;  /* 0x000000ffff180224 */ /* 0x000fe200078e000d */
[----:B--2---:R-:W-:Y:S01]  /*21e40*/  ISETP.GE.AND P2, PT, R25, RZ, PT ;  /* 0x000000ff1900720c */ /* 0x004fe20003f46270 */
[----:B------:R-:W-:-:S05]  /*21e50*/  @P0 IMAD.MOV.U32 R25, RZ, RZ, R17 ;  /* 0x000000ffff190224 */ /* 0x000fca00078e0011 */
[----:B------:R0:W2:Y:S01]  /*21e60*/  @P0 LDG.E.U8 R3, desc[UR20][R24.64] ;  /* 0x0000001418030981 */ /* 0x0000a2000c1e1100 */
[--C-:B------:R-:W-:Y:S01]  /*21e70*/  @!P5 IMAD.IADD R4, R4, 0x1, -R9.reuse ;  /* 0x000000010404d824 */ /* 0x100fe200078e0a09 */
[C---:B------:R-:W-:Y:S02]  /*21e80*/  ISETP.GT.U32.AND P5, PT, R9.reuse, R2, PT ;  /* 0x000000020900720c */ /* 0x040fe40003fa4070 */
[----:B------:R3:W-:Y:S04]  /*21e90*/  STL [R1+0x3b8], R13 ;  /* 0x0003b80d01007387 */ /* 0x0007e80000100800 */
[----:B------:R4:W-:Y:S04]  /*21ea0*/  STL [R1+0x3b4], R17 ;  /* 0x0003b41101007387 */ /* 0x0009e80000100800 */
[----:B---3--:R-:W3:Y:S03]  /*21eb0*/  LDL R13, [R1+0x13c0] ;  /* 0x0013c000010d7983 */ /* 0x008ee60000100800 */
[----:B------:R-:W-:Y:S01]  /*21ec0*/  @!P5 IMAD.IADD R2, R2, 0x1, -R9 ;  /* 0x000000010202d824 */ /* 0x000fe200078e0a09 */
[----:B----4-:R-:W4:Y:S03]  /*21ed0*/  LDL.LU R17, [R1+0x2d4] ;  /* 0x0002d40001117983 */ /* 0x010f260000300800 */
[----:B0-----:R-:W-:Y:S01]  /*21ee0*/  IMAD.MOV.U32 R25, RZ, RZ, R2 ;  /* 0x000000ffff197224 */ /* 0x001fe200078e0002 */
[----:B------:R-:W-:-:S02]  /*21ef0*/  ISETP.GT.U32.AND P6, PT, R9, R4, PT ;  /* 0x000000040900720c */ /* 0x000fc40003fc4070 */
[----:B------:R-:W-:Y:S01]  /*21f00*/  ISETP.GT.U32.AND P3, PT, R9, R12, PT ;  /* 0x0000000c0900720c */ /* 0x000fe20003f64070 */
[----:B-1----:R-:W-:Y:S01]  /*21f10*/  IMAD R26, R26, UR4, RZ ;  /* 0x000000041a1a7c24 */ /* 0x002fe2000f8e02ff */
[----:B------:R-:W0:Y:S01]  /*21f20*/  LDCU UR4, c[0x0][0x3b0] ;  /* 0x00007600ff0477ac */ /* 0x000e220008000800 */
[----:B--2---:R1:W-:Y:S04]  /*21f30*/  STL [R1+0x78], R3 ;  /* 0x0000780301007387 */ /* 0x0043e80000100800 */
[----:B------:R-:W2:Y:S04]  /*21f40*/  LDL.LU R2, [R1+0x1788] ;  /* 0x0017880001027983 */ /* 0x000ea80000300800 */
[----:B------:R-:W-:-:S02]  /*21f50*/  @!P6 IMAD.IADD R4, R4, 0x1, -R9 ;  /* 0x000000010404e824 */ /* 0x000fc400078e0a09 */
[----:B------:R-:W-:Y:S01]  /*21f60*/  @!P3 IMAD.IADD R12, R12, 0x1, -R9 ;  /* 0x000000010c0cb824 */ /* 0x000fe200078e0a09 */
[C---:B-1----:R-:W-:Y:S02]  /*21f70*/  IADD3 R3, P6, PT, R26.reuse, R8, RZ ;  /* 0x000000081a037210 */ /* 0x042fe40007fde0ff */
[----:B------:R-:W-:Y:S01]  /*21f80*/  ISETP.GE.AND P3, PT, R27, RZ, PT ;  /* 0x000000ff1b00720c */ /* 0x000fe20003f66270 */
[----:B------:R-:W-:Y:S01]  /*21f90*/  @!P2 IMAD.MOV R25, RZ, RZ, -R25 ;  /* 0x000000ffff19a224 */ /* 0x000fe200078e0a19 */
[----:B------:R-:W-:Y:S02]  /*21fa0*/  LEA.HI.X.SX32 R24, R26, R5, 0x1, P6 ;  /* 0x000000051a187211 */ /* 0x000fe400030f0eff */
[C---:B------:R-:W-:Y:S01]  /*21fb0*/  ISETP.GT.U32.AND P6, PT, R9.reuse, R7, PT ;  /* 0x000000070900720c */ /* 0x040fe20003fc4070 */
[----:B------:R-:W-:Y:S01]  /*21fc0*/  @P0 IMAD.MOV.U32 R26, RZ, RZ, R3 ;  /* 0x000000ffff1a0224 */ /* 0x000fe200078e0003 */
[----:B------:R-:W-:Y:S01]  /*21fd0*/  PRMT R16, RZ, 0x7610, R16 ;  /* 0x00007610ff107816 */ /* 0x000fe20000000010 */
[----:B------:R-:W-:Y:S01]  /*21fe0*/  @P0 IMAD.MOV.U32 R27, RZ, RZ, R24 ;  /* 0x000000ffff1b0224 */ /* 0x000fe200078e0018 */
[----:B------:R-:W-:Y:S01]  /*21ff0*/  ISETP.GT.U32.AND P2, PT, R9, R12, PT ;  /* 0x0000000c0900720c */ /* 0x000fe20003f44070 */
[----:B------:R1:W-:Y:S01]  /*22000*/  STL [R1+0x3c0], R3 ;  /* 0x0003c00301007387 */ /* 0x0003e20000100800 */
[----:B------:R-:W-:-:S03]  /*22010*/  SEL R25, R47, R25, !P1 ;  /* 0x000000192f197207 */ /* 0x000fc60004800000 */
[----:B------:R0:W-:Y:S04]  /*22020*/  STL [R1+0x3bc], R24 ;  /* 0x0003bc1801007387 */ /* 0x0001e80000100800 */
[----:B------:R3:W4:Y:S01]  /*22030*/  @P0 LDG.E.U8 R16, desc[UR20][R26.64] ;  /* 0x000000141a100981 */ /* 0x000722000c1e1100 */
[----:B------:R-:W-:-:S03]  /*22040*/  @!P6 IMAD.IADD R7, R7, 0x1, -R9 ;  /* 0x000000010707e824 */ /* 0x000fc600078e0a09 */
[----:B-1----:R-:W4:Y:S01]  /*22050*/  LDL.LU R3, [R1+0x404] ;  /* 0x0004040001037983 */ /* 0x002f220000300800 */
[----:B0-----:R-:W-:Y:S02]  /*22060*/  IMAD.MOV.U32 R24, RZ, RZ, R4 ;  /* 0x000000ffff187224 */ /* 0x001fe400078e0004 */
[----:B---3--:R-:W-:Y:S01]  /*22070*/  IMAD R26, R25, UR5, RZ ;  /* 0x00000005191a7c24 */ /* 0x008fe2000f8e02ff */
[----:B------:R-:W-:Y:S01]  /*22080*/  PRMT R11, RZ, 0x7610, R11 ;  /* 0x00007610ff0b7816 */ /* 0x000fe2000000000b */
[----:B------:R-:W-:Y:S01]  /*22090*/  @!P3 IMAD.MOV R24, RZ, RZ, -R24 ;  /* 0x000000ffff18b224 */ /* 0x000fe200078e0a18 */
[----:B------:R-:W-:Y:S01]  /*220a0*/  ISETP.GE.AND P3, PT, R0, RZ, PT ;  /* 0x000000ff0000720c */ /* 0x000fe20003f66270 */
[----:B------:R-:W-:Y:S01]  /*220b0*/  @!P2 IMAD.IADD R12, R12, 0x1, -R9 ;  /* 0x000000010c0ca824 */ /* 0x000fe200078e0a09 */
[----:B------:R-:W-:Y:S01]  /*220c0*/  IADD3 R4, P6, PT, R26, R8, RZ ;  /* 0x000000081a047210 */ /* 0x000fe20007fde0ff */
[----:B------:R-:W3:Y:S01]  /*220d0*/  LDL R0, [R1+0x13d8] ;  /* 0x0013d80001007983 */ /* 0x000ee20000100800 */
[----:B------:R-:W-:Y:S01]  /*220e0*/  SEL R24, R47, R24, !P1 ;  /* 0x000000182f187207 */ /* 0x000fe20004800000 */
[----:B------:R-:W0:Y:S01]  /*220f0*/  LDCU UR5, c[0x0][0x3b0] ;  /* 0x00007600ff0577ac */ /* 0x000e220008000800 */
[----:B------:R-:W-:-:S02]  /*22100*/  ISETP.GE.AND P2, PT, R13, RZ, PT ;  /* 0x000000ff0d00720c */ /* 0x000fc40003f46270 */
[----:B------:R-:W-:Y:S01]  /*22110*/  LEA.HI.X.SX32 R13, R26, R5, 0x1, P6 ;  /* 0x000000051a0d7211 */ /* 0x000fe200030f0eff */
[----:B------:R-:W-:Y:S02]  /*22120*/  IMAD R24, R24, UR4, RZ ;  /* 0x0000000418187c24 */ /* 0x000fe4000f8e02ff */
[----:B------:R-:W-:Y:S01]  /*22130*/  IMAD.MOV.U32 R25, RZ, RZ, R12 ;  /* 0x000000ffff197224 */ /* 0x000fe200078e000c */
[----:B------:R1:W-:Y:S01]  /*22140*/  STL [R1+0x3c8], R4 ;  /* 0x0003c80401007387 */ /* 0x0003e20000100800 */
[----:B------:R-:W-:Y:S02]  /*22150*/  @P0 IMAD.MOV.U32 R26, RZ, RZ, R4 ;  /* 0x000000ffff1a0224 */ /* 0x000fe400078e0004 */
[----:B------:R-:W-:Y:S01]  /*22160*/  @P0 IMAD.MOV.U32 R27, RZ, RZ, R13 ;  /* 0x000000ffff1b0224 */ /* 0x000fe200078e000d */
[C---:B------:R-:W-:Y:S01]  /*22170*/  IADD3 R12, P6, PT, R24.reuse, R8, RZ ;  /* 0x00000008180c7210 */ /* 0x040fe20007fde0ff */
[----:B------:R0:W-:Y:S01]  /*22180*/  STL [R1+0x3c4], R13 ;  /* 0x0003c40d01007387 */ /* 0x0001e20000100800 */
[----:B------:R-:W-:Y:S01]  /*22190*/  ISETP.GT.U32.AND P5, PT, R9, R15, PT ;  /* 0x0000000f0900720c */ /* 0x000fe20003fa4070 */
[----:B------:R-:W2:Y:S02]  /*221a0*/  LDCU UR4, c[0x0][0x3b0] ;  /* 0x00007600ff0477ac */ /* 0x000ea40008000800 */
[----:B-1----:R-:W3:Y:S01]  /*221b0*/  LDL R4, [R1+0x13dc] ;  /* 0x0013dc0001047983 */ /* 0x002ee20000100800 */
[----:B0-----:R-:W-:-:S02]  /*221c0*/  LEA.HI.X.SX32 R13, R24, R5, 0x1, P6 ;  /* 0x00000005180d7211 */ /* 0x001fc400030f0eff */
[----:B--2---:R-:W-:-:S06]  /*221d0*/  PRMT R2, RZ, 0x7610, R2 ;  /* 0x00007610ff027816 */ /* 0x004fcc0000000002 */
[----:B------:R0:W2:Y:S02]  /*221e0*/  @P0 LDG.E.U8 R2, desc[UR20][R26.64] ;  /* 0x000000141a020981 */ /* 0x0000a4000c1e1100 */
[----:B0-----:R-:W-:Y:S02]  /*221f0*/  @P0 IMAD.MOV.U32 R26, RZ, RZ, R12 ;  /* 0x000000ffff1a0224 */ /* 0x001fe400078e000c */
[----:B------:R-:W-:-:S05]  /*22200*/  @P0 IMAD.MOV.U32 R27, RZ, RZ, R13 ;  /* 0x000000ffff1b0224 */ /* 0x000fca00078e000d */
[----:B------:R0:W2:Y:S01]  /*22210*/  @P0 LDG.E.U8 R11, desc[UR20][R26.64] ;  /* 0x000000141a0b0981 */ /* 0x0000a2000c1e1100 */
[----:B------:R-:W-:-:S05]  /*22220*/  @!P5 IMAD.IADD R15, R15, 0x1, -R9 ;  /* 0x000000010f0fd824 */ /* 0x000fca00078e0a09 */
[C---:B------:R-:W-:Y:S01]  /*22230*/  ISETP.GT.U32.AND P5, PT, R9.reuse, R15, PT ;  /* 0x0000000f0900720c */ /* 0x040fe20003fa4070 */
[----:B------:R-:W-:Y:S01]  /*22240*/  @!P3 IMAD.MOV R25, RZ, RZ, -R25 ;  /* 0x000000ffff19b224 */ /* 0x000fe200078e0a19 */
[C---:B------:R-:W-:Y:S02]  /*22250*/  ISETP.GT.U32.AND P3, PT, R9.reuse, R7, PT ;  /* 0x000000070900720c */ /* 0x040fe40003f64070 */
[----:B----4-:R-:W-:-:S09]  /*22260*/  ISETP.GT.U32.AND P6, PT, R9, R3, PT ;  /* 0x000000030900720c */ /* 0x010fd20003fc4070 */
[----:B------:R-:W-:Y:S01]  /*22270*/  @!P5 IMAD.IADD R15, R15, 0x1, -R9 ;  /* 0x000000010f0fd824 */ /* 0x000fe200078e0a09 */
[----:B------:R-:W-:-:S03]  /*22280*/  ISETP.GT.U32.AND P5, PT, R9, R17, PT ;  /* 0x000000110900720c */ /* 0x000fc60003fa4070 */
[----:B------:R-:W-:Y:S01]  /*22290*/  IMAD.MOV.U32 R24, RZ, RZ, R15 ;  /* 0x000000ffff187224 */ /* 0x000fe200078e000f */
[----:B0-----:R-:W-:-:S03]  /*222a0*/  SEL R26, R47, R25, !P1 ;  /* 0x000000192f1a7207 */ /* 0x001fc60004800000 */
[----:B------:R-:W-:Y:S01]  /*222b0*/  @!P2 IMAD.MOV R24, RZ, RZ, -R24 ;  /* 0x000000ffff18a224 */ /* 0x000fe200078e0a18 */
[----:B---3--:R-:W-:Y:S01]  /*222c0*/  ISETP.GE.AND P2, PT, R0, RZ, PT ;  /* 0x000000ff0000720c */ /* 0x008fe20003f46270 */
[--C-:B------:R-:W-:Y:S02]  /*222d0*/  @!P3 IMAD.IADD R7, R7, 0x1, -R9.reuse ;  /* 0x000000010707b824 */ /* 0x100fe400078e0a09 */
[----:B------:R-:W-:Y:S01]  /*222e0*/  IMAD R26, R26, UR6, RZ ;  /* 0x000000061a1a7c24 */ /* 0x000fe2000f8e02ff */
[----:B------:R-:W-:Y:S01]  /*222f0*/  SEL R25, R47, R24, !P1 ;  /* 0x000000182f197207 */ /* 0x000fe20004800000 */
[--C-:B------:R-:W-:Y:S01]  /*22300*/  @!P5 IMAD.IADD R17, R17, 0x1, -R9.reuse ;  /* 0x000000011111d824 */ /* 0x100fe200078e0a09 */
[----:B------:R0:W-:Y:S01]  /*22310*/  STL [R1+0x3f8], R12 ;  /* 0x0003f80c01007387 */ /* 0x0001e20000100800 */
[----:B------:R-:W-:Y:S01]  /*22320*/  @!P6 IMAD.IADD R3, R3, 0x1, -R9 ;  /* 0x000000010303e824 */ /* 0x000fe200078e0a09 */
[-C--:B------:R-:W-:Y:S01]  /*22330*/  IADD3 R15, P6, PT, R26, R8.reuse, RZ ;  /* 0x000000081a0f7210 */ /* 0x080fe20007fde0ff */
[----:B------:R-:W-:Y:S01]  /*22340*/  IMAD.MOV.U32 R24, RZ, RZ, R7 ;  /* 0x000000ffff187224 */ /* 0x000fe200078e0007 */
[----:B------:R-:W-:Y:S01]  /*22350*/  PRMT R14, RZ, 0x7610, R14 ;  /* 0x00007610ff0e7816 */ /* 0x000fe2000000000e */
[----:B------:R-:W-:Y:S01]  /*22360*/  IMAD R25, R25, UR4, RZ ;  /* 0x0000000419197c24 */ /* 0x000fe2000f8e02ff */
[----:B------:R-:W-:Y:S01]  /*22370*/  ISETP.GT.U32.AND P5, PT, R9, R17, PT ;  /* 0x000000110900720c */ /* 0x000fe20003fa4070 */
[----:B------:R-:W-:Y:S01]  /*22380*/  @!P2 IMAD.MOV R24, RZ, RZ, -R24 ;  /* 0x000000ffff18a224 */ /* 0x000fe200078e0a18 */
[----:B------:R-:W-:Y:S01]  /*22390*/  PRMT R27, RZ, 0x7610, R27 ;  /* 0x00007610ff1b7816 */ /* 0x000fe2000000001b */
[----:B------:R-:W-:Y:S01]  /*223a0*/  IMAD.MOV.U32 R0, RZ, RZ, R6 ;  /* 0x000000ffff007224 */ /* 0x000fe200078e0006 */
[C---:B------:R-:W-:Y:S01]  /*223b0*/  IADD3 R7, P2, PT, R25.reuse, R8, RZ ;  /* 0x0000000819077210 */ /* 0x040fe20007f5e0ff */
[----:B------:R-:W1:Y:S03]  /*223c0*/  LDCU UR4, c[0x0][0x3b0] ;  /* 0x00007600ff0477ac */ /* 0x000e660008000800 */
[-C--:B0-----:R-:W-:Y:S01]  /*223d0*/  LEA.HI.X.SX32 R12, R25, R5.reuse, 0x1, P2 ;  /* 0x00000005190c7211 */ /* 0x081fe200010f0eff */
[----:B------:R-:W0:Y:S04]  /*223e0*/  LDCU UR6, c[0x0][0x3b0] ;  /* 0x00007600ff0677ac */ /* 0x000e280008000800 */
[----:B------:R-:W-:Y:S01]  /*223f0*/  @!P5 IMAD.IADD R17, R17, 0x1, -R9 ;  /* 0x000000011111d824 */ /* 0x000fe200078e0a09 */
[----:B------:R-:W-:Y:S01]  /*22400*/  ISETP.GE.AND P5, PT, R4, RZ, PT ;  /* 0x000000ff0400720c */ /* 0x000fe20003fa6270 */
[----:B--2---:R2:W-:Y:S04]  /*22410*/  STL [R1+0x70], R2 ;  /* 0x0000700201007387 */ /* 0x0045e80000100800 */
[----:B--2---:R-:W2:Y:S04]  /*22420*/  LDL.LU R2, [R1+0x40c] ;  /* 0x00040c0001027983 */ /* 0x004ea80000300800 */
[----:B------:R3:W-:Y:S02]  /*22430*/  STL [R1+0x74], R16 ;  /* 0x0000741001007387 */ /* 0x0007e40000100800 */
[----:B---3--:R-:W-:-:S02]  /*22440*/  LEA.HI.X.SX32 R16, R26, R5, 0x1, P6 ;  /* 0x000000051a107211 */ /* 0x008fc400030f0eff */
[----:B------:R-:W-:Y:S01]  /*22450*/  SEL R26, R47, R24, !P1 ;  /* 0x000000182f1a7207 */ /* 0x000fe20004800000 */
[----:B------:R-:W-:Y:S02]  /*22460*/  @P0 IMAD.MOV.U32 R24, RZ, RZ, R15 ;  /* 0x000000ffff180224 */ /* 0x000fe400078e000f */
[----:B------:R-:W-:Y:S01]  /*22470*/  @P0 IMAD.MOV.U32 R25, RZ, RZ, R16 ;  /* 0x000000ffff190224 */ /* 0x000fe200078e0010 */
[----:B------:R-:W-:Y:S04]  /*22480*/  STL [R1+0x3f4], R13 ;  /* 0x0003f40d01007387 */ /* 0x000fe80000100800 */
[----:B------:R3:W-:Y:S04]  /*22490*/  STL [R1+0x6c], R11 ;  /* 0x00006c0b01007387 */ /* 0x0007e80000100800 */
[----:B------:R4:W2:Y:S04]  /*224a0*/  @P0 LDG.E.U8 R14, desc[UR20][R24.64] ;  /* 0x00000014180e0981 */ /* 0x0008a8000c1e1100 */
[----:B---3--:R-:W3:Y:S04]  /*224b0*/  LDL R11, [R1+0x13e0] ;  /* 0x0013e000010b7983 */ /* 0x008ee80000100800 */
[----:B------:R-:W3:Y:S01]  /*224c0*/  LDL.LU R6, [R1+0x410] ;  /* 0x0004100001067983 */ /* 0x000ee20000300800 */
[----:B----4-:R-:W-:-:S02]  /*224d0*/  @P0 IMAD.MOV.U32 R24, RZ, RZ, R7 ;  /* 0x000000ffff180224 */ /* 0x010fc400078e0007 */
[----:B------:R-:W-:Y:S01]  /*224e0*/  @P0 IMAD.MOV.U32 R25, RZ, RZ, R12 ;  /* 0x000000ffff190224 */ /* 0x000fe200078e000c */
[----:B------:R-:W4:Y:S04]  /*224f0*/  LDL.LU R13, [R1+0x49c] ;  /* 0x00049c00010d7983 */ /* 0x000f280000300800 */
[----:B------:R-:W-:Y:S04]  /*22500*/  STL [R1+0x420], R15 ;  /* 0x0004200f01007387 */ /* 0x000fe80000100800 */
[----:B------:R-:W-:Y:S04]  /*22510*/  STL [R1+0x428], R7 ;  /* 0x0004280701007387 */ /* 0x000fe80000100800 */
[----:B------:R-:W4:Y:S04]  /*22520*/  LDL R4, [R1+0x13f8] ;  /* 0x0013f80001047983 */ /* 0x000f280000100800 */
[----:B------:R0:W-:Y:S04]  /*22530*/  STL [R1+0x41c], R16 ;  /* 0x00041c1001007387 */ /* 0x0001e80000100800 */
[----:B------:R1:W4:Y:S04]  /*22540*/  @P0 LDG.E.U8 R27, desc[UR20][R24.64] ;  /* 0x00000014181b0981 */ /* 0x000328000c1e1100 */
[----:B0-----:R-:W4:Y:S04]  /*22550*/  LDL.LU R16, [R1+0x1784] ;  /* 0x0017840001107983 */ /* 0x001f280000300800 */
[----:B------:R-:W4:Y:S01]  /*22560*/  LDL.LU R15, [R1+0x1780] ;  /* 0x00178000010f7983 */ /* 0x000f220000300800 */
[----:B-1----:R-:W-:-:S02]  /*22570*/  IMAD.MOV.U32 R24, RZ, RZ, R17 ;  /* 0x000000ffff187224 */ /* 0x002fc400078e0011 */
[----:B------:R-:W-:Y:S01]  /*22580*/  IMAD R26, R26, UR5, RZ ;  /* 0x000000051a1a7c24 */ /* 0x000fe2000f8e02ff */
[----:B------:R-:W-:Y:S01]  /*22590*/  STL [R1+0x424], R12 ;  /* 0x0004240c01007387 */ /* 0x000fe20000100800 */
[----:B------:R-:W-:Y:S01]  /*225a0*/  @!P5 IMAD.MOV R24, RZ, RZ, -R24 ;  /* 0x000000ffff18d224 */ /* 0x000fe200078e0a18 */
[----:B------:R-:W-:Y:S01]  /*225b0*/  ISETP.GT.U32.AND P3, PT, R9, R3, PT ;  /* 0x000000030900720c */ /* 0x000fe20003f64070 */
[----:B------:R-:W0:Y:S01]  /*225c0*/  LDCU UR5, c[0x0][0x3b0] ;  /* 0x00007600ff0577ac */ /* 0x000e220008000800 */
[----:B------:R-:W-:Y:S01]  /*225d0*/  IADD3 R17, P5, PT, R26, R8, RZ ;  /* 0x000000081a117210 */ /* 0x000fe20007fbe0ff */
[----:B--2---:R1:W-:Y:S01]  /*225e0*/  STL [R1+0x68], R14 ;  /* 0x0000680e01007387 */ /* 0x0043e20000100800 */
[----:B---3--:R-:W-:-:S03]  /*225f0*/  ISETP.GE.AND P6, PT, R11, RZ, PT ;  /* 0x000000ff0b00720c */ /* 0x008fc60003fc6270 */
[----:B-1----:R-:W2:Y:S04]  /*22600*/  LDL.LU R14, [R1+0x177c] ;  /* 0x00177c00010e7983 */ /* 0x002ea80000300800 */
[----:B------:R-:W3:Y:S04]  /*22610*/  LDL.LU R12, [R1+0x1778] ;  /* 0x00177800010c7983 */ /* 0x000ee80000300800 */
[----:B------:R-:W2:Y:S04]  /*22620*/  LDL.LU R7, [R1+0x1774] ;  /* 0x0017740001077983 */ /* 0x000ea80000300800 */
[----:B------:R-:W2:Y:S04]  /*22630*/  LDL.LU R11, [R1+0x4a4] ;  /* 0x0004a400010b7983 */ /* 0x000ea80000300800 */
[----:B------:R-:W-:Y:S04]  /*22640*/  STL [R1+0x458], R17 ;  /* 0x0004581101007387 */ /* 0x000fe80000100800 */
[----:B----4-:R1:W-:Y:S02]  /*22650*/  STL [R1+0x64], R27 ;  /* 0x0000641b01007387 */ /* 0x0103e40000100800 */
[----:B-1----:R-:W-:Y:S01]  /*22660*/  LEA.HI.X.SX32 R27, R26, R5, 0x1, P5 ;  /* 0x000000051a1b7211 */ /* 0x002fe200028f0eff */
[----:B------:R-:W-:Y:S01]  /*22670*/  @P0 IMAD.MOV.U32 R26, RZ, RZ, R17 ;  /* 0x000000ffff1a0224 */ /* 0x000fe200078e0011 */
[----:B------:R-:W-:-:S06]  /*22680*/  PRMT R15, RZ, 0x7610, R15 ;  /* 0x00007610ff0f7816 */ /* 0x000fcc000000000f */
[----:B------:R1:W4:Y:S01]  /*22690*/  @P0 LDG.E.U8 R15, desc[UR20][R26.64] ;  /* 0x000000141a0f0981 */ /* 0x000322000c1e1100 */
[----:B------:R-:W-:Y:S01]  /*226a0*/  @!P3 IMAD.IADD R3, R3, 0x1, -R9 ;  /* 0x000000010303b824 */ /* 0x000fe200078e0a09 */
[----:B------:R-:W-:-:S03]  /*226b0*/  SEL R25, R47, R24, !P1 ;  /* 0x000000182f197207 */ /* 0x000fc60004800000 */
[----:B------:R-:W-:Y:S02]  /*226c0*/  IMAD.MOV.U32 R24, RZ, RZ, R3 ;  /* 0x000000ffff187224 */ /* 0x000fe400078e0003 */
[----:B------:R-:W-:Y:S01]  /*226d0*/  IMAD R25, R25, UR7, RZ ;  /* 0x0000000719197c24 */ /* 0x000fe2000f8e02ff */
[----:B------:R-:W2:Y:S01]  /*226e0*/  LDL.LU R3, [R1+0x1770] ;  /* 0x0017700001037983 */ /* 0x000ea20000300800 */
[----:B------:R-:W-:Y:S01]  /*226f0*/  @!P6 IMAD.MOV R24, RZ, RZ, -R24 ;  /* 0x000000ffff18e224 */ /* 0x000fe200078e0a18 */
[----:B------:R-:W-:Y:S01]  /*22700*/  ISETP.GT.U32.AND P3, PT, R9, R6, PT ;  /* 0x000000060900720c */ /* 0x000fe20003f64070 */
[----:B------:R-:W0:Y:S01]  /*22710*/  LDCU UR7, c[0x0][0x3b0] ;  /* 0x00007600ff0777ac */ /* 0x000e220008000800 */
[----:B------:R0:W-:Y:S02]  /*22720*/  STL [R1+0x454], R27 ;  /* 0x0004541b01007387 */ /* 0x0001e40000100800 */
[----:B------:R-:W-:Y:S02]  /*22730*/  SEL R24, R47, R24, !P1 ;  /* 0x000000182f187207 */ /* 0x000fe40004800000 */
[----:B------:R-:W2:Y:S03]  /*22740*/  LDL.LU R17, [R1+0x4d4] ;  /* 0x0004d40001117983 */ /* 0x000ea60000300800 */
[----:B-1----:R-:W-:Y:S01]  /*22750*/  IMAD R26, R24, UR4, RZ ;  /* 0x00000004181a7c24 */ /* 0x002fe2000f8e02ff */
[----:B---3--:R-:W-:-:S03]  /*22760*/  PRMT R12, RZ, 0x7610, R12 ;  /* 0x00007610ff0c7816 */ /* 0x008fc6000000000c */
[----:B------:R-:W-:Y:S01]  /*22770*/  @!P3 IMAD.IADD R6, R6, 0x1, -R9 ;  /* 0x000000010606b824 */ /* 0x000fe200078e0a09 */
[----:B------:R-:W-:Y:S01]  /*22780*/  ISETP.GE.AND P3, PT, R4, RZ, PT ;  /* 0x000000ff0400720c */ /* 0x000fe20003f66270 */
[----:B------:R-:W1:Y:S01]  /*22790*/  LDCU UR4, c[0x0][0x3b0] ;  /* 0x00007600ff0477ac */ /* 0x000e620008000800 */
[----:B----4-:R3:W-:Y:S04]  /*227a0*/  STL [R1+0x60], R15 ;  /* 0x0000600f01007387 */ /* 0x0107e80000100800 */
[----:B0-----:R-:W4:Y:S01]  /*227b0*/  LDL R27, [R1+0x13fc] ;  /* 0x0013fc00011b7983 */ /* 0x001f220000100800 */
[----:B---3--:R-:W-:-:S04]  /*227c0*/  IADD3 R15, P6, PT, R25, R8, RZ ;  /* 0x00000008190f7210 */ /* 0x008fc80007fde0ff */
[----:B------:R-:W-:Y:S01]  /*227d0*/  LEA.HI.X.SX32 R25, R25, R5, 0x1, P6 ;  /* 0x0000000519197211 */ /* 0x000fe200030f0eff */
[----:B------:R-:W-:-:S05]  /*227e0*/  @P0 IMAD.MOV.U32 R24, RZ, RZ, R15 ;  /* 0x000000ffff180224 */ /* 0x000fca00078e000f */
[----:B------:R0:W3:Y:S04]  /*227f0*/  @P0 LDG.E.U8 R12, desc[UR20][R24.64] ;  /* 0x00000014180c0981 */ /* 0x0000e8000c1e1100 */
[----:B------:R-:W-:Y:S04]  /*22800*/  STL [R1+0x460], R15 ;  /* 0x0004600f01007387 */ /* 0x000fe80000100800 */
[----:B------:R-:W4:Y:S04]  /*22810*/  LDL.LU R4, [R1+0x4d8] ;  /* 0x0004d80001047983 */ /* 0x000f280000300800 */
[----:B------:R0:W-:Y:S04]  /*22820*/  STL [R1+0x45c], R25 ;  /* 0x00045c1901007387 */ /* 0x0001e80000100800 */
[----:B0-----:R-:W4:Y:S01]  /*22830*/  LDL R25, [R1+0x1400] ;  /* 0x0014000001197983 */ /* 0x001f220000100800 */
[----:B------:R-:W-:-:S13]  /*22840*/  ISETP.GT.U32.AND P2, PT, R9, R2, PT ;  /* 0x000000020900720c */ /* 0x000fda0003f44070 */
[----:B------:R-:W-:-:S05]  /*22850*/  @!P2 IMAD.IADD R2, R2, 0x1, -R9 ;  /* 0x000000010202a824 */ /* 0x000fca00078e0a09 */
[----:B------:R-:W-:-:S13]  /*22860*/  ISETP.GT.U32.AND P2, PT, R9, R2, PT ;  /* 0x000000020900720c */ /* 0x000fda0003f44070 */
[----:B------:R-:W-:-:S04]  /*22870*/  @!P2 IMAD.IADD R2, R2, 0x1, -R9 ;  /* 0x000000010202a824 */ /* 0x000fc800078e0a09 */
[----:B------:R-:W-:Y:S02]  /*22880*/  IMAD.MOV.U32 R24, RZ, RZ, R2 ;  /* 0x000000ffff187224 */ /* 0x000fe400078e0002 */
[----:B------:R-:W4:Y:S02]  /*22890*/  LDL R2, [R1+0x1418] ;  /* 0x0014180001027983 */ /* 0x000f240000100800 */
[----:B------:R-:W-:Y:S01]  /*228a0*/  @!P3 IMAD.MOV R24, RZ, RZ, -R24 ;  /* 0x000000ffff18b224 */ /* 0x000fe200078e0a18 */
[----:B--2---:R-:W-:Y:S01]  /*228b0*/  PRMT R3, RZ, 0x7610, R3 ;  /* 0x00007610ff037816 */ /* 0x004fe20000000003 */
[----:B---3--:R0:W-:Y:S02]  /*228c0*/  STL [R1+0x5c], R12 ;  /* 0x00005c0c01007387 */ /* 0x0081e40000100800 */
[----:B0-----:R-:W-:-:S04]  /*228d0*/  IADD3 R12, P2, PT, R26, R8, RZ ;  /* 0x000000081a0c7210 */ /* 0x001fc80007f5e0ff */
[----:B------:R-:W-:Y:S02]  /*228e0*/  LEA.HI.X.SX32 R15, R26, R5, 0x1, P2 ;  /* 0x000000051a0f7211 */ /* 0x000fe400010f0eff */
[----:B------:R-:W-:Y:S01]  /*228f0*/  SEL R26, R47, R24, !P1 ;  /* 0x000000182f1a7207 */ /* 0x000fe20004800000 */
[----:B------:R-:W-:Y:S01]  /*22900*/  @P0 IMAD.MOV.U32 R24, RZ, RZ, R12 ;  /* 0x000000ffff180224 */ /* 0x000fe200078e000c */
[----:B----4-:R-:W-:Y:S01]  /*22910*/  ISETP.GE.AND P2, PT, R25, RZ, PT ;  /* 0x000000ff1900720c */ /* 0x010fe20003f46270 */
[----:B------:R-:W-:-:S05]  /*22920*/  @P0 IMAD.MOV.U32 R25, RZ, RZ, R15 ;  /* 0x000000ffff190224 */ /* 0x000fca00078e000f */
[----:B------:R0:W2:Y:S01]  /*22930*/  @P0 LDG.E.U8 R3, desc[UR20][R24.64] ;  /* 0x0000001418030981 */ /* 0x0000a2000c1e1100 */
[----:B------:R-:W-:-:S13]  /*22940*/  ISETP.GT.U32.AND P5, PT, R9, R13, PT ;  /* 0x0000000d0900720c */ /* 0x000fda0003fa4070 */
[--C-:B------:R-:W-:Y:S01]  /*22950*/  @!P5 IMAD.IADD R13, R13, 0x1, -R9.reuse ;  /* 0x000000010d0dd824 */ /* 0x100fe200078e0a09 */
[C---:B------:R-:W-:Y:S01]  /*22960*/  ISETP.GT.U32.AND P5, PT, R9.reuse, R6, PT ;  /* 0x000000060900720c */ /* 0x040fe20003fa4070 */
[----:B------:R-:W-:Y:S04]  /*22970*/  STL [R1+0x468], R12 ;  /* 0x0004680c01007387 */ /* 0x000fe80000100800 */
[----:B------:R3:W-:Y:S08]  /*22980*/  STL [R1+0x464], R15 ;  /* 0x0004640f01007387 */ /* 0x0007f00000100800 */
[----:B------:R-:W-:Y:S01]  /*22990*/  @!P5 IMAD.IADD R6, R6, 0x1, -R9 ;  /* 0x000000010606d824 */ /* 0x000fe200078e0a09 */
[----:B---3--:R-:W3:Y:S03]  /*229a0*/  LDL R15, [R1+0x1420] ;  /* 0x00142000010f7983 */ /* 0x008ee60000100800 */
[----:B0-----:R-:W-:Y:S01]  /*229b0*/  IMAD.MOV.U32 R25, RZ, RZ, R6 ;  /* 0x000000ffff197224 */ /* 0x001fe200078e0006 */
[----:B------:R-:W4:Y:S01]  /*229c0*/  LDL.LU R12, [R1+0x4e4] ;  /* 0x0004e400010c7983 */ /* 0x000f220000300800 */
[----:B------:R-:W-:-:S03]  /*229d0*/  ISETP.GT.U32.AND P6, PT, R9, R13, PT ;  /* 0x0000000d0900720c */ /* 0x000fc60003fc4070 */
[----:B--2---:R0:W-:Y:S04]  /*229e0*/  STL [R1+0x58], R3 ;  /* 0x0000580301007387 */ /* 0x0041e80000100800 */
[----:B------:R-:W2:Y:S01]  /*229f0*/  LDL.LU R6, [R1+0x176c] ;  /* 0x00176c0001067983 */ /* 0x000ea20000300800 */
[----:B------:R-:W-:Y:S01]  /*22a00*/  ISETP.GT.U32.AND P3, PT, R9, R11, PT ;  /* 0x0000000b0900720c */ /* 0x000fe20003f64070 */
[----:B------:R-:W-:Y:S01]  /*22a10*/  IMAD R26, R26, UR5, RZ ;  /* 0x000000051a1a7c24 */ /* 0x000fe2000f8e02ff */
[----:B------:R-:W-:-:S03]  /*22a20*/  PRMT R18, RZ, 0x7610, R18 ;  /* 0x00007610ff127816 */ /* 0x000fc60000000012 */
[----:B------:R-:W-:Y:S01]  /*22a30*/  @!P6 IMAD.IADD R13, R13, 0x1, -R9 ;  /* 0x000000010d0de824 */ /* 0x000fe200078e0a09 */
[----:B------:R-:W-:Y:S01]  /*22a40*/  ISETP.GT.U32.AND P5, PT, R9, R17, PT ;  /* 0x000000110900720c */ /* 0x000fe20003fa4070 */
[----:B------:R-:W-:Y:S01]  /*22a50*/  @!P2 IMAD.MOV R25, RZ, RZ, -R25 ;  /* 0x000000ffff19a224 */ /* 0x000fe200078e0a19 */
[C---:B0-----:R-:W-:Y:S01]  /*22a60*/  IADD3 R3, P6, PT, R26.reuse, R8, RZ ;  /* 0x000000081a037210 */ /* 0x041fe20007fde0ff */
[----:B------:R-:W0:Y:S03]  /*22a70*/  LDCU UR5, c[0x0][0x3b0] ;  /* 0x00007600ff0577ac */ /* 0x000e260008000800 */
[----:B------:R-:W-:Y:S01]  /*22a80*/  LEA.HI.X.SX32 R24, R26, R5, 0x1, P6 ;  /* 0x000000051a187211 */ /* 0x000fe200030f0eff */
[----:B------:R-:W-:Y:S01]  /*22a90*/  @!P3 IMAD.IADD R11, R11, 0x1, -R9 ;  /* 0x000000010b0bb824 */ /* 0x000fe200078e0a09 */
[----:B------:R-:W-:Y:S01]  /*22aa0*/  ISETP.GT.U32.AND P6, PT, R9, R4, PT ;  /* 0x000000040900720c */ /* 0x000fe20003fc4070 */
[----:B------:R-:W-:Y:S01]  /*22ab0*/  @P0 IMAD.MOV.U32 R26, RZ, RZ, R3 ;  /* 0x000000ffff1a0224 */ /* 0x000fe200078e0003 */
[----:B------:R-:W-:Y:S01]  /*22ac0*/  ISETP.GE.AND P3, PT, R27, RZ, PT ;  /* 0x000000ff1b00720c */ /* 0x000fe20003f66270 */
[----:B------:R-:W-:Y:S01]  /*22ad0*/  @P0 IMAD.MOV.U32 R27, RZ, RZ, R24 ;  /* 0x000000ffff1b0224 */ /* 0x000fe200078e0018 */
[----:B------:R-:W-:-:S02]  /*22ae0*/  ISETP.GT.U32.AND P2, PT, R9, R11, PT ;  /* 0x0000000b0900720c */ /* 0x000fc40003f44070 */
[----:B------:R-:W-:Y:S02]  /*22af0*/  SEL R25, R47, R25, !P1 ;  /* 0x000000192f197207 */ /* 0x000fe40004800000 */
[----:B------:R1:W4:Y:S04]  /*22b00*/  @P0 LDG.E.U8 R18, desc[UR20][R26.64] ;  /* 0x000000141a120981 */ /* 0x000328000c1e1100 */
[----:B------:R-:W-:Y:S01]  /*22b10*/  STL [R1+0x498], R3 ;  /* 0x0004980301007387 */ /* 0x000fe20000100800 */
[--C-:B------:R-:W-:Y:S02]  /*22b20*/  @!P6 IMAD.IADD R4, R4, 0x1, -R9.reuse ;  /* 0x000000010404e824 */ /* 0x100fe400078e0a09 */
[----:B-1----:R-:W-:Y:S01]  /*22b30*/  IMAD R26, R25, UR4, RZ ;  /* 0x00000004191a7c24 */ /* 0x002fe2000f8e02ff */
[----:B------:R1:W-:Y:S01]  /*22b40*/  STL [R1+0x494], R24 ;  /* 0x0004941801007387 */ /* 0x0003e20000100800 */
[----:B------:R-:W-:Y:S01]  /*22b50*/  @!P2 IMAD.IADD R11, R11, 0x1, -R9 ;  /* 0x000000010b0ba824 */ /* 0x000fe200078e0a09 */
[----:B---3--:R-:W-:-:S02]  /*22b60*/  ISETP.GE.AND P2, PT, R15, RZ, PT ;  /* 0x000000ff0f00720c */ /* 0x008fc40003f46270 */
[----:B--2---:R-:W-:Y:S01]  /*22b70*/  PRMT R6, RZ, 0x7610, R6 ;  /* 0x00007610ff067816 */ /* 0x004fe20000000006 */
[----:B-1----:R-:W-:Y:S01]  /*22b80*/  IMAD.MOV.U32 R24, RZ, RZ, R13 ;  /* 0x000000ffff187224 */ /* 0x002fe200078e000d */
[C---:B------:R-:W-:Y:S01]  /*22b90*/  IADD3 R13, P6, PT, R26.reuse, R8, RZ ;  /* 0x000000081a0d7210 */ /* 0x040fe20007fde0ff */
[----:B------:R-:W2:Y:S01]  /*22ba0*/  LDL.LU R3, [R1+0x514] ;  /* 0x0005140001037983 */ /* 0x000ea20000300800 */
[----:B------:R-:W-:Y:S01]  /*22bb0*/  @!P5 IMAD.IADD R17, R17, 0x1, -R9 ;  /* 0x000000011111d824 */ /* 0x000fe200078e0a09 */
[----:B------:R-:W1:Y:S01]  /*22bc0*/  LDCU UR4, c[0x0][0x3b0] ;  /* 0x00007600ff0477ac */ /* 0x000e620008000800 */
[----:B------:R-:W-:Y:S01]  /*22bd0*/  LEA.HI.X.SX32 R15, R26, R5, 0x1, P6 ;  /* 0x000000051a0f7211 */ /* 0x000fe200030f0eff */
[----:B------:R-:W-:Y:S01]  /*22be0*/  @!P3 IMAD.MOV R24, RZ, RZ, -R24 ;  /* 0x000000ffff18b224 */ /* 0x000fe200078e0a18 */
[----:B------:R-:W-:Y:S01]  /*22bf0*/  ISETP.GE.AND P3, PT, R2, RZ, PT ;  /* 0x000000ff0200720c */ /* 0x000fe20003f66270 */
[----:B------:R-:W-:Y:S01]  /*22c00*/  @P0 IMAD.MOV.U32 R26, RZ, RZ, R13 ;  /* 0x000000ffff1a0224 */ /* 0x000fe200078e000d */
[----:B------:R-:W3:Y:S01]  /*22c10*/  LDL R2, [R1+0x1428] ;  /* 0x0014280001027983 */ /* 0x000ee20000100800 */
[----:B------:R-:W-:-:S05]  /*22c20*/  @P0 IMAD.MOV.U32 R27, RZ, RZ, R15 ;  /* 0x000000ffff1b0224 */ /* 0x000fca00078e000f */
[----:B------:R1:W2:Y:S01]  /*22c30*/  @P0 LDG.E.U8 R6, desc[UR20][R26.64] ;  /* 0x000000141a060981 */ /* 0x0002a2000c1e1100 */
[----:B------:R-:W-:Y:S02]  /*22c40*/  SEL R24, R47, R24, !P1 ;  /* 0x000000182f187207 */ /* 0x000fe40004800000 */
[----:B------:R-:W-:-:S03]  /*22c50*/  ISETP.GT.U32.AND P5, PT, R9, R17, PT ;  /* 0x000000110900720c */ /* 0x000fc60003fa4070 */
[----:B0-----:R-:W-:Y:S02]  /*22c60*/  IMAD R24, R24, UR5, RZ ;  /* 0x0000000518187c24 */ /* 0x001fe4000f8e02ff */
[----:B------:R-:W-:Y:S01]  /*22c70*/  IMAD.MOV.U32 R25, RZ, RZ, R11 ;  /* 0x000000ffff197224 */ /* 0x000fe200078e000b */
[----:B------:R-:W-:Y:S01]  /*22c80*/  STL [R1+0x4a0], R13 ;  /* 0x0004a00d01007387 */ /* 0x000fe20000100800 */
[----:B------:R-:W-:Y:S01]  /*22c90*/  PRMT R7, RZ, 0x7610, R7 ;  /* 0x00007610ff077816 */ /* 0x000fe20000000007 */
[----:B------:R-:W0:Y:S01]  /*22ca0*/  LDCU UR5, c[0x0][0x3b0] ;  /* 0x00007600ff0577ac */ /* 0x000e220008000800 */
[----:B------:R-:W-:Y:S01]  /*22cb0*/  IADD3 R11, P6, PT, R24, R8, RZ ;  /* 0x00000008180b7210 */ /* 0x000fe20007fde0ff */
[----:B------:R4:W-:Y:S01]  /*22cc0*/  STL [R1+0x49c], R15 ;  /* 0x00049c0f01007387 */ /* 0x0009e20000100800 */
[----:B------:R-:W-:Y:S01]  /*22cd0*/  @!P3 IMAD.MOV R25, RZ, RZ, -R25 ;  /* 0x000000ffff19b224 */ /* 0x000fe200078e0a19 */
[----:B------:R-:W-:Y:S01]  /*22ce0*/  ISETP.GT.U32.AND P3, PT, R9, R4, PT ;  /* 0x000000040900720c */ /* 0x000fe20003f64070 */
[----:B------:R-:W-:-:S02]  /*22cf0*/  @!P5 IMAD.IADD R17, R17, 0x1, -R9 ;  /* 0x000000011111d824 */ /* 0x000fc400078e0a09 */
[----:B-1----:R-:W-:Y:S01]  /*22d00*/  @P0 IMAD.MOV.U32 R26, RZ, RZ, R11 ;  /* 0x000000ffff1a0224 */ /* 0x002fe200078e000b */
[----:B----4-:R-:W-:Y:S01]  /*22d10*/  LEA.HI.X.SX32 R15, R24, R5, 0x1, P6 ;  /* 0x00000005180f7211 */ /* 0x010fe200030f0eff */
[----:B------:R-:W-:-:S04]  /*22d20*/  IMAD.MOV.U32 R24, RZ, RZ, R17 ;  /* 0x000000ffff187224 */ /* 0x000fc800078e0011 */
[----:B------:R-:W-:Y:S02]  /*22d30*/  @P0 IMAD.MOV.U32 R27, RZ, RZ, R15 ;  /* 0x000000ffff1b0224 */ /* 0x000fe400078e000f */
[----:B------:R-:W-:-:S03]  /*22d40*/  @!P2 IMAD.MOV R24, RZ, RZ, -R24 ;  /* 0x000000ffff18a224 */ /* 0x000fc600078e0a18 */
[----:B------:R1:W4:Y:S01]  /*22d50*/  @P0 LDG.E.U8 R7, desc[UR20][R26.64] ;  /* 0x000000141a070981 */ /* 0x000322000c1e1100 */
[----:B------:R-:W-:Y:S01]  /*22d60*/  @!P3 IMAD.IADD R4, R4, 0x1, -R9 ;  /* 0x000000010404b824 */ /* 0x000fe200078e0a09 */
[C---:B-1----:R-:W-:Y:S02]  /*22d70*/  SEL R26, R47.reuse, R25, !P1 ;  /* 0x000000192f1a7207 */ /* 0x042fe40004800000 */
[----:B------:R-:W-:-:S03]  /*22d80*/  SEL R25, R47, R24, !P1 ;  /* 0x000000182f197207 */ /* 0x000fc60004800000 */
[----:B------:R-:W-:Y:S01]  /*22d90*/  IMAD R26, R26, UR6, RZ ;  /* 0x000000061a1a7c24 */ /* 0x000fe2000f8e02ff */
[----:B------:R-:W-:Y:S01]  /*22da0*/  PRMT R14, RZ, 0x7610, R14 ;  /* 0x00007610ff0e7816 */ /* 0x000fe2000000000e */
[----:B------:R-:W-:Y:S01]  /*22db0*/  IMAD.MOV.U32 R24, RZ, RZ, R4 ;  /* 0x000000ffff187224 */ /* 0x000fe200078e0004 */
[----:B--2---:R1:W-:Y:S01]  /*22dc0*/  STL [R1+0x50], R6 ;  /* 0x0000500601007387 */ /* 0x0043e20000100800 */
[----:B------:R-:W-:Y:S02]  /*22dd0*/  ISETP.GT.U32.AND P6, PT, R9, R3, PT ;  /* 0x000000030900720c */ /* 0x000fe40003fc4070 */
[----:B---3--:R-:W-:Y:S01]  /*22de0*/  ISETP.GE.AND P2, PT, R2, RZ, PT ;  /* 0x000000ff0200720c */ /* 0x008fe20003f46270 */
[----:B------:R-:W-:Y:S01]  /*22df0*/  IMAD R25, R25, UR4, RZ ;  /* 0x0000000419197c24 */ /* 0x000fe2000f8e02ff */
[----:B------:R-:W-:Y:S01]  /*22e00*/  ISETP.GT.U32.AND P5, PT, R9, R12, PT ;  /* 0x0000000c0900720c */ /* 0x000fe20003fa4070 */
[----:B------:R-:W2:Y:S01]  /*22e10*/  LDCU UR6, c[0x0][0x3b0] ;  /* 0x00007600ff0677ac */ /* 0x000ea20008000800 */
[----:B-1----:R-:W3:Y:S07]  /*22e20*/  LDL R6, [R1+0x1430] ;  /* 0x0014300001067983 */ /* 0x002eee0000100800 */
[----:B------:R-:W-:Y:S01]  /*22e30*/  @!P6 IMAD.IADD R3, R3, 0x1, -R9 ;  /* 0x000000010303e824 */ /* 0x000fe200078e0a09 */
[----:B------:R-:W-:Y:S01]  /*22e40*/  STL [R1+0x4a8], R11 ;  /* 0x0004a80b01007387 */ /* 0x000fe20000100800 */
[----:B------:R-:W-:Y:S01]  /*22e50*/  @!P2 IMAD.MOV R24, RZ, RZ, -R24 ;  /* 0x000000ffff18a224 */ /* 0x000fe200078e0a18 */
[----:B------:R-:W-:Y:S01]  /*22e60*/  PRMT R16, RZ, 0x7610, R16 ;  /* 0x00007610ff107816 */ /* 0x000fe20000000010 */
[----:B------:R-:W-:Y:S01]  /*22e70*/  IMAD.MOV.U32 R2, RZ, RZ, R0 ;  /* 0x000000ffff027224 */ /* 0x000fe200078e0000 */
[----:B------:R-:W2:Y:S01]  /*22e80*/  LDL.LU R13, [R1+0x51c] ;  /* 0x00051c00010d7983 */ /* 0x000ea20000300800 */
[----:B------:R-:W1:Y:S03]  /*22e90*/  LDCU UR4, c[0x0][0x3b0] ;  /* 0x00007600ff0477ac */ /* 0x000e660008000800 */
[----:B------:R-:W-:Y:S04]  /*22ea0*/  STL [R1+0x54], R18 ;  /* 0x0000541201007387 */ /* 0x000fe80000100800 */
[----:B------:R0:W-:Y:S01]  /*22eb0*/  STL [R1+0x4a4], R15 ;  /* 0x0004a40f01007387 */ /* 0x0001e20000100800 */
[----:B------:R-:W-:-:S02]  /*22ec0*/  IADD3 R27, P2, PT, R25, R8, RZ ;  /* 0x00000008191b7210 */ /* 0x000fc40007f5e0ff */
[----:B0-----:R-:W-:-:S04]  /*22ed0*/  IADD3 R15, P6, PT, R26, R8, RZ ;  /* 0x000000081a0f7210 */ /* 0x001fc80007fde0ff */
[-C--:B------:R-:W-:Y:S02]  /*22ee0*/  LEA.HI.X.SX32 R18, R26, R5.reuse, 0x1, P6 ;  /* 0x000000051a127211 */ /* 0x080fe400030f0eff */
[----:B------:R-:W-:Y:S02]  /*22ef0*/  LEA.HI.X.SX32 R4, R25, R5, 0x1, P2 ;  /* 0x0000000519047211 */ /* 0x000fe400010f0eff */
[----:B------:R-:W-:Y:S01]  /*22f00*/  SEL R26, R47, R24, !P1 ;  /* 0x000000182f1a7207 */ /* 0x000fe20004800000 */
[----:B------:R-:W-:Y:S02]  /*22f10*/  @P0 IMAD.MOV.U32 R24, RZ, RZ, R15 ;  /* 0x000000ffff180224 */ /* 0x000fe400078e000f */
[----:B------:R-:W-:-:S05]  /*22f20*/  @P0 IMAD.MOV.U32 R25, RZ, RZ, R18 ;  /* 0x000000ffff190224 */ /* 0x000fca00078e0012 */
[----:B------:R0:W2:Y:S01]  /*22f30*/  @P0 LDG.E.U8 R14, desc[UR20][R24.64] ;  /* 0x00000014180e0981 */ /* 0x0000a2000c1e1100 */
[----:B------:R-:W-:-:S05]  /*22f40*/  @!P5 IMAD.IADD R12, R12, 0x1, -R9 ;  /* 0x000000010c0cd824 */ /* 0x000fca00078e0a09 */
[----:B------:R-:W-:Y:S01]  /*22f50*/  ISETP.GT.U32.AND P5, PT, R9, R12, PT ;  /* 0x0000000c0900720c */ /* 0x000fe20003fa4070 */
[----:B----4-:R-:W-:Y:S04]  /*22f60*/  STL [R1+0x16f4], R7 ;  /* 0x0016f40701007387 */ /* 0x010fe80000100800 */
[----:B------:R-:W4:Y:S01]  /*22f70*/  LDL R11, [R1+0x1438] ;  /* 0x00143800010b7983 */ /* 0x000f220000100800 */
[----:B0-----:R-:W-:Y:S02]  /*22f80*/  @P0 IMAD.MOV.U32 R24, RZ, RZ, R27 ;  /* 0x000000ffff180224 */ /* 0x001fe400078e001b */
[----:B------:R-:W-:Y:S01]  /*22f90*/  @P0 IMAD.MOV.U32 R25, RZ, RZ, R4 ;  /* 0x000000ffff190224 */ /* 0x000fe200078e0004 */
[----:B------:R-:W4:Y:S04]  /*22fa0*/  LDL.LU R0, [R1+0x524] ;  /* 0x0005240001007983 */ /* 0x000f280000300800 */
[----:B------:R-:W4:Y:S01]  /*22fb0*/  LDL.LU R17, [R1+0x554] ;  /* 0x0005540001117983 */ /* 0x000f220000300800 */
[----:B------:R-:W-:-:S03]  /*22fc0*/  @!P5 IMAD.IADD R12, R12, 0x1, -R9 ;  /* 0x000000010c0cd824 */ /* 0x000fc600078e0a09 */
[----:B------:R-:W-:Y:S04]  /*22fd0*/  STL [R1+0x4d8], R15 ;  /* 0x0004d80f01007387 */ /* 0x000fe80000100800 */
[----:B------:R-:W-:Y:S04]  /*22fe0*/  STL [R1+0x4e0], R27 ;  /* 0x0004e01b01007387 */ /* 0x000fe80000100800 */
[----:B------:R0:W4:Y:S01]  /*22ff0*/  @P0 LDG.E.U8 R16, desc[UR20][R24.64] ;  /* 0x0000001418100981 */ /* 0x000122000c1e1100 */
[----:B---3--:R-:W-:-:S03]  /*23000*/  ISETP.GE.AND P5, PT, R6, RZ, PT ;  /* 0x000000ff0600720c */ /* 0x008fc60003fa6270 */
[----:B------:R-:W3:Y:S04]  /*23010*/  LDL R6, [R1+0x1440] ;  /* 0x0014400001067983 */ /* 0x000ee80000100800 */
[----:B------:R0:W-:Y:S04]  /*23020*/  STL [R1+0x4d4], R18 ;  /* 0x0004d41201007387 */ /* 0x0001e80000100800 */
[----:B0-----:R-:W3:Y:S04]  /*23030*/  LDL.LU R18, [R1+0x1768] ;  /* 0x0017680001127983 */ /* 0x001ee80000300800 */
[----:B------:R-:W3:Y:S04]  /*23040*/  LDL.LU R15, [R1+0x1764] ;  /* 0x00176400010f7983 */ /* 0x000ee80000300800 */
[----:B------:R-:W-:Y:S04]  /*23050*/  STL [R1+0x4dc], R4 ;  /* 0x0004dc0401007387 */ /* 0x000fe80000100800 */
[----:B--2---:R0:W-:Y:S04]  /*23060*/  STL [R1+0x48], R14 ;  /* 0x0000480e01007387 */ /* 0x0041e80000100800 */
[----:B0-----:R-:W2:Y:S04]  /*23070*/  LDL.LU R14, [R1+0x1760] ;  /* 0x00176000010e7983 */ /* 0x001ea80000300800 */
[----:B------:R-:W2:Y:S01]  /*23080*/  LDL.LU R4, [R1+0x175c] ;  /* 0x00175c0001047983 */ /* 0x000ea20000300800 */
[----:B------:R-:W-:-:S02]  /*23090*/  IMAD.MOV.U32 R24, RZ, RZ, R12 ;  /* 0x000000ffff187224 */ /* 0x000fc400078e000c */
[----:B------:R-:W-:Y:S01]  /*230a0*/  IMAD R26, R26, UR5, RZ ;  /* 0x000000051a1a7c24 */ /* 0x000fe2000f8e02ff */
[----:B----4-:R-:W-:Y:S01]  /*230b0*/  ISETP.GE.AND P6, PT, R11, RZ, PT ;  /* 0x000000ff0b00720c */ /* 0x010fe20003fc6270 */
[----:B------:R-:W-:Y:S01]  /*230c0*/  IMAD.MOV.U32 R11, RZ, RZ, R2 ;  /* 0x000000ffff0b7224 */ /* 0x000fe200078e0002 */
[----:B------:R-:W4:Y:S01]  /*230d0*/  LDL.LU R12, [R1+0x55c] ;  /* 0x00055c00010c7983 */ /* 0x000f220000300800 */
[----:B------:R-:W-:Y:S01]  /*230e0*/  @!P5 IMAD.MOV R24, RZ, RZ, -R24 ;  /* 0x000000ffff18d224 */ /* 0x000fe200078e0a18 */
[C---:B------:R-:W-:Y:S01]  /*230f0*/  IADD3 R2, P5, PT, R26.reuse, R8, RZ ;  /* 0x000000081a027210 */ /* 0x040fe20007fbe0ff */
[----:B------:R-:W0:Y:S04]  /*23100*/  LDCU UR5, c[0x0][0x3b0] ;  /* 0x00007600ff0577ac */ /* 0x000e280008000800 */
[----:B------:R-:W-:Y:S04]  /*23110*/  STL [R1+0x4e8], R2 ;  /* 0x0004e80201007387 */ /* 0x000fe80000100800 */
[----:B------:R0:W-:Y:S02]  /*23120*/  STL [R1+0x44], R16 ;  /* 0x0000441001007387 */ /* 0x0001e40000100800 */
[----:B0-----:R-:W-:Y:S01]  /*23130*/  LEA.HI.X.SX32 R16, R26, R5, 0x1, P5 ;  /* 0x000000051a107211 */ /* 0x001fe200028f0eff */
[----:B------:R-:W-:-:S04]  /*23140*/  @P0 IMAD.MOV.U32 R26, RZ, RZ, R2 ;  /* 0x000000ffff1a0224 */ /* 0x000fc800078e0002 */
[----:B------:R-:W-:Y:S01]  /*23150*/  @P0 IMAD.MOV.U32 R27, RZ, RZ, R16 ;  /* 0x000000ffff1b0224 */ /* 0x000fe200078e0010 */
[----:B--2---:R-:W-:-:S06]  /*23160*/  PRMT R4, RZ, 0x7610, R4 ;  /* 0x00007610ff047816 */ /* 0x004fcc0000000004 */
[----:B------:R0:W2:Y:S01]  /*23170*/  @P0 LDG.E.U8 R4, desc[UR20][R26.64] ;  /* 0x000000141a040981 */ /* 0x0000a2000c1e1100 */
[----:B------:R-:W-:Y:S02]  /*23180*/  ISETP.GT.U32.AND P3, PT, R9, R3, PT ;  /* 0x000000030900720c */ /* 0x000fe40003f64070 */
[----:B------:R-:W-:-:S11]  /*23190*/  SEL R25, R47, R24, !P1 ;  /* 0x000000182f197207 */ /* 0x000fd60004800000 */
[----:B------:R-:W-:Y:S01]  /*231a0*/  @!P3 IMAD.IADD R3, R3, 0x1, -R9 ;  /* 0x000000010303b824 */ /* 0x000fe200078e0a09 */
[----:B------:R-:W-:Y:S01]  /*231b0*/  ISETP.GT.U32.AND P3, PT, R9, R0, PT ;  /* 0x000000000900720c */ /* 0x000fe20003f64070 */
[----:B------:R-:W-:Y:S01]  /*231c0*/  IMAD R25, R25, UR7, RZ ;  /* 0x0000000719197c24 */ /* 0x000fe2000f8e02ff */
[----:B------:R-:W-:Y:S01]  /*231d0*/  PRMT R14, RZ, 0x7610, R14 ;  /* 0x00007610ff0e7816 */ /* 0x000fe2000000000e */
[----:B------:R-:W-:Y:S01]  /*231e0*/  IMAD.MOV.U32 R24, RZ, RZ, R3 ;  /* 0x000000ffff187224 */ /* 0x000fe200078e0003 */
[C---:B------:R-:W-:Y:S01]  /*231f0*/  ISETP.GT.U32.AND P2, PT, R9.reuse, R13, PT ;  /* 0x0000000d0900720c */ /* 0x040fe20003f44070 */
[----:B------:R-:W4:Y:S01]  /*23200*/  LDL.LU R3, [R1+0x1758] ;  /* 0x0017580001037983 */ /* 0x000f220000300800 */
[----:B------:R-:W-:Y:S01]  /*23210*/  ISETP.GT.U32.AND P5, PT, R9, R17, PT ;  /* 0x000000110900720c */ /* 0x000fe20003fa4070 */
[----:B------:R-:W-:Y:S01]  /*23220*/  @!P6 IMAD.MOV R24, RZ, RZ, -R24 ;  /* 0x000000ffff18e224 */ /* 0x000fe200078e0a18 */
[----:B0-----:R-:W-:Y:S01]  /*23230*/  IADD3 R26, P6, PT, R25, R8, RZ ;  /* 0x00000008191a7210 */ /* 0x001fe20007fde0ff */
[----:B------:R0:W-:Y:S01]  /*23240*/  STL [R1+0x4e4], R16 ;  /* 0x0004e41001007387 */ /* 0x0001e20000100800 */
[----:B---3--:R-:W-:Y:S01]  /*23250*/  PRMT R15, RZ, 0x7610, R15 ;  /* 0x00007610ff0f7816 */ /* 0x008fe2000000000f */
[----:B------:R-:W3:Y:S01]  /*23260*/  LDCU UR7, c[0x0][0x3b0] ;  /* 0x00007600ff0777ac */ /* 0x000ee20008000800 */
[----:B------:R-:W-:Y:S01]  /*23270*/  SEL R24, R47, R24, !P1 ;  /* 0x000000182f187207 */ /* 0x000fe20004800000 */
[----:B------:R-:W-:Y:S01]  /*23280*/  @!P3 IMAD.IADD R0, R0, 0x1, -R9 ;  /* 0x000000010000b824 */ /* 0x000fe200078e0a09 */
[----:B------:R-:W-:Y:S01]  /*23290*/  ISETP.GE.AND P3, PT, R6, RZ, PT ;  /* 0x000000ff0600720c */ /* 0x000fe20003f66270 */
[----:B------:R-:W3:Y:S01]  /*232a0*/  LDL.LU R2, [R1+0x564] ;  /* 0x0005640001027983 */ /* 0x000ee20000300800 */
[----:B------:R-:W-:Y:S01]  /*232b0*/  LEA.HI.X.SX32 R6, R25, R5, 0x1, P6 ;  /* 0x0000000519067211 */ /* 0x000fe200030f0eff */
[----:B------:R-:W-:-:S02]  /*232c0*/  IMAD.MOV.U32 R25, RZ, RZ, R26 ;  /* 0x000000ffff197224 */ /* 0x000fc400078e001a */
[----:B--2---:R-:W-:Y:S04]  /*232d0*/  STL [R1+0x16f8], R4 ;  /* 0x0016f80401007387 */ /* 0x004fe80000100800 */
[----:B------:R-:W2:Y:S04]  /*232e0*/  LDL R27, [R1+0x1464] ;  /* 0x00146400011b7983 */ /* 0x000ea80000100800 */
[----:B------:R1:W-:Y:S01]  /*232f0*/  STL [R1+0x518], R26 ;  /* 0x0005181a01007387 */ /* 0x0003e20000100800 */
[----:B------:R-:W-:-:S03]  /*23300*/  @!P2 IMAD.IADD R13, R13, 0x1, -R9 ;  /* 0x000000010d0da824 */ /* 0x000fc600078e0a09 */
[----:B0-----:R-:W2:Y:S01]  /*23310*/  LDL.LU R16, [R1+0x568] ;  /* 0x0005680001107983 */ /* 0x001ea20000300800 */
[----:B-1----:R-:W-:Y:S01]  /*23320*/  IMAD R26, R24, UR4, RZ ;  /* 0x00000004181a7c24 */ /* 0x002fe2000f8e02ff */
[----:B------:R-:W-:Y:S01]  /*23330*/  ISETP.GT.U32.AND P2, PT, R9, R13, PT ;  /* 0x0000000d0900720c */ /* 0x000fe20003f44070 */
[----:B------:R-:W-:Y:S01]  /*23340*/  IMAD.MOV.U32 R24, RZ, RZ, R6 ;  /* 0x000000ffff187224 */ /* 0x000fe200078e0006 */
[----:B------:R0:W-:Y:S01]  /*23350*/  STL [R1+0x514], R6 ;  /* 0x0005140601007387 */ /* 0x0001e20000100800 */
[----:B------:R-:W-:Y:S01]  /*23360*/  @!P5 IMAD.IADD R17, R17, 0x1, -R9 ;  /* 0x000000011111d824 */ /* 0x000fe200078e0a09 */
[----:B----4-:R-:W-:Y:S01]  /*23370*/  PRMT R3, RZ, 0x7610, R3 ;  /* 0x00007610ff037816 */ /* 0x010fe20000000003 */
[----:B------:R-:W1:Y:S01]  /*23380*/  LDCU UR4, c[0x0][0x3b0] ;  /* 0x00007600ff0477ac */ /* 0x000e620008000800 */
[----:B------:R-:W-:-:S04]  /*23390*/  @P0 LOP3.LUT R25, R25, R24, RZ, 0x3c, !PT ;  /* 0x0000001819190212 */ /* 0x000fc800078e3cff */
[C---:B------:R-:W-:Y:S01]  /*233a0*/  @P0 LOP3.LUT R24, R25.reuse, R24, RZ, 0x3c, !PT ;  /* 0x0000001819180212 */ /* 0x040fe200078e3cff */
[----:B0-----:R-:W4:Y:S03]  /*233b0*/  LDL.LU R6, [R1+0x1754] ;  /* 0x0017540001067983 */ /* 0x001f260000300800 */
[----:B------:R-:W-:-:S05]  /*233c0*/  @P0 LOP3.LUT R25, R25, R24, RZ, 0x3c, !PT ;  /* 0x0000001819190212 */ /* 0x000fca00078e3cff */
[----:B------:R0:W2:Y:S01]  /*233d0*/  @P0 LDG.E.U8 R14, desc[UR20][R24.64] ;  /* 0x00000014180e0981 */ /* 0x0000a2000c1e1100 */
[----:B------:R-:W-:-:S04]  /*233e0*/  @!P2 IMAD.IADD R13, R13, 0x1, -R9 ;  /* 0x000000010d0da824 */ /* 0x000fc800078e0a09 */
[----:B0-----:R-:W-:Y:S02]  /*233f0*/  IMAD.MOV.U32 R24, RZ, RZ, R13 ;  /* 0x000000ffff187224 */ /* 0x001fe400078e000d */
[----:B------:R-:W3:Y:S02]  /*23400*/  LDL R13, [R1+0x1458] ;  /* 0x00145800010d7983 */ /* 0x000ee40000100800 */
[----:B------:R-:W-:Y:S02]  /*23410*/  @!P3 IMAD.MOV R24, RZ, RZ, -R24 ;  /* 0x000000ffff18b224 */ /* 0x000fe400078e0a18 */
[----:B--2---:R0:W-:Y:S02]  /*23420*/  STL [R1+0x3c], R14 ;  /* 0x00003c0e01007387 */ /* 0x0041e40000100800 */
[----:B0-----:R-:W-:-:S04]  /*23430*/  IADD3 R14, P2, PT, R26, R8, RZ ;  /* 0x000000081a0e7210 */ /* 0x001fc80007f5e0ff */
[----:B------:R-:W-:Y:S01]  /*23440*/  LEA.HI.X.SX32 R25, R26, R5, 0x1, P2 ;  /* 0x000000051a197211 */ /* 0x000fe200010f0eff */
[----:B------:R0:W-:Y:S01]  /*23450*/  STL [R1+0x520], R14 ;  /* 0x0005200e01007387 */ /* 0x0001e20000100800 */
[----:B------:R-:W-:-:S03]  /*23460*/  SEL R26, R47, R24, !P1 ;  /* 0x000000182f1a7207 */ /* 0x000fc60004800000 */
[----:B------:R-:W2:Y:S01]  /*23470*/  LDL R24, [R1+0x145c] ;  /* 0x00145c0001187983 */ /* 0x000ea20000100800 */
[----:B----4-:R-:W-:Y:S02]  /*23480*/  PRMT R6, RZ, 0x7610, R6 ;  /* 0x00007610ff067816 */ /* 0x010fe40000000006 */
[----:B------:R-:W-:Y:S02]  /*23490*/  ISETP.GT.U32.AND P6, PT, R9, R17, PT ;  /* 0x000000110900720c */ /* 0x000fe40003fc4070 */
[----:B--2---:R-:W-:Y:S01]  /*234a0*/  ISETP.GE.AND P2, PT, R24, RZ, PT ;  /* 0x000000ff1800720c */ /* 0x004fe20003f46270 */
[----:B------:R-:W-:-:S05]  /*234b0*/  @P0 IMAD.MOV.U32 R24, RZ, RZ, R14 ;  /* 0x000000ffff180224 */ /* 0x000fca00078e000e */
[----:B------:R2:W4:Y:S01]  /*234c0*/  @P0 LDG.E.U8 R6, desc[UR20][R24.64] ;  /* 0x0000001418060981 */ /* 0x000522000c1e1100 */
[C---:B------:R-:W-:Y:S01]  /*234d0*/  ISETP.GT.U32.AND P5, PT, R9.reuse, R0, PT ;  /* 0x000000000900720c */ /* 0x040fe20003fa4070 */
[----:B------:R-:W-:Y:S01]  /*234e0*/  IMAD R26, R26, UR5, RZ ;  /* 0x000000051a1a7c24 */ /* 0x000fe2000f8e02ff */
[----:B------:R-:W-:Y:S01]  /*234f0*/  ISETP.GT.U32.AND P3, PT, R9, R12, PT ;  /* 0x0000000c0900720c */ /* 0x000fe20003f64070 */
[----:B------:R2:W-:Y:S01]  /*23500*/  STL [R1+0x51c], R25 ;  /* 0x00051c1901007387 */ /* 0x0005e20000100800 */
[--C-:B------:R-:W-:Y:S01]  /*23510*/  @!P6 IMAD.IADD R17, R17, 0x1, -R9.reuse ;  /* 0x000000011111e824 */ /* 0x100fe200078e0a09 */
[----:B------:R-:W1:Y:S02]  /*23520*/  LDCU UR5, c[0x0][0x3b0] ;  /* 0x00007600ff0577ac */ /* 0x000e640008000800 */
[----:B0-----:R-:W3:Y:S06]  /*23530*/  LDL.LU R14, [R1+0x59c] ;  /* 0x00059c00010e7983 */ /* 0x001eec0000300800 */
[----:B------:R-:W-:-:S02]  /*23540*/  @!P5 IMAD.IADD R0, R0, 0x1, -R9 ;  /* 0x000000010000d824 */ /* 0x000fc400078e0a09 */
[----:B------:R-:W-:Y:S01]  /*23550*/  @!P3 IMAD.IADD R12, R12, 0x1, -R9 ;  /* 0x000000010c0cb824 */ /* 0x000fe200078e0a09 */
[----:B------:R-:W-:Y:S01]  /*23560*/  ISETP.GE.AND P3, PT, R27, RZ, PT ;  /* 0x000000ff1b00720c */ /* 0x000fe20003f66270 */
[----:B--2---:R-:W-:Y:S01]  /*23570*/  IMAD.MOV.U32 R25, RZ, RZ, R0 ;  /* 0x000000ffff197224 */ /* 0x004fe200078e0000 */
[----:B----4-:R0:W-:Y:S04]  /*23580*/  STL [R1+0x38], R6 ;  /* 0x0000380601007387 */ /* 0x0101e80000100800 */
[----:B------:R-:W2:Y:S01]  /*23590*/  LDL.LU R0, [R1+0x1750] ;  /* 0x0017500001007983 */ /* 0x000ea20000300800 */
[----:B0-----:R-:W-:-:S04]  /*235a0*/  IADD3 R6, P6, PT, R26, R8, RZ ;  /* 0x000000081a067210 */ /* 0x001fc80007fde0ff */
[----:B------:R-:W-:Y:S01]  /*235b0*/  LEA.HI.X.SX32 R24, R26, R5, 0x1, P6 ;  /* 0x000000051a187211 */ /* 0x000fe200030f0eff */
[----:B------:R-:W-:-:S04]  /*235c0*/  @P0 IMAD.MOV.U32 R26, RZ, RZ, R6 ;  /* 0x000000ffff1a0224 */ /* 0x000fc800078e0006 */
[----:B------:R-:W-:Y:S01]  /*235d0*/  @P0 IMAD.MOV.U32 R27, RZ, RZ, R24 ;  /* 0x000000ffff1b0224 */ /* 0x000fe200078e0018 */
[----:B------:R0:W-:Y:S04]  /*235e0*/  STL [R1+0x528], R6 ;  /* 0x0005280601007387 */ /* 0x0001e80000100800 */
[----:B------:R4:W-:Y:S04]  /*235f0*/  STL [R1+0x524], R24 ;  /* 0x0005241801007387 */ /* 0x0009e80000100800 */
[----:B------:R1:W2:Y:S04]  /*23600*/  @P0 LDG.E.U8 R3, desc[UR20][R26.64] ;  /* 0x000000141a030981 */ /* 0x0002a8000c1e1100 */
[----:B0-----:R-:W2:Y:S04]  /*23610*/  LDL.LU R6, [R1+0x5a4] ;  /* 0x0005a40001067983 */ /* 0x001ea80000300800 */
[----:B------:R-:W2:Y:S01]  /*23620*/  LDL R27, [R1+0x1474] ;  /* 0x00147400011b7983 */ /* 0x000ea20000100800 */
[----:B------:R-:W-:Y:S01]  /*23630*/  @!P2 IMAD.MOV R25, RZ, RZ, -R25 ;  /* 0x000000ffff19a224 */ /* 0x000fe200078e0a19 */
[----:B------:R-:W-:Y:S01]  /*23640*/  ISETP.GT.U32.AND P6, PT, R9, R16, PT ;  /* 0x000000100900720c */ /* 0x000fe20003fc4070 */
[----:B----4-:R-:W-:-:S03]  /*23650*/  IMAD.MOV.U32 R24, RZ, RZ, R17 ;  /* 0x000000ffff187224 */ /* 0x010fc600078e0011 */
[----:B------:R-:W-:Y:S02]  /*23660*/  SEL R25, R47, R25, !P1 ;  /* 0x000000192f197207 */ /* 0x000fe40004800000 */
[----:B------:R-:W-:Y:S01]  /*23670*/  ISETP.GT.U32.AND P2, PT, R9, R12, PT ;  /* 0x0000000c0900720c */ /* 0x000fe20003f44070 */
[----:B------:R-:W-:Y:S02]  /*23680*/  @!P3 IMAD.MOV R24, RZ, RZ, -R24 ;  /* 0x000000ffff18b224 */ /* 0x000fe400078e0a18 */
[----:B-1----:R-:W-:Y:S01]  /*23690*/  IMAD R26, R25, UR4, RZ ;  /* 0x00000004191a7c24 */ /* 0x002fe2000f8e02ff */
[----:B---3--:R-:W-:Y:S01]  /*236a0*/  ISETP.GE.AND P3, PT, R13, RZ, PT ;  /* 0x000000ff0d00720c */ /* 0x008fe20003f66270 */
[----:B------:R-:W-:Y:S02]  /*236b0*/  IMAD.MOV.U32 R13, RZ, RZ, R11 ;  /* 0x000000ffff0d7224 */ /* 0x000fe400078e000b */
[--C-:B------:R-:W-:Y:S01]  /*236c0*/  @!P6 IMAD.IADD R16, R16, 0x1, -R9.reuse ;  /* 0x000000011010e824 */ /* 0x100fe200078e0a09 */
[C---:B------:R-:W-:Y:S01]  /*236d0*/  IADD3 R11, P6, PT, R26.reuse, R8, RZ ;  /* 0x000000081a0b7210 */ /* 0x040fe20007fde0ff */
[----:B------:R-:W0:Y:S03]  /*236e0*/  LDCU UR4, c[0x0][0x3b0] ;  /* 0x00007600ff0477ac */ /* 0x000e260008000800 */
[----:B------:R-:W-:Y:S01]  /*236f0*/  LEA.HI.X.SX32 R26, R26, R5, 0x1, P6 ;  /* 0x000000051a1a7211 */ /* 0x000fe200030f0eff */
[----:B------:R-:W-:Y:S01]  /*23700*/  @!P2 IMAD.IADD R12, R12, 0x1, -R9 ;  /* 0x000000010c0ca824 */ /* 0x000fe200078e0a09 */
[----:B--2---:R-:W-:Y:S01]  /*23710*/  PRMT R0, RZ, 0x7610, R0 ;  /* 0x00007610ff007816 */ /* 0x004fe20000000000 */
[----:B------:R-:W-:Y:S04]  /*23720*/  STL [R1+0x16fc], R3 ;  /* 0x0016fc0301007387 */ /* 0x000fe80000100800 */
[----:B------:R-:W2:Y:S04]  /*23730*/  LDL R17, [R1+0x147c] ;  /* 0x00147c0001117983 */ /* 0x000ea80000100800 */
[----:B------:R-:W-:Y:S01]  /*23740*/  STL [R1+0x558], R11 ;  /* 0x0005580b01007387 */ /* 0x000fe20000100800 */
[----:B------:R-:W-:Y:S01]  /*23750*/  ISETP.GE.AND P2, PT, R27, RZ, PT ;  /* 0x000000ff1b00720c */ /* 0x000fe20003f46270 */
[----:B------:R-:W-:-:S02]  /*23760*/  @P0 IMAD.MOV.U32 R27, RZ, RZ, R26 ;  /* 0x000000ffff1b0224 */ /* 0x000fc400078e001a */
[----:B------:R1:W-:Y:S02]  /*23770*/  STL [R1+0x554], R26 ;  /* 0x0005541a01007387 */ /* 0x0003e40000100800 */
[----:B-1----:R-:W-:-:S05]  /*23780*/  @P0 IMAD.MOV.U32 R26, RZ, RZ, R11 ;  /* 0x000000ffff1a0224 */ /* 0x002fca00078e000b */
[----:B------:R1:W3:Y:S01]  /*23790*/  @P0 LDG.E.U8 R0, desc[UR20][R26.64] ;  /* 0x000000141a000981 */ /* 0x0002e2000c1e1100 */
[----:B------:R-:W-:Y:S02]  /*237a0*/  ISETP.GT.U32.AND P5, PT, R9, R2, PT ;  /* 0x000000020900720c */ /* 0x000fe40003fa4070 */
[----:B------:R-:W-:-:S11]  /*237b0*/  SEL R24, R47, R24, !P1 ;  /* 0x000000182f187207 */ /* 0x000fd60004800000 */
[----:B------:R-:W-:-:S05]  /*237c0*/  @!P5 IMAD.IADD R2, R2, 0x1, -R9 ;  /* 0x000000010202d824 */ /* 0x000fca00078e0a09 */
[----:B------:R-:W-:Y:S01]  /*237d0*/  ISETP.GT.U32.AND P5, PT, R9, R2, PT ;  /* 0x000000020900720c */ /* 0x000fe20003fa4070 */
[----:B------:R-:W-:Y:S02]  /*237e0*/  IMAD R24, R24, UR5, RZ ;  /* 0x0000000518187c24 */ /* 0x000fe4000f8e02ff */
[----:B------:R-:W-:Y:S01]  /*237f0*/  IMAD.MOV.U32 R25, RZ, RZ, R12 ;  /* 0x000000ffff197224 */ /* 0x000fe200078e000c */
[----:B------:R-:W-:Y:S01]  /*23800*/  PRMT R3, RZ, 0x7610, R3 ;  /* 0x00007610ff037816 */ /* 0x000fe20000000003 */
[----:B------:R-:W4:Y:S01]  /*23810*/  LDCU UR5, c[0x0][0x3b0] ;  /* 0x00007600ff0577ac */ /* 0x000f220008000800 */
[----:B------:R-:W-:-:S04]  /*23820*/  IADD3 R12, P6, PT, R24, R8, RZ ;  /* 0x00000008180c7210 */ /* 0x000fc80007fde0ff */
[----:B-1----:R-:W-:-:S03]  /*23830*/  LEA.HI.X.SX32 R27, R24, R5, 0x1, P6 ;  /* 0x00000005181b7211 */ /* 0x002fc600030f0eff */
[----:B------:R-:W-:-:S04]  /*23840*/  @!P5 IMAD.IADD R2, R2, 0x1, -R9 ;  /* 0x000000010202d824 */ /* 0x000fc800078e0a09 */
[----:B------:R-:W-:Y:S01]  /*23850*/  IMAD.MOV.U32 R24, RZ, RZ, R2 ;  /* 0x000000ffff187224 */ /* 0x000fe200078e0002 */
[----:B---3--:R1:W-:Y:S04]  /*23860*/  STL [R1+0x30], R0 ;  /* 0x0000300001007387 */ /* 0x0083e80000100800 */
[----:B-1----:R-:W3:Y:S04]  /*23870*/  LDL R0, [R1+0x1484] ;  /* 0x0014840001007983 */ /* 0x002ee80000100800 */
[----:B------:R1:W-:Y:S04]  /*23880*/  STL [R1+0x560], R12 ;  /* 0x0005600c01007387 */ /* 0x0003e80000100800 */
[----:B------:R-:W4:Y:S04]  /*23890*/  LDL.LU R11, [R1+0x5d4] ;  /* 0x0005d400010b7983 */ /* 0x000f280000300800 */
[----:B------:R0:W-:Y:S04]  /*238a0*/  STL [R1+0x55c], R27 ;  /* 0x00055c1b01007387 */ /* 0x0001e80000100800 */
[----:B------:R-:W4:Y:S01]  /*238b0*/  LDL.LU R2, [R1+0x174c] ;  /* 0x00174c0001027983 */ /* 0x000f220000300800 */
[C---:B------:R-:W-:Y:S01]  /*238c0*/  ISETP.GT.U32.AND P5, PT, R9.reuse, R14, PT ;  /* 0x0000000e0900720c */ /* 0x040fe20003fa4070 */
[----:B------:R-:W-:Y:S01]  /*238d0*/  @!P3 IMAD.MOV R25, RZ, RZ, -R25 ;  /* 0x000000ffff19b224 */ /* 0x000fe200078e0a19 */
[C---:B------:R-:W-:Y:S01]  /*238e0*/  ISETP.GT.U32.AND P3, PT, R9.reuse, R16, PT ;  /* 0x000000100900720c */ /* 0x040fe20003f64070 */
[----:B------:R-:W-:Y:S01]  /*238f0*/  @P0 IMAD.MOV.U32 R26, RZ, RZ, R12 ;  /* 0x000000ffff1a0224 */ /* 0x000fe200078e000c */
[----:B------:R-:W-:Y:S01]  /*23900*/  ISETP.GT.U32.AND P6, PT, R9, R6, PT ;  /* 0x000000060900720c */ /* 0x000fe20003fc4070 */
[----:B------:R-:W-:Y:S01]  /*23910*/  @!P2 IMAD.MOV R24, RZ, RZ, -R24 ;  /* 0x000000ffff18a224 */ /* 0x000fe200078e0a18 */
[----:B--2---:R-:W-:Y:S01]  /*23920*/  ISETP.GE.AND P2, PT, R17, RZ, PT ;  /* 0x000000ff1100720c */ /* 0x004fe20003f46270 */
[----:B-1----:R-:W2:Y:S04]  /*23930*/  LDL R12, [R1+0x14a0] ;  /* 0x0014a000010c7983 */ /* 0x002ea80000100800 */
[----:B------:R1:W2:Y:S02]  /*23940*/  @P0 LDG.E.U8 R3, desc[UR20][R26.64] ;  /* 0x000000141a030981 */ /* 0x0002a4000c1e1100 */
[----:B------:R-:W-:-:S02]  /*23950*/  @!P5 IMAD.IADD R14, R14, 0x1, -R9 ;  /* 0x000000010e0ed824 */ /* 0x000fc400078e0a09 */
[----:B------:R-:W-:-:S03]  /*23960*/  @!P3 IMAD.IADD R16, R16, 0x1, -R9 ;  /* 0x000000011010b824 */ /* 0x000fc600078e0a09 */
[----:B------:R-:W-:Y:S02]  /*23970*/  ISETP.GT.U32.AND P5, PT, R9, R14, PT ;  /* 0x0000000e0900720c */ /* 0x000fe40003fa4070 */
[C---:B-1----:R-:W-:Y:S02]  /*23980*/  SEL R26, R47.reuse, R25, !P1 ;  /* 0x000000192f1a7207 */ /* 0x042fe40004800000 */
[----:B------:R-:W-:-:S03]  /*23990*/  SEL R25, R47, R24, !P1 ;  /* 0x000000182f197207 */ /* 0x000fc60004800000 */
[----:B------:R-:W-:Y:S01]  /*239a0*/  IMAD R26, R26, UR6, RZ ;  /* 0x000000061a1a7c24 */ /* 0x000fe2000f8e02ff */
[----:B------:R-:W-:Y:S01]  /*239b0*/  PRMT R4, RZ, 0x7610, R4 ;  /* 0x00007610ff047816 */ /* 0x000fe20000000004 */
[----:B------:R-:W-:Y:S01]  /*239c0*/  @!P6 IMAD.IADD R6, R6, 0x1, -R9 ;  /* 0x000000010606e824 */ /* 0x000fe200078e0a09 */
[----:B------:R-:W-:Y:S01]  /*239d0*/  PRMT R7, RZ, 0x7610, R7 ;  /* 0x00007610ff077816 */ /* 0x000fe20000000007 */
[----:B------:R-:W-:Y:S01]  /*239e0*/  IMAD.MOV.U32 R24, RZ, RZ, R16 ;  /* 0x000000ffff187224 */ /* 0x000fe200078e0010 */
[-C--:B------:R-:W-:Y:S01]  /*239f0*/  IADD3 R16, P6, PT, R26, R8.reuse, RZ ;  /* 0x000000081a107210 */ /* 0x080fe20007fde0ff */
[----:B0-----:R-:W-:Y:S02]  /*23a00*/  IMAD R25, R25, UR4, RZ ;  /* 0x0000000419197c24 */ /* 0x001fe4000f8e02ff */
[----:B------:R-:W-:Y:S01]  /*23a10*/  @!P5 IMAD.IADD R14, R14, 0x1, -R9 ;  /* 0x000000010e0ed824 */ /* 0x000fe200078e0a09 */
[----:B------:R-:W-:Y:S01]  /*23a20*/  LEA.HI.X.SX32 R17, R26, R5, 0x1, P6 ;  /* 0x000000051a117211 */ /* 0x000fe200030f0eff */
[----:B------:R-:W-:Y:S01]  /*23a30*/  @!P2 IMAD.MOV R24, RZ, RZ, -R24 ;  /* 0x000000ffff18a224 */ /* 0x000fe200078e0a18 */
[----:B------:R-:W-:Y:S01]  /*23a40*/  IADD3 R27, P2, PT, R25, R8, RZ ;  /* 0x00000008191b7210 */ /* 0x000fe20007f5e0ff */
[----:B------:R-:W0:Y:S03]  /*23a50*/  LDCU UR4, c[0x0][0x3b0] ;  /* 0x00007600ff0477ac */ /* 0x000e260008000800 */
[----:B------:R-:W-:Y:S01]  /*23a60*/  SEL R26, R47, R24, !P1 ;  /* 0x000000182f1a7207 */ /* 0x000fe20004800000 */
[----:B------:R-:W-:Y:S01]  /*23a70*/  @P0 IMAD.MOV.U32 R24, RZ, RZ, R16 ;  /* 0x000000ffff180224 */ /* 0x000fe200078e0010 */
[----:B------:R-:W1:Y:S01]  /*23a80*/  LDCU UR6, c[0x0][0x3b0] ;  /* 0x00007600ff0677ac */ /* 0x000e620008000800 */
[----:B---3--:R-:W-:-:S02]  /*23a90*/  ISETP.GE.AND P5, PT, R0, RZ, PT ;  /* 0x000000ff0000720c */ /* 0x008fc40003fa6270 */
[----:B------:R-:W-:Y:S01]  /*23aa0*/  LEA.HI.X.SX32 R0, R25, R5, 0x1, P2 ;  /* 0x0000000519007211 */ /* 0x000fe200010f0eff */
[----:B------:R-:W-:Y:S01]  /*23ab0*/  @P0 IMAD.MOV.U32 R25, RZ, RZ, R17 ;  /* 0x000000ffff190224 */ /* 0x000fe200078e0011 */
[----:B----4-:R-:W-:-:S06]  /*23ac0*/  PRMT R2, RZ, 0x7610, R2 ;  /* 0x00007610ff027816 */ /* 0x010fcc0000000002 */
[----:B------:R3:W4:Y:S02]  /*23ad0*/  @P0 LDG.E.U8 R2, desc[UR20][R24.64] ;  /* 0x0000001418020981 */ /* 0x000724000c1e1100 */
[----:B---3--:R-:W-:Y:S02]  /*23ae0*/  @P0 IMAD.MOV.U32 R24, RZ, RZ, R27 ;  /* 0x000000ffff180224 */ /* 0x008fe400078e001b */
[----:B------:R-:W-:-:S05]  /*23af0*/  @P0 IMAD.MOV.U32 R25, RZ, RZ, R0 ;  /* 0x000000ffff190224 */ /* 0x000fca00078e0000 */
[----:B------:R3:W4:Y:S01]  /*23b00*/  @P0 LDG.E.U8 R15, desc[UR20][R24.64] ;  /* 0x00000014180f0981 */ /* 0x000722000c1e1100 */
[----:B------:R-:W-:Y:S01]  /*23b10*/  IMAD R26, R26, UR5, RZ ;  /* 0x000000051a1a7c24 */ /* 0x000fe2000f8e02ff */
[----:B------:R-:W-:Y:S01]  /*23b20*/  ISETP.GT.U32.AND P3, PT, R9, R6, PT ;  /* 0x000000060900720c */ /* 0x000fe20003f64070 */
[----:B------:R-:W0:Y:S01]  /*23b30*/  LDCU UR5, c[0x0][0x3b0] ;  /* 0x00007600ff0577ac */ /* 0x000e220008000800 */
[----:B--2---:R-:W-:Y:S04]  /*23b40*/  STL [R1+0x1700], R3 ;  /* 0x0017000301007387 */ /* 0x004fe80000100800 */
[----:B------:R-:W-:Y:S01]  /*23b50*/  STL [R1+0x568], R16 ;  /* 0x0005681001007387 */ /* 0x000fe20000100800 */
[----:B---3--:R-:W-:-:S03]  /*23b60*/  IMAD.MOV.U32 R24, RZ, RZ, R14 ;  /* 0x000000ffff187224 */ /* 0x008fc600078e000e */
[----:B------:R-:W-:Y:S01]  /*23b70*/  STL [R1+0x598], R27 ;  /* 0x0005981b01007387 */ /* 0x000fe20000100800 */
[----:B------:R-:W-:-:S03]  /*23b80*/  @!P5 IMAD.MOV R24, RZ, RZ, -R24 ;  /* 0x000000ffff18d224 */ /* 0x000fc600078e0a18 */
[----:B------:R2:W-:Y:S01]  /*23b90*/  STL [R1+0x564], R17 ;  /* 0x0005641101007387 */ /* 0x0005e20000100800 */
[----:B------:R-:W-:Y:S02]  /*23ba0*/  IADD3 R14, P5, PT, R26, R8, RZ ;  /* 0x000000081a0e7210 */ /* 0x000fe40007fbe0ff */
[----:B------:R-:W-:Y:S01]  /*23bb0*/  ISETP.GE.AND P6, PT, R12, RZ, PT ;  /* 0x000000ff0c00720c */ /* 0x000fe20003fc6270 */
[----:B--2---:R-:W2:Y:S04]  /*23bc0*/  LDL.LU R17, [R1+0x1748] ;  /* 0x0017480001117983 */ /* 0x004ea80000300800 */
[----:B------:R-:W3:Y:S04]  /*23bd0*/  LDL.LU R16, [R1+0x1744] ;  /* 0x0017440001107983 */ /* 0x000ee80000300800 */
[----:B------:R0:W-:Y:S01]  /*23be0*/  STL [R1+0x594], R0 ;  /* 0x0005940001007387 */ /* 0x0001e20000100800 */
[----:B------:R-:W-:Y:S01]  /*23bf0*/  @!P3 IMAD.IADD R6, R6, 0x1, -R9 ;  /* 0x000000010606b824 */ /* 0x000fe200078e0a09 */
[----:B------:R-:W-:-:S03]  /*23c00*/  SEL R25, R47, R24, !P1 ;  /* 0x000000182f197207 */ /* 0x000fc60004800000 */
[----:B------:R-:W-:Y:S01]  /*23c10*/  IMAD.MOV.U32 R24, RZ, RZ, R6 ;  /* 0x000000ffff187224 */ /* 0x000fe200078e0006 */
[----:B----4-:R-:W-:Y:S04]  /*23c20*/  STL [R1+0x1704], R2 ;  /* 0x0017040201007387 */ /* 0x010fe80000100800 */
[----:B0-----:R-:W4:Y:S04]  /*23c30*/  LDL.LU R0, [R1+0x1740] ;  /* 0x0017400001007983 */ /* 0x001f280000300800 */
[----:B------:R-:W2:Y:S04]  /*23c40*/  LDL.LU R12, [R1+0x5e4] ;  /* 0x0005e400010c7983 */ /* 0x000ea80000300800 */
[----:B------:R-:W-:Y:S04]  /*23c50*/  STL [R1+0x5a0], R14 ;  /* 0x0005a00e01007387 */ /* 0x000fe80000100800 */
[----:B------:R0:W-:Y:S04]  /*23c60*/  STL [R1+0x24], R15 ;  /* 0x0000240f01007387 */ /* 0x0001e80000100800 */
[----:B------:R-:W2:Y:S01]  /*23c70*/  LDL.LU R6, [R1+0x173c] ;  /* 0x00173c0001067983 */ /* 0x000ea20000300800 */
[----:B0-----:R-:W-:Y:S01]  /*23c80*/  LEA.HI.X.SX32 R15, R26, R5, 0x1, P5 ;  /* 0x000000051a0f7211 */ /* 0x001fe200028f0eff */
[----:B------:R-:W-:-:S04]  /*23c90*/  @P0 IMAD.MOV.U32 R26, RZ, RZ, R14 ;  /* 0x000000ffff1a0224 */ /* 0x000fc800078e000e */
[----:B------:R-:W-:Y:S01]  /*23ca0*/  @P0 IMAD.MOV.U32 R27, RZ, RZ, R15 ;  /* 0x000000ffff1b0224 */ /* 0x000fe200078e000f */
[----:B------:R0:W-:Y:S04]  /*23cb0*/  STL [R1+0x59c], R15 ;  /* 0x00059c0f01007387 */ /* 0x0001e80000100800 */
[----:B------:R1:W2:Y:S04]  /*23cc0*/  @P0 LDG.E.U8 R4, desc[UR20][R26.64] ;  /* 0x000000141a040981 */ /* 0x0002a8000c1e1100 */
[----:B0-----:R-:W3:Y:S04]  /*23cd0*/  LDL.LU R15, [R1+0x620] ;  /* 0x00062000010f7983 */ /* 0x001ee80000300800 */
[----:B------:R-:W3:Y:S01]  /*23ce0*/  LDL R27, [R1+0x1494] ;  /* 0x00149400011b7983 */ /* 0x000ee20000100800 */
[----:B------:R-:W-:-:S02]  /*23cf0*/  @!P6 IMAD.MOV R24, RZ, RZ, -R24 ;  /* 0x000000ffff18e224 */ /* 0x000fc400078e0a18 */
[----:B------:R-:W-:Y:S01]  /*23d00*/  IMAD R25, R25, UR7, RZ ;  /* 0x0000000719197c24 */ /* 0x000fe2000f8e02ff */
[----:B------:R-:W-:Y:S01]  /*23d10*/  ISETP.GT.U32.AND P3, PT, R9, R13, PT ;  /* 0x0000000d0900720c */ /* 0x000fe20003f64070 */
[----:B------:R-:W0:Y:S01]  /*23d20*/  LDCU UR7, c[0x0][0x3b0] ;  /* 0x00007600ff0777ac */ /* 0x000e220008000800 */
[----:B------:R-:W-:Y:S02]  /*23d30*/  SEL R24, R47, R24, !P1 ;  /* 0x000000182f187207 */ /* 0x000fe40004800000 */
[----:B------:R-:W-:-:S03]  /*23d40*/  IADD3 R14, P6, PT, R25, R8, RZ ;  /* 0x00000008190e7210 */ /* 0x000fc60007fde0ff */
[----:B-1----:R-:W-:Y:S01]  /*23d50*/  IMAD R26, R24, UR4, RZ ;  /* 0x00000004181a7c24 */ /* 0x002fe2000f8e02ff */
[----:B------:R-:W-:Y:S01]  /*23d60*/  LEA.HI.X.SX32 R25, R25, R5, 0x1, P6 ;  /* 0x0000000519197211 */ /* 0x000fe200030f0eff */
[----:B------:R-:W-:Y:S01]  /*23d70*/  @P0 IMAD.MOV.U32 R24, RZ, RZ, R14 ;  /* 0x000000ffff180224 */ /* 0x000fe200078e000e */
[----:B------:R-:W-:Y:S01]  /*23d80*/  ISETP.GT.U32.AND P2, PT, R9, R11, PT ;  /* 0x0000000b0900720c */ /* 0x000fe20003f44070 */
[----:B------:R-:W1:Y:S02]  /*23d90*/  LDCU UR4, c[0x0][0x3b0] ;  /* 0x00007600ff0477ac */ /* 0x000e640008000800 */
[----:B------:R-:W-:Y:S01]  /*23da0*/  @!P3 IMAD.IADD R13, R13, 0x1, -R9 ;  /* 0x000000010d0db824 */ /* 0x000fe200078e0a09 */
[----:B----4-:R-:W-:-:S06]  /*23db0*/  PRMT R0, RZ, 0x7610, R0 ;  /* 0x00007610ff007816 */ /* 0x010fcc0000000000 */
[----:B------:R4:W4:Y:S04]  /*23dc0*/  @P0 LDG.E.U8 R0, desc[UR20][R24.64] ;  /* 0x0000001418000981 */ /* 0x000928000c1e1100 */
[----:B--2---:R2:W-:Y:S04]  /*23dd0*/  STL [R1+0x1708], R4 ;  /* 0x0017080401007387 */ /* 0x0045e80000100800 */
[----:B--2---:R-:W2:Y:S01]  /*23de0*/  LDL.LU R4, [R1+0x5e8] ;  /* 0x0005e80001047983 */ /* 0x004ea20000300800 */
[----:B---3--:R-:W-:-:S03]  /*23df0*/  ISETP.GE.AND P3, PT, R27, RZ, PT ;  /* 0x000000ff1b00720c */ /* 0x008fc60003f66270 */
[----:B------:R-:W3:Y:S04]  /*23e00*/  LDL R27, [R1+0x14b8] ;  /* 0x0014b800011b7983 */ /* 0x000ee80000100800 */
[----:B------:R-:W-:Y:S04]  /*23e10*/  STL [R1+0x5a8], R14 ;  /* 0x0005a80e01007387 */ /* 0x000fe80000100800 */
[----:B------:R0:W-:Y:S04]  /*23e20*/  STL [R1+0x5a4], R25 ;  /* 0x0005a41901007387 */ /* 0x0001e80000100800 */
[----:B0-----:R-:W2:Y:S01]  /*23e30*/  LDL R25, [R1+0x149c] ;  /* 0x00149c0001197983 */ /* 0x001ea20000100800 */
[----:B------:R-:W-:-:S05]  /*23e40*/  @!P2 IMAD.IADD R11, R11, 0x1, -R9 ;  /* 0x000000010b0ba824 */ /* 0x000fca00078e0a09 */
[----:B------:R-:W-:-:S13]  /*23e50*/  ISETP.GT.U32.AND P2, PT, R9, R11, PT ;  /* 0x0000000b0900720c */ /* 0x000fda0003f44070 */
[----:B------:R-:W-:-:S04]  /*23e60*/  @!P2 IMAD.IADD R11, R11, 0x1, -R9 ;  /* 0x000000010b0ba824 */ /* 0x000fc800078e0a09 */
[----:B----4-:R-:W-:-:S04]  /*23e70*/  IMAD.MOV.U32 R24, RZ, RZ, R11 ;  /* 0x000000ffff187224 */ /* 0x010fc800078e000b */
[----:B------:R-:W-:Y:S01]  /*23e80*/  @!P3 IMAD.MOV R24, RZ, RZ, -R24 ;  /* 0x000000ffff18b224 */ /* 0x000fe200078e0a18 */
[----:B------:R-:W-:Y:S01]  /*23e90*/  PRMT R2, RZ, 0x7610, R2 ;  /* 0x00007610ff027816 */ /* 0x000fe20000000002 */
[----:B------:R0:W-:Y:S04]  /*23ea0*/  STL [R1+0x170c], R0 ;  /* 0x00170c0001007387 */ /* 0x0001e80000100800 */
[----:B------:R-:W4:Y:S01]  /*23eb0*/  LDL R11, [R1+0x14c0] ;  /* 0x0014c000010b7983 */ /* 0x000f220000100800 */
[----:B0-----:R-:W-:-:S04]  /*23ec0*/  IADD3 R0, P2, PT, R26, R8, RZ ;  /* 0x000000081a007210 */ /* 0x001fc80007f5e0ff */
[----:B------:R-:W-:Y:S02]  /*23ed0*/  LEA.HI.X.SX32 R14, R26, R5, 0x1, P2 ;  /* 0x000000051a0e7211 */ /* 0x000fe400010f0eff */
[----:B------:R-:W-:Y:S01]  /*23ee0*/  SEL R26, R47, R24, !P1 ;  /* 0x000000182f1a7207 */ /* 0x000fe20004800000 */
[----:B------:R-:W-:Y:S01]  /*23ef0*/  @P0 IMAD.MOV.U32 R24, RZ, RZ, R0 ;  /* 0x000000ffff180224 */ /* 0x000fe200078e0000 */
[----:B--2---:R-:W-:Y:S01]  /*23f00*/  ISETP.GE.AND P2, PT, R25, RZ, PT ;  /* 0x000000ff1900720c */ /* 0x004fe20003f46270 */
[----:B------:R-:W-:-:S05]  /*23f10*/  @P0 IMAD.MOV.U32 R25, RZ, RZ, R14 ;  /* 0x000000ffff190224 */ /* 0x000fca00078e000e */
[----:B------:R-:W2:Y:S04]  /*23f20*/  @P0 LDG.E.U8 R2, desc[UR20][R24.64] ;  /* 0x0000001418020981 */ /* 0x000ea8000c1e1100 */
[----:B------:R-:W-:Y:S04]  /*23f30*/  STL [R1+0x5d8], R0 ;  /* 0x0005d80001007387 */ /* 0x000fe80000100800 */
[----:B------:R0:W-:Y:S04]  /*23f40*/  STL [R1+0x5d4], R14 ;  /* 0x0005d40e01007387 */ /* 0x0001e80000100800 */
[----:B0-----:R-:W3:Y:S04]  /*23f50*/  LDL R14, [R1+0x14c8] ;  /* 0x0014c800010e7983 */ /* 0x001ee80000100800 */
[----:B------:R-:W3:Y:S01]  /*23f60*/  LDL.LU R0, [R1+0x654] ;  /* 0x0006540001007983 */ /* 0x000ee20000300800 */
[----:B------:R-:W-:-:S03]  /*23f70*/  ISETP.GT.U32.AND P5, PT, R9, R4, PT ;  /* 0x000000040900720c */ /* 0x000fc60003fa4070 */
[----:B--2---:R0:W-:Y:S04]  /*23f80*/  STL [R1+0x1710], R2 ;  /* 0x0017100201007387 */ /* 0x0041e80000100800 */
[----:B0-----:R-:W2:Y:S06]  /*23f90*/  LDL.LU R2, [R1+0x61c] ;  /* 0x00061c0001027983 */ /* 0x001eac0000300800 */
[----:B------:R-:W-:Y:S01]  /*23fa0*/  @!P5 IMAD.IADD R4, R4, 0x1, -R9 ;  /* 0x000000010404d824 */ /* 0x000fe200078e0a09 */
[----:B------:R-:W-:-:S02]  /*23fb0*/  ISETP.GT.U32.AND P5, PT, R9, R13, PT ;  /* 0x0000000d0900720c */ /* 0x000fc40003fa4070 */
[C---:B------:R-:W-:Y:S02]  /*23fc0*/  ISETP.GT.U32.AND P3, PT, R9.reuse, R12, PT ;  /* 0x0000000c0900720c */ /* 0x040fe40003f64070 */
[----:B------:R-:W-:Y:S01]  /*23fd0*/  ISETP.GT.U32.AND P6, PT, R9, R4, PT ;  /* 0x000000040900720c */ /* 0x000fe20003fc4070 */
[----:B------:R-:W-:Y:S01]  /*23fe0*/  IMAD R26, R26, UR5, RZ ;  /* 0x000000051a1a7c24 */ /* 0x000fe2000f8e02ff */
[----:B------:R-:W0:Y:S01]  /*23ff0*/  LDCU UR5, c[0x0][0x3b0] ;  /* 0x00007600ff0577ac */ /* 0x000e220008000800 */
[----:B------:R-:W-:-:S06]  /*24000*/  IMAD.MOV.U32 R25, RZ, RZ, R13 ;  /* 0x000000ffff197224 */ /* 0x000fcc00078e000d */
[--C-:B------:R-:W-:Y:S02]  /*24010*/  @!P5 IMAD.IADD R25, R25, 0x1, -R9.reuse ;  /* 0x000000011919d824 */ /* 0x100fe400078e0a09 */
[--C-:B------:R-:W-:Y:S02]  /*24020*/  @!P3 IMAD.IADD R12, R12, 0x1, -R9.reuse ;  /* 0x000000010c0cb824 */ /* 0x100fe400078e0a09 */
[----:B------:R-:W-:Y:S01]  /*24030*/  @!P6 IMAD.IADD R4, R4, 0x1, -R9 ;  /* 0x000000010404e824 */ /* 0x000fe200078e0a09 */
[C---:B------:R-:W-:Y:S02]  /*24040*/  IADD3 R13, P6, PT, R26.reuse, R8, RZ ;  /* 0x000000081a0d7210 */ /* 0x040fe40007fde0ff */
[----:B---3--:R-:W-:Y:S01]  /*24050*/  ISETP.GE.AND P3, PT, R27, RZ, PT ;  /* 0x000000ff1b00720c */ /* 0x008fe20003f66270 */
[----:B------:R-:W-:Y:S01]  /*24060*/  @!P2 IMAD.MOV R25, RZ, RZ, -R25 ;  /* 0x000000ffff19a224 */ /* 0x000fe200078e0a19 */
[----:B------:R-:W-:Y:S02]  /*24070*/  LEA.HI.X.SX32 R24, R26, R5, 0x1, P6 ;  /* 0x000000051a187211 */ /* 0x000fe400030f0eff */
[----:B------:R-:W-:Y:S01]  /*24080*/  ISETP.GT.U32.AND P2, PT, R9, R12, PT ;  /* 0x0000000c0900720c */ /* 0x000fe20003f44070 */
[----:B------:R3:W-:Y:S01]  /*24090*/  STL [R1+0x5e0], R13 ;  /* 0x0005e00d01007387 */ /* 0x0007e20000100800 */
[----:B------:R-:W-:Y:S01]  /*240a0*/  @P0 IMAD.MOV.U32 R26, RZ, RZ, R13 ;  /* 0x000000ffff1a0224 */ /* 0x000fe200078e000d */
[----:B------:R-:W-:Y:S01]  /*240b0*/  SEL R25, R47, R25, !P1 ;  /* 0x000000192f197207 */ /* 0x000fe20004800000 */
[----:B------:R-:W-:Y:S01]  /*240c0*/  @P0 IMAD.MOV.U32 R27, RZ, RZ, R24 ;  /* 0x000000ffff1b0224 */ /* 0x000fe200078e0018 */
[----:B------:R0:W-:Y:S04]  /*240d0*/  STL [R1+0x5dc], R24 ;  /* 0x0005dc1801007387 */ /* 0x0001e80000100800 */
[----:B------:R1:W2:Y:S04]  /*240e0*/  @P0 LDG.E.U8 R7, desc[UR20][R26.64] ;  /* 0x000000141a070981 */ /* 0x0002a8000c1e1100 */
[----:B------:R-:W-:Y:S01]  /*240f0*/  @!P2 IMAD.IADD R12, R12, 0x1, -R9 ;  /* 0x000000010c0ca824 */ /* 0x000fe200078e0a09 */
[----:B---3--:R-:W3:Y:S01]  /*24100*/  LDL.LU R13, [R1+0x65c] ;  /* 0x00065c00010d7983 */ /* 0x008ee20000300800 */
[----:B0-----:R-:W-:-:S04]  /*24110*/  IMAD.MOV.U32 R24, RZ, RZ, R4 ;  /* 0x000000ffff187224 */ /* 0x001fc800078e0004 */
[----:B------:R-:W-:Y:S02]  /*24120*/  @!P3 IMAD.MOV R24, RZ, RZ, -R24 ;  /* 0x000000ffff18b224 */ /* 0x000fe400078e0a18 */
[----:B-1----:R-:W-:Y:S01]  /*24130*/  IMAD R26, R25, UR4, RZ ;  /* 0x00000004191a7c24 */ /* 0x002fe2000f8e02ff */
[----:B----4-:R-:W-:Y:S02]  /*24140*/  ISETP.GE.AND P3, PT, R11, RZ, PT ;  /* 0x000000ff0b00720c */ /* 0x010fe40003f66270 */
[----:B------:R-:W-:Y:S01]  /*24150*/  SEL R24, R47, R24, !P1 ;  /* 0x000000182f187207 */ /* 0x000fe20004800000 */
[----:B------:R-:W-:Y:S01]  /*24160*/  IMAD.MOV.U32 R25, RZ, RZ, R12 ;  /* 0x000000ffff197224 */ /* 0x000fe200078e000c */
[----:B------:R-:W4:Y:S01]  /*24170*/  LDL R11, [R1+0x14d0] ;  /* 0x0014d000010b7983 */ /* 0x000f220000100800 */
[----:B------:R-:W-:Y:S01]  /*24180*/  PRMT R6, RZ, 0x7610, R6 ;  /* 0x00007610ff067816 */ /* 0x000fe20000000006 */
[----:B------:R-:W0:Y:S01]  /*24190*/  LDCU UR4, c[0x0][0x3b0] ;  /* 0x00007600ff0477ac */ /* 0x000e220008000800 */
[----:B------:R-:W-:Y:S01]  /*241a0*/  IMAD R24, R24, UR5, RZ ;  /* 0x0000000518187c24 */ /* 0x000fe2000f8e02ff */
[----:B------:R-:W-:-:S02]  /*241b0*/  ISETP.GE.AND P2, PT, R14, RZ, PT ;  /* 0x000000ff0e00720c */ /* 0x000fc40003f46270 */
[----:B------:R-:W-:Y:S01]  /*241c0*/  PRMT R3, RZ, 0x7610, R3 ;  /* 0x00007610ff037816 */ /* 0x000fe20000000003 */
[----:B------:R-:W1:Y:S01]  /*241d0*/  LDCU UR5, c[0x0][0x3b0] ;  /* 0x00007600ff0577ac */ /* 0x000e620008000800 */
[----:B--2---:R-:W-:-:S13]  /*241e0*/  ISETP.GT.U32.AND P6, PT, R9, R2, PT ;  /* 0x000000020900720c */ /* 0x004fda0003fc4070 */
[----:B------:R-:W-:Y:S01]  /*241f0*/  @!P6 IMAD.IADD R2, R2, 0x1, -R9 ;  /* 0x000000010202e824 */ /* 0x000fe200078e0a09 */
[----:B------:R-:W-:-:S04]  /*24200*/  IADD3 R4, P6, PT, R26, R8, RZ ;  /* 0x000000081a047210 */ /* 0x000fc80007fde0ff */
[----:B------:R-:W-:Y:S01]  /*24210*/  LEA.HI.X.SX32 R12, R26, R5, 0x1, P6 ;  /* 0x000000051a0c7211 */ /* 0x000fe200030f0eff */
[----:B------:R-:W-:Y:S01]  /*24220*/  @P0 IMAD.MOV.U32 R26, RZ, RZ, R4 ;  /* 0x000000ffff1a0224 */ /* 0x000fe200078e0004 */
[----:B------:R-:W-:-:S03]  /*24230*/  IADD3 R14, P6, PT, R24, R8, RZ ;  /* 0x00000008180e7210 */ /* 0x000fc60007fde0ff */
[----:B------:R-:W-:-:S05]  /*24240*/  @P0 IMAD.MOV.U32 R27, RZ, RZ, R12 ;  /* 0x000000ffff1b0224 */ /* 0x000fca00078e000c */
[----:B------:R2:W4:Y:S02]  /*24250*/  @P0 LDG.E.U8 R6, desc[UR20][R26.64] ;  /* 0x000000141a060981 */ /* 0x000524000c1e1100 */
[----:B--2---:R-:W-:Y:S01]  /*24260*/  LEA.HI.X.SX32 R27, R24, R5, 0x1, P6 ;  /* 0x00000005181b7211 */ /* 0x004fe200030f0eff */
[----:B------:R-:W-:-:S05]  /*24270*/  @P0 IMAD.MOV.U32 R26, RZ, RZ, R14 ;  /* 0x000000ffff1a0224 */ /* 0x000fca00078e000e */
[----:B------:R2:W4:Y:S01]  /*24280*/  @P0 LDG.E.U8 R3, desc[UR20][R26.64] ;  /* 0x000000141a030981 */ /* 0x000522000c1e1100 */
[----:B------:R-:W-:-:S13]  /*24290*/  ISETP.GT.U32.AND P5, PT, R9, R15, PT ;  /* 0x0000000f0900720c */ /* 0x000fda0003fa4070 */
[----:B------:R-:W-:-:S05]  /*242a0*/  @!P5 IMAD.IADD R15, R15, 0x1, -R9 ;  /* 0x000000010f0fd824 */ /* 0x000fca00078e0a09 */
[C---:B------:R-:W-:Y:S01]  /*242b0*/  ISETP.GT.U32.AND P5, PT, R9.reuse, R15, PT ;  /* 0x0000000f0900720c */ /* 0x040fe20003fa4070 */
[----:B------:R-:W-:Y:S01]  /*242c0*/  @!P3 IMAD.MOV R25, RZ, RZ, -R25 ;  /* 0x000000ffff19b224 */ /* 0x000fe200078e0a19 */
[C---:B------:R-:W-:Y:S02]  /*242d0*/  ISETP.GT.U32.AND P3, PT, R9.reuse, R2, PT ;  /* 0x000000020900720c */ /* 0x040fe40003f64070 */
[----:B---3--:R-:W-:-:S09]  /*242e0*/  ISETP.GT.U32.AND P6, PT, R9, R13, PT ;  /* 0x0000000d0900720c */ /* 0x008fd20003fc4070 */
[----:B------:R-:W-:-:S04]  /*242f0*/  @!P5 IMAD.IADD R15, R15, 0x1, -R9 ;  /* 0x000000010f0fd824 */ /* 0x000fc800078e0a09 */
[----:B------:R-:W-:Y:S01]  /*24300*/  IMAD.MOV.U32 R24, RZ, RZ, R15 ;  /* 0x000000ffff187224 */ /* 0x000fe200078e000f */
[----:B--2---:R-:W-:-:S03]  /*24310*/  SEL R26, R47, R25, !P1 ;  /* 0x000000192f1a7207 */ /* 0x004fc60004800000 */
[----:B------:R-:W-:Y:S01]  /*24320*/  @!P2 IMAD.MOV R24, RZ, RZ, -R24 ;  /* 0x000000ffff18a224 */ /* 0x000fe200078e0a18 */
[----:B----4-:R-:W-:Y:S01]  /*24330*/  ISETP.GE.AND P2, PT, R11, RZ, PT ;  /* 0x000000ff0b00720c */ /* 0x010fe20003f46270 */
[----:B------:R2:W-:Y:S01]  /*24340*/  STL [R1+0x5e8], R4 ;  /* 0x0005e80401007387 */ /* 0x0005e20000100800 */
[--C-:B------:R-:W-:Y:S02]  /*24350*/  @!P3 IMAD.IADD R2, R2, 0x1, -R9.reuse ;  /* 0x000000010202b824 */ /* 0x100fe400078e0a09 */
[----:B------:R-:W-:Y:S01]  /*24360*/  SEL R25, R47, R24, !P1 ;  /* 0x000000182f197207 */ /* 0x000fe20004800000 */
[----:B------:R3:W-:Y:S01]  /*24370*/  STL [R1+0x5e4], R12 ;  /* 0x0005e40c01007387 */ /* 0x0007e20000100800 */
[----:B------:R-:W-:Y:S02]  /*24380*/  IMAD R26, R26, UR6, RZ ;  /* 0x000000061a1a7c24 */ /* 0x000fe4000f8e02ff */
[----:B------:R-:W-:Y:S01]  /*24390*/  @!P6 IMAD.IADD R13, R13, 0x1, -R9 ;  /* 0x000000010d0de824 */ /* 0x000fe200078e0a09 */
[----:B------:R-:W-:Y:S01]  /*243a0*/  PRMT R93, RZ, 0x7610, R93 ;  /* 0x00007610ff5d7816 */ /* 0x000fe2000000005d */
[----:B------:R-:W-:Y:S01]  /*243b0*/  IMAD.MOV.U32 R24, RZ, RZ, R2 ;  /* 0x000000ffff187224 */ /* 0x000fe200078e0002 */
[----:B--2---:R-:W2:Y:S01]  /*243c0*/  LDL R4, [R1+0x14d8] ;  /* 0x0014d80001047983 */ /* 0x004ea20000100800 */
[----:B0-----:R-:W-:Y:S01]  /*243d0*/  IMAD R25, R25, UR4, RZ ;  /* 0x0000000419197c24 */ /* 0x001fe2000f8e02ff */
[----:B------:R-:W-:Y:S01]  /*243e0*/  ISETP.GT.U32.AND P5, PT, R9, R0, PT ;  /* 0x000000000900720c */ /* 0x000fe20003fa4070 */
[----:B------:R-:W-:Y:S01]  /*243f0*/  @!P2 IMAD.MOV R24, RZ, RZ, -R24 ;  /* 0x000000ffff18a224 */ /* 0x000fe200078e0a18 */
[----:B---3--:R-:W3:Y:S01]  /*24400*/  LDL.LU R12, [R1+0x664] ;  /* 0x00066400010c7983 */ /* 0x008ee20000300800 */
[----:B------:R-:W-:Y:S01]  /*24410*/  PRMT R92, RZ, 0x7610, R92 ;  /* 0x00007610ff5c7816 */ /* 0x000fe2000000005c */
[----:B------:R-:W0:Y:S02]  /*24420*/  LDCU UR4, c[0x0][0x3b0] ;  /* 0x00007600ff0477ac */ /* 0x000e240008000800 */
[----:B------:R-:W-:Y:S01]  /*24430*/  STL [R1+0x618], R14 ;  /* 0x0006180e01007387 */ /* 0x000fe20000100800 */
[----:B------:R-:W-:Y:S01]  /*24440*/  PRMT R91, RZ, 0x7610, R91 ;  /* 0x00007610ff5b7816 */ /* 0x000fe2000000005b */
[----:B------:R-:W4:Y:S02]  /*24450*/  LDCU UR6, c[0x0][0x3b0] ;  /* 0x00007600ff0677ac */ /* 0x000f240008000800 */
[----:B------:R0:W-:Y:S04]  /*24460*/  STL.64 [R1+0x1718], R6 ;  /* 0x0017180601007387 */ /* 0x0001e80000100a00 */
[----:B------:R1:W-:Y:S04]  /*24470*/  STL [R1+0x614], R27 ;  /* 0x0006141b01007387 */ /* 0x0003e80000100800 */
[----:B------:R-:W3:Y:S01]  /*24480*/  LDL.LU R15, [R1+0x1738] ;  /* 0x00173800010f7983 */ /* 0x000ee20000300800 */
[----:B0-----:R-:W-:-:S03]  /*24490*/  IADD3 R7, P6, PT, R26, R8, RZ ;  /* 0x000000081a077210 */ /* 0x001fc60007fde0ff */
[----:B------:R-:W3:Y:S01]  /*244a0*/  LDL.LU R14, [R1+0x1734] ;  /* 0x00173400010e7983 */ /* 0x000ee20000300800 */
[----:B-1----:R-:W-:-:S03]  /*244b0*/  LEA.HI.X.SX32 R27, R26, R5, 0x1, P6 ;  /* 0x000000051a1b7211 */ /* 0x002fc600030f0eff */
[----:B------:R0:W-:Y:S01]  /*244c0*/  STL [R1+0x1720], R3 ;  /* 0x0017200301007387 */ /* 0x0001e20000100800 */
[----:B------:R-:W-:Y:S01]  /*244d0*/  SEL R26, R47, R24, !P1 ;  /* 0x000000182f1a7207 */ /* 0x000fe20004800000 */
[----:B------:R-:W-:Y:S02]  /*244e0*/  @P0 IMAD.MOV.U32 R24, RZ, RZ, R7 ;  /* 0x000000ffff180224 */ /* 0x000fe400078e0007 */
[----:B------:R-:W-:Y:S01]  /*244f0*/  @!P5 IMAD.IADD R0, R0, 0x1, -R9 ;  /* 0x000000010000d824 */ /* 0x000fe200078e0a09 */
[----:B------:R-:W3:Y:S01]  /*24500*/  LDL R11, [R1+0x14e0] ;  /* 0x0014e000010b7983 */ /* 0x000ee20000100800 */
[----:B0-----:R-:W-:-:S03]  /*24510*/  IADD3 R3, P2, PT, R25, R8, RZ ;  /* 0x0000000819037210 */ /* 0x001fc60007f5e0ff */
[----:B------:R-:W3:Y:S01]  /*24520*/  LDL.LU R2, [R1+0x6a0] ;  /* 0x0006a00001027983 */ /* 0x000ee20000300800 */
[----:B------:R-:W-:Y:S01]  /*24530*/  LEA.HI.X.SX32 R6, R25, R5, 0x1, P2 ;  /* 0x0000000519067211 */ /* 0x000fe200010f0eff */
[----:B------:R-:W-:-:S05]  /*24540*/  @P0 IMAD.MOV.U32 R25, RZ, RZ, R27 ;  /* 0x000000ffff190224 */ /* 0x000fca00078e001b */
[----:B------:R-:W3:Y:S01]  /*24550*/  @P0 LDG.E.U8 R93, desc[UR20][R24.64] ;  /* 0x00000014185d0981 */ /* 0x000ee2000c1e1100 */
[----:B------:R-:W-:-:S03]  /*24560*/  ISETP.GT.U32.AND P5, PT, R9, R0, PT ;  /* 0x000000000900720c */ /* 0x000fc60003fa4070 */
[----:B------:R-:W-:Y:S04]  /*24570*/  STL [R1+0x620], R7 ;  /* 0x0006200701007387 */ /* 0x000fe80000100800 */
[----:B------:R-:W-:Y:S06]  /*24580*/  STL [R1+0x628], R3 ;  /* 0x0006280301007387 */ /* 0x000fec0000100800 */
[----:B------:R-:W-:Y:S01]  /*24590*/  @!P5 IMAD.IADD R0, R0, 0x1, -R9 ;  /* 0x000000010000d824 */ /* 0x000fe200078e0a09 */
[----:B--2---:R-:W-:-:S02]  /*245a0*/  ISETP.GE.AND P5, PT, R4, RZ, PT ;  /* 0x000000ff0400720c */ /* 0x004fc40003fa6270 */
[----:B------:R-:W2:Y:S04]  /*245b0*/  LDL R4, [R1+0x14fc] ;  /* 0x0014fc0001047983 */ /* 0x000ea80000100800 */
[----:B------:R-:W-:Y:S04]  /*245c0*/  STL [R1+0x61c], R27 ;  /* 0x00061c1b01007387 */ /* 0x000fe80000100800 */
[----:B------:R-:W-:Y:S04]  /*245d0*/  STL [R1+0x624], R6 ;  /* 0x0006240601007387 */ /* 0x000fe80000100800 */
[----:B---3--:R0:W-:Y:S04]  /*245e0*/  STL [R1+0x1724], R93 ;  /* 0x0017245d01007387 */ /* 0x0081e80000100800 */
[----:B0-----:R-:W3:Y:S01]  /*245f0*/  LDL.LU R93, [R1+0x694] ;  /* 0x00069400015d7983 */ /* 0x001ee20000300800 */
[----:B------:R-:W-:-:S02]  /*24600*/  @P0 IMAD.MOV.U32 R24, RZ, RZ, R3 ;  /* 0x000000ffff180224 */ /* 0x000fc400078e0003 */
[----:B------:R-:W-:Y:S01]  /*24610*/  @P0 IMAD.MOV.U32 R25, RZ, RZ, R6 ;  /* 0x000000ffff190224 */ /* 0x000fe200078e0006 */
[C---:B------:R-:W-:Y:S01]  /*24620*/  ISETP.GT.U32.AND P3, PT, R9.reuse, R13, PT ;  /* 0x0000000d0900720c */ /* 0x040fe20003f64070 */
[----:B------:R-:W-:Y:S01]  /*24630*/  IMAD R26, R26, UR5, RZ ;  /* 0x000000051a1a7c24 */ /* 0x000fe2000f8e02ff */
[----:B------:R-:W-:Y:S01]  /*24640*/  ISETP.GT.U32.AND P2, PT, R9, R12, PT ;  /* 0x0000000c0900720c */ /* 0x000fe20003f44070 */
[----:B------:R-:W0:Y:S01]  /*24650*/  LDCU UR5, c[0x0][0x3b0] ;  /* 0x00007600ff0577ac */ /* 0x000e220008000800 */
[----:B------:R1:W2:Y:S01]  /*24660*/  @P0 LDG.E.U8 R92, desc[UR20][R24.64] ;  /* 0x00000014185c0981 */ /* 0x0002a2000c1e1100 */
[----:B------:R-:W-:-:S03]  /*24670*/  ISETP.GE.AND P6, PT, R11, RZ, PT ;  /* 0x000000ff0b00720c */ /* 0x000fc60003fc6270 */
[----:B------:R-:W2:Y:S01]  /*24680*/  LDL.LU R11, [R1+0x69c] ;  /* 0x00069c00010b7983 */ /* 0x000ea20000300800 */
[----:B-1----:R-:W-:-:S04]  /*24690*/  IMAD.MOV.U32 R24, RZ, RZ, R0 ;  /* 0x000000ffff187224 */ /* 0x002fc800078e0000 */
[----:B------:R-:W-:Y:S01]  /*246a0*/  @!P5 IMAD.MOV R24, RZ, RZ, -R24 ;  /* 0x000000ffff18d224 */ /* 0x000fe200078e0a18 */
[----:B------:R-:W-:Y:S01]  /*246b0*/  IADD3 R0, P5, PT, R26, R8, RZ ;  /* 0x000000081a007210 */ /* 0x000fe20007fbe0ff */
[----:B------:R-:W-:-:S03]  /*246c0*/  @!P3 IMAD.IADD R13, R13, 0x1, -R9 ;  /* 0x000000010d0db824 */ /* 0x000fc600078e0a09 */
[----:B------:R-:W-:Y:S01]  /*246d0*/  LEA.HI.X.SX32 R3, R26, R5, 0x1, P5 ;  /* 0x000000051a037211 */ /* 0x000fe200028f0eff */
[----:B------:R1:W-:Y:S01]  /*246e0*/  STL [R1+0x658], R0 ;  /* 0x0006580001007387 */ /* 0x0003e20000100800 */
[----:B------:R-:W-:Y:S01]  /*246f0*/  SEL R25, R47, R24, !P1 ;  /* 0x000000182f197207 */ /* 0x000fe20004800000 */
[----:B------:R-:W-:Y:S02]  /*24700*/  IMAD.MOV.U32 R24, RZ, RZ, R13 ;  /* 0x000000ffff187224 */ /* 0x000fe400078e000d */
[----:B------:R0:W-:Y:S01]  /*24710*/  STL [R1+0x654], R3 ;  /* 0x0006540301007387 */ /* 0x0001e20000100800 */
[----:B------:R-:W-:-:S03]  /*24720*/  @!P2 IMAD.IADD R12, R12, 0x1, -R9 ;  /* 0x000000010c0ca824 */ /* 0x000fc600078e0a09 */
[----:B------:R-:W4:Y:S01]  /*24730*/  LDL R13, [R1+0x1504] ;  /* 0x00150400010d7983 */ /* 0x000f220000100800 */
[----:B------:R-:W-:Y:S01]  /*24740*/  IMAD R25, R25, UR7, RZ ;  /* 0x0000000719197c24 */ /* 0x000fe2000f8e02ff */
[----:B------:R-:W-:Y:S01]  /*24750*/  ISETP.GT.U32.AND P2, PT, R9, R12, PT ;  /* 0x0000000c0900720c */ /* 0x000fe20003f44070 */
[----:B------:R-:W-:Y:S01]  /*24760*/  @!P6 IMAD.MOV R24, RZ, RZ, -R24 ;  /* 0x000000ffff18e224 */ /* 0x000fe200078e0a18 */
[----:B------:R-:W4:Y:S01]  /*24770*/  LDL.LU R6, [R1+0x6d8] ;  /* 0x0006d80001067983 */ /* 0x000f220000300800 */
[----:B------:R-:W-:Y:S01]  /*24780*/  @P0 IMAD.MOV.U32 R26, RZ, RZ, R0 ;  /* 0x000000ffff1a0224 */ /* 0x000fe200078e0000 */
[----:B-1----:R-:W-:Y:S01]  /*24790*/  IADD3 R0, P6, PT, R25, R8, RZ ;  /* 0x0000000819007210 */ /* 0x002fe20007fde0ff */
[----:B------:R-:W-:Y:S01]  /*247a0*/  @P0 IMAD.MOV.U32 R27, RZ, RZ, R3 ;  /* 0x000000ffff1b0224 */ /* 0x000fe200078e0003 */
[----:B------:R-:W4:Y:S01]  /*247b0*/  LDL R7, [R1+0x14f8] ;  /* 0x0014f80001077983 */ /* 0x000f220000100800 */
[----:B------:R-:W-:Y:S01]  /*247c0*/  SEL R24, R47, R24, !P1 ;  /* 0x000000182f187207 */ /* 0x000fe20004800000 */
[----:B------:R-:W1:Y:S01]  /*247d0*/  LDCU UR7, c[0x0][0x3b0] ;  /* 0x00007600ff0777ac */ /* 0x000e620008000800 */
[----:B0-----:R-:W-:Y:S01]  /*247e0*/  LEA.HI.X.SX32 R3, R25, R5, 0x1, P6 ;  /* 0x0000000519037211 */ /* 0x001fe200030f0eff */
[----:B------:R0:W4:Y:S01]  /*247f0*/  @P0 LDG.E.U8 R91, desc[UR20][R26.64] ;  /* 0x000000141a5b0981 */ /* 0x000122000c1e1100 */
[----:B------:R-:W-:-:S02]  /*24800*/  PRMT R90, RZ, 0x7610, R90 ;  /* 0x00007610ff5a7816 */ /* 0x000fc4000000005a */
[----:B------:R-:W-:Y:S02]  /*24810*/  @!P2 IMAD.IADD R12, R12, 0x1, -R9 ;  /* 0x000000010c0ca824 */ /* 0x000fe400078e0a09 */
[----:B------:R-:W-:Y:S02]  /*24820*/  @P0 IMAD.MOV.U32 R25, RZ, RZ, R3 ;  /* 0x000000ffff190224 */ /* 0x000fe400078e0003 */
[----:B0-----:R-:W-:Y:S01]  /*24830*/  IMAD R26, R24, UR4, RZ ;  /* 0x00000004181a7c24 */ /* 0x001fe2000f8e02ff */
[----:B------:R0:W-:Y:S01]  /*24840*/  STL [R1+0x660], R0 ;  /* 0x0006600001007387 */ /* 0x0001e20000100800 */
[----:B------:R-:W-:Y:S01]  /*24850*/  @P0 IMAD.MOV.U32 R24, RZ, RZ, R0 ;  /* 0x000000ffff180224 */ /* 0x000fe200078e0000 */
[----:B---3--:R-:W-:-:S04]  /*24860*/  ISETP.GT.U32.AND P3, PT, R9, R93, PT ;  /* 0x0000005d0900720c */ /* 0x008fc80003f64070 */
[----:B------:R3:W4:Y:S01]  /*24870*/  @P0 LDG.E.U8 R90, desc[UR20][R24.64] ;  /* 0x00000014185a0981 */ /* 0x000722000c1e1100 */
[----:B------:R-:W-:Y:S01]  /*24880*/  ISETP.GT.U32.AND P5, PT, R9, R2, PT ;  /* 0x000000020900720c */ /* 0x000fe20003fa4070 */
[----:B------:R-:W0:Y:S07]  /*24890*/  LDCU UR4, c[0x0][0x3b0] ;  /* 0x00007600ff0477ac */ /* 0x000e2e0008000800 */
[--C-:B------:R-:W-:Y:S01]  /*248a0*/  @!P3 IMAD.IADD R93, R93, 0x1, -R9.reuse ;  /* 0x000000015d5db824 */ /* 0x100fe200078e0a09 */
[----:B--2---:R-:W-:Y:S01]  /*248b0*/  ISETP.GE.AND P3, PT, R4, RZ, PT ;  /* 0x000000ff0400720c */ /* 0x004fe20003f66270 */
[----:B---3--:R-:W-:Y:S01]  /*248c0*/  IMAD.MOV.U32 R24, RZ, RZ, R12 ;  /* 0x000000ffff187224 */ /* 0x008fe200078e000c */
[----:B------:R-:W2:Y:S04]  /*248d0*/  LDL.LU R4, [R1+0x6d4] ;  /* 0x0006d40001047983 */ /* 0x000ea80000300800 */
[----:B------:R3:W-:Y:S04]  /*248e0*/  STL [R1+0x65c], R3 ;  /* 0x00065c0301007387 */ /* 0x0007e80000100800 */
[----:B------:R-:W2:Y:S01]  /*248f0*/  LDL R12, [R1+0x1518] ;  /* 0x00151800010c7983 */ /* 0x000ea20000100800 */
[----:B0-----:R-:W-:Y:S01]  /*24900*/  IADD3 R0, P2, PT, R26, R8, RZ ;  /* 0x000000081a007210 */ /* 0x001fe20007f5e0ff */
[----:B------:R-:W-:-:S02]  /*24910*/  @!P5 IMAD.IADD R2, R2, 0x1, -R9 ;  /* 0x000000010202d824 */ /* 0x000fc400078e0a09 */
[----:B------:R-:W-:Y:S01]  /*24920*/  @!P3 IMAD.MOV R24, RZ, RZ, -R24 ;  /* 0x000000ffff18b224 */ /* 0x000fe200078e0a18 */
[C---:B------:R-:W-:Y:S02]  /*24930*/  ISETP.GT.U32.AND P3, PT, R9.reuse, R11, PT ;  /* 0x0000000b0900720c */ /* 0x040fe40003f64070 */
[----:B---3--:R-:W-:Y:S01]  /*24940*/  LEA.HI.X.SX32 R3, R26, R5, 0x1, P2 ;  /* 0x000000051a037211 */ /* 0x008fe200010f0eff */
[----:B------:R0:W-:Y:S01]  /*24950*/  STL [R1+0x668], R0 ;  /* 0x0006680001007387 */ /* 0x0001e20000100800 */
[----:B------:R-:W-:-:S03]  /*24960*/  ISETP.GT.U32.AND P6, PT, R9, R2, PT ;  /* 0x000000020900720c */ /* 0x000fc60003fc4070 */
[----:B------:R3:W-:Y:S01]  /*24970*/  STL [R1+0x664], R3 ;  /* 0x0006640301007387 */ /* 0x0007e20000100800 */
[----:B----4-:R-:W-:-:S03]  /*24980*/  ISETP.GE.AND P2, PT, R13, RZ, PT ;  /* 0x000000ff0d00720c */ /* 0x010fc60003f46270 */
[----:B------:R-:W4:Y:S01]  /*24990*/  LDL R13, [R1+0x1520] ;  /* 0x00152000010d7983 */ /* 0x000f220000100800 */
[----:B------:R-:W-:Y:S01]  /*249a0*/  SEL R26, R47, R24, !P1 ;  /* 0x000000182f1a7207 */ /* 0x000fe20004800000 */
[----:B------:R-:W-:Y:S01]  /*249b0*/  @!P3 IMAD.IADD R11, R11, 0x1, -R9 ;  /* 0x000000010b0bb824 */ /* 0x000fe200078e0a09 */
[----:B------:R-:W-:-:S03]  /*249c0*/  ISETP.GE.AND P3, PT, R7, RZ, PT ;  /* 0x000000ff0700720c */ /* 0x000fc60003f66270 */
[----:B------:R-:W-:Y:S01]  /*249d0*/  IMAD R26, R26, UR5, RZ ;  /* 0x000000051a1a7c24 */ /* 0x000fe2000f8e02ff */
[----:B------:R-:W-:Y:S01]  /*249e0*/  PRMT R89, RZ, 0x7610, R89 ;  /* 0x00007610ff597816 */ /* 0x000fe20000000059 */
[----:B------:R-:W-:Y:S01]  /*249f0*/  @P0 IMAD.MOV.U32 R24, RZ, RZ, R0 ;  /* 0x000000ffff180224 */ /* 0x000fe200078e0000 */
[----:B------:R-:W-:Y:S01]  /*24a00*/  ISETP.GT.U32.AND P5, PT, R9, R93, PT ;  /* 0x0000005d0900720c */ /* 0x000fe20003fa4070 */
[----:B------:R-:W-:Y:S01]  /*24a10*/  @P0 IMAD.MOV.U32 R25, RZ, RZ, R3 ;  /* 0x000000ffff190224 */ /* 0x000fe200078e0003 */
[----:B0-----:R-:W4:Y:S01]  /*24a20*/  LDL.LU R0, [R1+0x6e4] ;  /* 0x0006e40001007983 */ /* 0x001f220000300800 */
[----:B------:R-:W-:Y:S01]  /*24a30*/  @!P6 IMAD.IADD R2, R2, 0x1, -R9 ;  /* 0x000000010202e824 */ /* 0x000fe200078e0a09 */
[C---:B---3--:R-:W-:Y:S01]  /*24a40*/  IADD3 R3, P6, PT, R26.reuse, R8, RZ ;  /* 0x000000081a037210 */ /* 0x048fe20007fde0ff */
[----:B------:R-:W0:Y:S01]  /*24a50*/  LDCU UR5, c[0x0][0x3b0] ;  /* 0x00007600ff0577ac */ /* 0x000e220008000800 */
[----:B------:R3:W4:Y:S02]  /*24a60*/  @P0 LDG.E.U8 R89, desc[UR20][R24.64] ;  /* 0x0000001418590981 */ /* 0x000724000c1e1100 */
[----:B------:R-:W-:-:S02]  /*24a70*/  LEA.HI.X.SX32 R7, R26, R5, 0x1, P6 ;  /* 0x000000051a077211 */ /* 0x000fc400030f0eff */
[----:B------:R-:W-:Y:S01]  /*24a80*/  STL [R1+0x698], R3 ;  /* 0x0006980301007387 */ /* 0x000fe20000100800 */
[----:B---3--:R-:W-:-:S03]  /*24a90*/  IMAD.MOV.U32 R24, RZ, RZ, R2 ;  /* 0x000000ffff187224 */ /* 0x008fc600078e0002 */
[----:B------:R3:W-:Y:S01]  /*24aa0*/  STL [R1+0x694], R7 ;  /* 0x0006940701007387 */ /* 0x0007e20000100800 */
[----:B------:R-:W-:Y:S02]  /*24ab0*/  @P0 IMAD.MOV.U32 R27, RZ, RZ, R7 ;  /* 0x000000ffff1b0224 */ /* 0x000fe400078e0007 */
[----:B------:R-:W-:Y:S01]  /*24ac0*/  @!P3 IMAD.MOV R24, RZ, RZ, -R24 ;  /* 0x000000ffff18b224 */ /* 0x000fe200078e0a18 */
[----:B---3--:R-:W3:Y:S01]  /*24ad0*/  LDL.LU R7, [R1+0x71c] ;  /* 0x00071c0001077983 */ /* 0x008ee20000300800 */
[----:B------:R-:W-:Y:S01]  /*24ae0*/  @!P5 IMAD.IADD R93, R93, 0x1, -R9 ;  /* 0x000000015d5dd824 */ /* 0x000fe200078e0a09 */
[----:B--2---:R-:W-:Y:S02]  /*24af0*/  ISETP.GE.AND P3, PT, R12, RZ, PT ;  /* 0x000000ff0c00720c */ /* 0x004fe40003f66270 */
[----:B------:R-:W2:Y:S01]  /*24b00*/  LDL R12, [R1+0x1528] ;  /* 0x00152800010c7983 */ /* 0x000ea20000100800 */
[----:B------:R-:W-:Y:S01]  /*24b10*/  IMAD.MOV.U32 R25, RZ, RZ, R93 ;  /* 0x000000ffff197224 */ /* 0x000fe200078e005d */
[----:B------:R-:W-:-:S03]  /*24b20*/  ISETP.GT.U32.AND P6, PT, R9, R4, PT ;  /* 0x000000040900720c */ /* 0x000fc60003fc4070 */
[----:B------:R-:W-:Y:S01]  /*24b30*/  @!P2 IMAD.MOV R25, RZ, RZ, -R25 ;  /* 0x000000ffff19a224 */ /* 0x000fe200078e0a19 */
[----:B------:R-:W-:Y:S01]  /*24b40*/  ISETP.GT.U32.AND P2, PT, R9, R11, PT ;  /* 0x0000000b0900720c */ /* 0x000fe20003f44070 */
[----:B------:R-:W-:Y:S01]  /*24b50*/  @P0 IMAD.MOV.U32 R26, RZ, RZ, R3 ;  /* 0x000000ffff1a0224 */ /* 0x000fe200078e0003 */
[----:B------:R-:W-:Y:S02]  /*24b60*/  PRMT R88, RZ, 0x7610, R88 ;  /* 0x00007610ff587816 */ /* 0x000fe40000000058 */
[----:B------:R-:W-:Y:S02]  /*24b70*/  SEL R25, R47, R25, !P1 ;  /* 0x000000192f197207 */ /* 0x000fe40004800000 */
[----:B------:R-:W-:Y:S02]  /*24b80*/  ISETP.GT.U32.AND P5, PT, R9, R6, PT ;  /* 0x000000060900720c */ /* 0x000fe40003fa4070 */
[----:B------:R0:W3:Y:S01]  /*24b90*/  @P0 LDG.E.U8 R88, desc[UR20][R26.64] ;  /* 0x000000141a580981 */ /* 0x0000e2000c1e1100 */
[----:B------:R-:W-:-:S04]  /*24ba0*/  @!P6 IMAD.IADD R4, R4, 0x1, -R9 ;  /* 0x000000010404e824 */ /* 0x000fc800078e0a09 */
[----:B------:R-:W-:Y:S02]  /*24bb0*/  @!P2 IMAD.IADD R11, R11, 0x1, -R9 ;  /* 0x000000010b0ba824 */ /* 0x000fe400078e0a09 */
[----:B0-----:R-:W-:-:S04]  /*24bc0*/  IMAD R26, R25, UR4, RZ ;  /* 0x00000004191a7c24 */ /* 0x001fc8000f8e02ff */
[----:B------:R-:W-:Y:S01]  /*24bd0*/  @!P5 IMAD.IADD R6, R6, 0x1, -R9 ;  /* 0x000000010606d824 */ /* 0x000fe200078e0a09 */
[----:B----4-:R-:W-:Y:S01]  /*24be0*/  ISETP.GE.AND P2, PT, R13, RZ, PT ;  /* 0x000000ff0d00720c */ /* 0x010fe20003f46270 */
[----:B------:R-:W-:Y:S01]  /*24bf0*/  IMAD.MOV.U32 R25, RZ, RZ, R11 ;  /* 0x000000ffff197224 */ /* 0x000fe200078e000b */
[C---:B------:R-:W-:Y:S01]  /*24c00*/  IADD3 R3, P6, PT, R26.reuse, R8, RZ ;  /* 0x000000081a037210 */ /* 0x040fe20007fde0ff */
[----:B------:R-:W0:Y:S03]  /*24c10*/  LDCU UR4, c[0x0][0x3b0] ;  /* 0x00007600ff0477ac */ /* 0x000e260008000800 */
[----:B------:R-:W-:Y:S01]  /*24c20*/  LEA.HI.X.SX32 R11, R26, R5, 0x1, P6 ;  /* 0x000000051a0b7211 */ /* 0x000fe200030f0eff */
[----:B------:R-:W-:Y:S01]  /*24c30*/  STL [R1+0x6a0], R3 ;  /* 0x0006a00301007387 */ /* 0x000fe20000100800 */
[----:B------:R-:W-:-:S03]  /*24c40*/  ISETP.GT.U32.AND P5, PT, R9, R6, PT ;  /* 0x000000060900720c */ /* 0x000fc60003fa4070 */
[----:B------:R4:W-:Y:S01]  /*24c50*/  STL [R1+0x69c], R11 ;  /* 0x00069c0b01007387 */ /* 0x0009e20000100800 */
[----:B------:R-:W-:-:S03]  /*24c60*/  SEL R24, R47, R24, !P1 ;  /* 0x000000182f187207 */ /* 0x000fc60004800000 */
[----:B------:R-:W3:Y:S02]  /*24c70*/  LDL R13, [R1+0x1544] ;  /* 0x00154400010d7983 */ /* 0x000ee40000100800 */
[----:B------:R-:W-:Y:S01]  /*24c80*/  IMAD R24, R24, UR5, RZ ;  /* 0x0000000518187c24 */ /* 0x000fe2000f8e02ff */
[----:B------:R-:W-:Y:S01]  /*24c90*/  PRMT R87, RZ, 0x7610, R87 ;  /* 0x00007610ff577816 */ /* 0x000fe20000000057 */
[----:B------:R-:W-:Y:S01]  /*24ca0*/  @P0 IMAD.MOV.U32 R26, RZ, RZ, R3 ;  /* 0x000000ffff1a0224 */ /* 0x000fe200078e0003 */
[----:B------:R-:W-:Y:S01]  /*24cb0*/  PRMT R86, RZ, 0x7610, R86 ;  /* 0x00007610ff567816 */ /* 0x000fe20000000056 */
[----:B------:R-:W-:Y:S01]  /*24cc0*/  @!P5 IMAD.IADD R6, R6, 0x1, -R9 ;  /* 0x000000010606d824 */ /* 0x000fe200078e0a09 */
[C---:B------:R-:W-:Y:S01]  /*24cd0*/  IADD3 R2, P6, PT, R24.reuse, R8, RZ ;  /* 0x0000000818027210 */ /* 0x040fe20007fde0ff */
[----:B------:R-:W-:Y:S01]  /*24ce0*/  @P0 IMAD.MOV.U32 R27, RZ, RZ, R11 ;  /* 0x000000ffff1b0224 */ /* 0x000fe200078e000b */
[----:B------:R-:W0:Y:S01]  /*24cf0*/  LDCU UR5, c[0x0][0x3b0] ;  /* 0x00007600ff0577ac */ /* 0x000e220008000800 */
[----:B----4-:R-:W4:Y:S01]  /*24d00*/  LDL.LU R11, [R1+0x724] ;  /* 0x00072400010b7983 */ /* 0x010f220000300800 */
[----:B------:R-:W-:Y:S01]  /*24d10*/  LEA.HI.X.SX32 R3, R24, R5, 0x1, P6 ;  /* 0x0000000518037211 */ /* 0x000fe200030f0eff */
[----:B------:R-:W-:-:S02]  /*24d20*/  IMAD.MOV.U32 R24, RZ, RZ, R6 ;  /* 0x000000ffff187224 */ /* 0x000fc400078e0006 */
[----:B------:R0:W-:Y:S02]  /*24d30*/  STL [R1+0x6a8], R2 ;  /* 0x0006a80201007387 */ /* 0x0001e40000100800 */
[----:B------:R-:W-:Y:S02]  /*24d40*/  @!P2 IMAD.MOV R24, RZ, RZ, -R24 ;  /* 0x000000ffff18a224 */ /* 0x000fe400078e0a18 */
[----:B------:R0:W-:Y:S01]  /*24d50*/  STL [R1+0x6a4], R3 ;  /* 0x0006a40301007387 */ /* 0x0001e20000100800 */
[----:B------:R-:W-:-:S03]  /*24d60*/  @!P3 IMAD.MOV R25, RZ, RZ, -R25 ;  /* 0x000000ffff19b224 */ /* 0x000fc600078e0a19 */
[----:B------:R0:W4:Y:S01]  /*24d70*/  @P0 LDG.E.U8 R87, desc[UR20][R26.64] ;  /* 0x000000141a570981 */ /* 0x000122000c1e1100 */
[----:B--2---:R-:W-:-:S03]  /*24d80*/  ISETP.GE.AND P2, PT, R12, RZ, PT ;  /* 0x000000ff0c00720c */ /* 0x004fc60003f46270 */
[----:B------:R-:W2:Y:S01]  /*24d90*/  LDL R12, [R1+0x1538] ;  /* 0x00153800010c7983 */ /* 0x000ea20000100800 */
[C---:B------:R-:W-:Y:S01]  /*24da0*/  ISETP.GT.U32.AND P3, PT, R9.reuse, R4, PT ;  /* 0x000000040900720c */ /* 0x040fe20003f64070 */
[----:B0-----:R-:W-:Y:S02]  /*24db0*/  @P0 IMAD.MOV.U32 R26, RZ, RZ, R2 ;  /* 0x000000ffff1a0224 */ /* 0x001fe400078e0002 */
[----:B------:R-:W-:Y:S01]  /*24dc0*/  @P0 IMAD.MOV.U32 R27, RZ, RZ, R3 ;  /* 0x000000ffff1b0224 */ /* 0x000fe200078e0003 */
[C---:B---3--:R-:W-:Y:S01]  /*24dd0*/  ISETP.GT.U32.AND P6, PT, R9.reuse, R7, PT ;  /* 0x000000070900720c */ /* 0x048fe20003fc4070 */
[----:B------:R-:W3:Y:S01]  /*24de0*/  LDL.LU R93, [R1+0x72c] ;  /* 0x00072c00015d7983 */ /* 0x000ee20000300800 */
[----:B------:R-:W-:-:S03]  /*24df0*/  ISETP.GT.U32.AND P5, PT, R9, R0, PT ;  /* 0x000000000900720c */ /* 0x000fc60003fa4070 */
[----:B------:R0:W3:Y:S04]  /*24e00*/  @P0 LDG.E.U8 R86, desc[UR20][R26.64] ;  /* 0x000000141a560981 */ /* 0x0000e8000c1e1100 */
[----:B------:R-:W-:Y:S01]  /*24e10*/  @!P3 IMAD.IADD R4, R4, 0x1, -R9 ;  /* 0x000000010404b824 */ /* 0x000fe200078e0a09 */
[C---:B0-----:R-:W-:Y:S02]  /*24e20*/  SEL R26, R47.reuse, R25, !P1 ;  /* 0x000000192f1a7207 */ /* 0x041fe40004800000 */
[----:B------:R-:W-:Y:S01]  /*24e30*/  SEL R25, R47, R24, !P1 ;  /* 0x000000182f197207 */ /* 0x000fe20004800000 */
[----:B------:R-:W-:Y:S02]  /*24e40*/  IMAD.MOV.U32 R24, RZ, RZ, R4 ;  /* 0x000000ffff187224 */ /* 0x000fe400078e0004 */
[----:B------:R-:W-:Y:S01]  /*24e50*/  IMAD R26, R26, UR6, RZ ;  /* 0x000000061a1a7c24 */ /* 0x000fe2000f8e02ff */
[----:B------:R-:W3:Y:S01]  /*24e60*/  LDL.LU R4, [R1+0x418] ;  /* 0x0004180001047983 */ /* 0x000ee20000300800 */
[----:B------:R-:W-:Y:S01]  /*24e70*/  IMAD R25, R25, UR4, RZ ;  /* 0x0000000419197c24 */ /* 0x000fe2000f8e02ff */
[----:B------:R-:W-:Y:S01]  /*24e80*/  PRMT R85, RZ, 0x7610, R85 ;  /* 0x00007610ff557816 */ /* 0x000fe20000000055 */
[--C-:B------:R-:W-:Y:S01]  /*24e90*/  @!P6 IMAD.IADD R7, R7, 0x1, -R9.reuse ;  /* 0x000000010707e824 */ /* 0x100fe200078e0a09 */
[-C--:B------:R-:W-:Y:S01]  /*24ea0*/  IADD3 R6, P6, PT, R26, R8.reuse, RZ ;  /* 0x000000081a067210 */ /* 0x080fe20007fde0ff */
[----:B------:R-:W-:Y:S01]  /*24eb0*/  @!P2 IMAD.MOV R24, RZ, RZ, -R24 ;  /* 0x000000ffff18a224 */ /* 0x000fe200078e0a18 */
[----:B------:R-:W-:Y:S01]  /*24ec0*/  IADD3 R2, P2, PT, R25, R8, RZ ;  /* 0x0000000819027210 */ /* 0x000fe20007f5e0ff */
[----:B------:R-:W-:Y:S01]  /*24ed0*/  @!P5 IMAD.IADD R0, R0, 0x1, -R9 ;  /* 0x000000010000d824 */ /* 0x000fe200078e0a09 */
[----:B------:R-:W-:Y:S01]  /*24ee0*/  LEA.HI.X.SX32 R27, R26, R5, 0x1, P6 ;  /* 0x000000051a1b7211 */ /* 0x000fe200030f0eff */
[----:B------:R-:W-:Y:S01]  /*24ef0*/  STL [R1+0x6d8], R6 ;  /* 0x0006d80601007387 */ /* 0x000fe20000100800 */
[----:B------:R-:W-:Y:S01]  /*24f00*/  PRMT R84, RZ, 0x7610, R84 ;  /* 0x00007610ff547816 */ /* 0x000fe20000000054 */
[----:B------:R-:W0:Y:S01]  /*24f10*/  LDCU UR4, c[0x0][0x3b0] ;  /* 0x00007600ff0477ac */ /* 0x000e220008000800 */
[----:B------:R-:W-:Y:S01]  /*24f20*/  ISETP.GT.U32.AND P5, PT, R9, R0, PT ;  /* 0x000000000900720c */ /* 0x000fe20003fa4070 */
[----:B------:R0:W-:Y:S01]  /*24f30*/  STL [R1+0x6e0], R2 ;  /* 0x0006e00201007387 */ /* 0x0001e20000100800 */
[----:B------:R-:W-:Y:S01]  /*24f40*/  ISETP.GE.AND P6, PT, R13, RZ, PT ;  /* 0x000000ff0d00720c */ /* 0x000fe20003fc6270 */
[----:B------:R-:W0:Y:S02]  /*24f50*/  LDCU UR6, c[0x0][0x3b0] ;  /* 0x00007600ff0677ac */ /* 0x000e240008000800 */
[----:B------:R-:W3:Y:S01]  /*24f60*/  LDL R13, [R1+0x1540] ;  /* 0x00154000010d7983 */ /* 0x000ee20000100800 */
[----:B------:R-:W-:-:S02]  /*24f70*/  ISETP.GT.U32.AND P3, PT, R9, R7, PT ;  /* 0x000000070900720c */ /* 0x000fc40003f64070 */
[----:B------:R-:W-:Y:S01]  /*24f80*/  LEA.HI.X.SX32 R3, R25, R5, 0x1, P2 ;  /* 0x0000000519037211 */ /* 0x000fe200010f0eff */
[----:B------:R-:W-:Y:S01]  /*24f90*/  @P0 IMAD.MOV.U32 R25, RZ, RZ, R27 ;  /* 0x000000ffff190224 */ /* 0x000fe200078e001b */
[----:B------:R-:W-:Y:S01]  /*24fa0*/  SEL R26, R47, R24, !P1 ;  /* 0x000000182f1a7207 */ /* 0x000fe20004800000 */
[----:B------:R-:W-:Y:S02]  /*24fb0*/  @P0 IMAD.MOV.U32 R24, RZ, RZ, R6 ;  /* 0x000000ffff180224 */ /* 0x000fe400078e0006 */
[----:B------:R-:W-:-:S03]  /*24fc0*/  @!P5 IMAD.IADD R0, R0, 0x1, -R9 ;  /* 0x000000010000d824 */ /* 0x000fc600078e0a09 */
[----:B------:R0:W3:Y:S01]  /*24fd0*/  @P0 LDG.E.U8 R85, desc[UR20][R24.64] ;  /* 0x0000001418550981 */ /* 0x0000e2000c1e1100 */
[----:B------:R-:W-:Y:S02]  /*24fe0*/  IMAD R26, R26, UR5, RZ ;  /* 0x000000051a1a7c24 */ /* 0x000fe4000f8e02ff */
[----:B------:R-:W-:Y:S01]  /*24ff0*/  @!P3 IMAD.IADD R7, R7, 0x1, -R9 ;  /* 0x000000010707b824 */ /* 0x000fe200078e0a09 */
[----:B------:R-:W-:Y:S01]  /*25000*/  STL [R1+0x6d4], R27 ;  /* 0x0006d41b01007387 */ /* 0x000fe20000100800 */
[----:B----4-:R-:W-:Y:S01]  /*25010*/  ISETP.GT.U32.AND P2, PT, R9, R11, PT ;  /* 0x0000000b0900720c */ /* 0x010fe20003f44070 */
[----:B------:R-:W4:Y:S01]  /*25020*/  LDCU UR5, c[0x0][0x3b0] ;  /* 0x00007600ff0577ac */ /* 0x000f220008000800 */
[----:B0-----:R-:W-:Y:S02]  /*25030*/  @P0 IMAD.MOV.U32 R24, RZ, RZ, R2 ;  /* 0x000000ffff180224 */ /* 0x001fe400078e0002 */
[----:B------:R-:W-:-:S05]  /*25040*/  @P0 IMAD.MOV.U32 R25, RZ, RZ, R3 ;  /* 0x000000ffff190224 */ /* 0x000fca00078e0003 */
[----:B------:R0:W4:Y:S02]  /*25050*/  @P0 LDG.E.U8 R84, desc[UR20][R24.64] ;  /* 0x0000001418540981 */ /* 0x000124000c1e1100 */
[----:B0-----:R-:W-:Y:S01]  /*25060*/  IMAD.MOV.U32 R24, RZ, RZ, R0 ;  /* 0x000000ffff187224 */ /* 0x001fe200078e0000 */
[C---:B------:R-:W-:Y:S01]  /*25070*/  IADD3 R0, P3, PT, R26.reuse, R8, RZ ;  /* 0x000000081a007210 */ /* 0x040fe20007f7e0ff */
[----:B------:R-:W-:Y:S03]  /*25080*/  STL [R1+0x6dc], R3 ;  /* 0x0006dc0301007387 */ /* 0x000fe60000100800 */
[----:B------:R-:W-:Y:S02]  /*25090*/  LEA.HI.X.SX32 R2, R26, R5, 0x1, P3 ;  /* 0x000000051a027211 */ /* 0x000fe400018f0eff */
[----:B--2---:R-:W-:Y:S02]  /*250a0*/  ISETP.GE.AND P5, PT, R12, RZ, PT ;  /* 0x000000ff0c00720c */ /* 0x004fe40003fa6270 */
[----:B------:R-:W2:Y:S04]  /*250b0*/  LDL.LU R12, [R1+0x414] ;  /* 0x00041400010c7983 */ /* 0x000ea80000300800 */
[----:B------:R0:W-:Y:S04]  /*250c0*/  STL [R1+0x6e8], R0 ;  /* 0x0006e80001007387 */ /* 0x0001e80000100800 */
[----:B------:R0:W-:Y:S04]  /*250d0*/  STL [R1+0x6e4], R2 ;  /* 0x0006e40201007387 */ /* 0x0001e80000100800 */
[----:B------:R-:W2:Y:S01]  /*250e0*/  LDL R6, [R1+0x155c] ;  /* 0x00155c0001067983 */ /* 0x000ea20000100800 */
[----:B------:R-:W-:Y:S01]  /*250f0*/  @!P6 IMAD.MOV R24, RZ, RZ, -R24 ;  /* 0x000000ffff18e224 */ /* 0x000fe200078e0a18 */
[----:B---3--:R-:W-:Y:S01]  /*25100*/  ISETP.GT.U32.AND P6, PT, R9, R93, PT ;  /* 0x0000005d0900720c */ /* 0x008fe20003fc4070 */
[----:B------:R-:W-:-:S03]  /*25110*/  @!P2 IMAD.IADD R11, R11, 0x1, -R9 ;  /* 0x000000010b0ba824 */ /* 0x000fc600078e0a09 */
[----:B------:R-:W-:Y:S01]  /*25120*/  SEL R25, R47, R24, !P1 ;  /* 0x000000182f197207 */ /* 0x000fe20004800000 */
[----:B------:R-:W-:Y:S01]  /*25130*/  IMAD.MOV.U32 R24, RZ, RZ, R7 ;  /* 0x000000ffff187224 */ /* 0x000fe200078e0007 */
[----:B------:R-:W-:Y:S01]  /*25140*/  ISETP.GT.U32.AND P2, PT, R9, R11, PT ;  /* 0x0000000b0900720c */ /* 0x000fe20003f44070 */
[----:B------:R-:W-:Y:S01]  /*25150*/  @P0 IMAD.MOV.U32 R26, RZ, RZ, R0 ;  /* 0x000000ffff1a0224 */ /* 0x000fe200078e0000 */
[----:B------:R-:W-:Y:S01]  /*25160*/  PRMT R83, RZ, 0x7610, R83 ;  /* 0x00007610ff537816 */ /* 0x000fe20000000053 */
[----:B-1----:R-:W-:Y:S01]  /*25170*/  IMAD R25, R25, UR7, RZ ;  /* 0x0000000719197c24 */ /* 0x002fe2000f8e02ff */
[----:B------:R-:W3:Y:S01]  /*25180*/  LDL.LU R7, [R1+0x408] ;  /* 0x0004080001077983 */ /* 0x000ee20000300800 */
[----:B------:R-:W-:Y:S01]  /*25190*/  @!P5 IMAD.MOV R24, RZ, RZ, -R24 ;  /* 0x000000ffff18d224 */ /* 0x000fe200078e0a18 */
[----:B------:R-:W-:Y:S01]  /*251a0*/  PRMT R82, RZ, 0x7610, R82 ;  /* 0x00007610ff527816 */ /* 0x000fe20000000052 */
[----:B------:R-:W-:Y:S01]  /*251b0*/  @!P6 IMAD.IADD R93, R93, 0x1, -R9 ;  /* 0x000000015d5de824 */ /* 0x000fe200078e0a09 */
[----:B0-----:R-:W-:Y:S01]  /*251c0*/  IADD3 R0, P5, PT, R25, R8, RZ ;  /* 0x0000000819007210 */ /* 0x001fe20007fbe0ff */
[----:B------:R-:W-:Y:S01]  /*251d0*/  @P0 IMAD.MOV.U32 R27, RZ, RZ, R2 ;  /* 0x000000ffff1b0224 */ /* 0x000fe200078e0002 */
[----:B------:R-:W-:Y:S01]  /*251e0*/  SEL R24, R47, R24, !P1 ;  /* 0x000000182f187207 */ /* 0x000fe20004800000 */
[----:B------:R-:W0:Y:S01]  /*251f0*/  LDCU UR7, c[0x0][0x3b0] ;  /* 0x00007600ff0777ac */ /* 0x000e220008000800 */
[----:B------:R-:W-:-:S02]  /*25200*/  LEA.HI.X.SX32 R3, R25, R5, 0x1, P5 ;  /* 0x0000000519037211 */ /* 0x000fc400028f0eff */
[----:B------:R1:W3:Y:S01]  /*25210*/  @P0 LDG.E.U8 R83, desc[UR20][R26.64] ;  /* 0x000000141a530981 */ /* 0x0002e2000c1e1100 */
[----:B------:R-:W-:-:S03]  /*25220*/  ISETP.GE.AND P6, PT, R13, RZ, PT ;  /* 0x000000ff0d00720c */ /* 0x000fc60003fc6270 */
[----:B------:R-:W3:Y:S01]  /*25230*/  LDL R13, [R1+0x1564] ;  /* 0x00156400010d7983 */ /* 0x000ee20000100800 */
[----:B-1----:R-:W-:Y:S01]  /*25240*/  IMAD R26, R24, UR4, RZ ;  /* 0x00000004181a7c24 */ /* 0x002fe2000f8e02ff */
[----:B------:R-:W-:Y:S01]  /*25250*/  ISETP.GT.U32.AND P3, PT, R9, R4, PT ;  /* 0x000000040900720c */ /* 0x000fe20003f64070 */
[----:B------:R-:W-:Y:S02]  /*25260*/  @P0 IMAD.MOV.U32 R24, RZ, RZ, R0 ;  /* 0x000000ffff180224 */ /* 0x000fe400078e0000 */
[----:B------:R-:W-:Y:S01]  /*25270*/  @P0 IMAD.MOV.U32 R25, RZ, RZ, R3 ;  /* 0x000000ffff190224 */ /* 0x000fe200078e0003 */
[----:B------:R1:W-:Y:S01]  /*25280*/  STL [R1+0x720], R0 ;  /* 0x0007200001007387 */ /* 0x0003e20000100800 */
[----:B------:R-:W-:Y:S01]  /*25290*/  @!P2 IMAD.IADD R11, R11, 0x1, -R9 ;  /* 0x000000010b0ba824 */ /* 0x000fe200078e0a09 */
[----:B------:R-:W-:Y:S01]  /*252a0*/  PRMT R81, RZ, 0x7610, R81 ;  /* 0x00007610ff517816 */ /* 0x000fe20000000051 */
[----:B------:R-:W0:Y:S01]  /*252b0*/  LDCU UR4, c[0x0][0x3b0] ;  /* 0x00007600ff0477ac */ /* 0x000e220008000800 */
[----:B------:R-:W3:Y:S04]  /*252c0*/  LDL.LU R2, [R1+0x2d8] ;  /* 0x0002d80001027983 */ /* 0x000ee80000300800 */
[----:B------:R4:W3:Y:S04]  /*252d0*/  @P0 LDG.E.U8 R82, desc[UR20][R24.64] ;  /* 0x0000001418520981 */ /* 0x0008e8000c1e1100 */
[----:B------:R0:W-:Y:S01]  /*252e0*/  STL [R1+0x71c], R3 ;  /* 0x00071c0301007387 */ /* 0x0001e20000100800 */
[----:B-1----:R-:W-:Y:S01]  /*252f0*/  IADD3 R0, P5, PT, R26, R8, RZ ;  /* 0x000000081a007210 */ /* 0x002fe20007fbe0ff */
[----:B----4-:R-:W-:-:S02]  /*25300*/  IMAD.MOV.U32 R24, RZ, RZ, R11 ;  /* 0x000000ffff187224 */ /* 0x010fc400078e000b */
[----:B------:R-:W4:Y:S01]  /*25310*/  LDL R11, [R1+0x1568] ;  /* 0x00156800010b7983 */ /* 0x000f220000100800 */
[----:B0-----:R-:W-:-:S03]  /*25320*/  LEA.HI.X.SX32 R3, R26, R5, 0x1, P5 ;  /* 0x000000051a037211 */ /* 0x001fc600028f0eff */
[----:B------:R0:W-:Y:S04]  /*25330*/  STL [R1+0x728], R0 ;  /* 0x0007280001007387 */ /* 0x0001e80000100800 */
[----:B------:R1:W-:Y:S01]  /*25340*/  STL [R1+0x724], R3 ;  /* 0x0007240301007387 */ /* 0x0003e20000100800 */
[----:B--2---:R-:W-:-:S03]  /*25350*/  ISETP.GE.AND P5, PT, R6, RZ, PT ;  /* 0x000000ff0600720c */ /* 0x004fc60003fa6270 */
[----:B------:R-:W2:Y:S01]  /*25360*/  LDL R6, [R1+0x157c] ;  /* 0x00157c0001067983 */ /* 0x000ea20000100800 */
[----:B------:R-:W-:Y:S02]  /*25370*/  @!P3 IMAD.IADD R4, R4, 0x1, -R9 ;  /* 0x000000010404b824 */ /* 0x000fe400078e0a09 */
[----:B------:R-:W-:Y:S01]  /*25380*/  @!P6 IMAD.MOV R24, RZ, RZ, -R24 ;  /* 0x000000ffff18e224 */ /* 0x000fe200078e0a18 */
[C---:B------:R-:W-:Y:S02]  /*25390*/  ISETP.GT.U32.AND P6, PT, R9.reuse, R12, PT ;  /* 0x0000000c0900720c */ /* 0x040fe40003fc4070 */
[C---:B------:R-:W-:Y:S02]  /*253a0*/  ISETP.GT.U32.AND P3, PT, R9.reuse, R93, PT ;  /* 0x0000005d0900720c */ /* 0x040fe40003f64070 */
[----:B------:R-:W-:Y:S02]  /*253b0*/  ISETP.GT.U32.AND P2, PT, R9, R4, PT ;  /* 0x000000040900720c */ /* 0x000fe40003f44070 */
[----:B------:R-:W-:Y:S01]  /*253c0*/  SEL R26, R47, R24, !P1 ;  /* 0x000000182f1a7207 */ /* 0x000fe20004800000 */
[----:B------:R-:W-:-:S02]  /*253d0*/  @P0 IMAD.MOV.U32 R24, RZ, RZ, R0 ;  /* 0x000000ffff180224 */ /* 0x000fc400078e0000 */
[----:B------:R-:W-:Y:S01]  /*253e0*/  @P0 IMAD.MOV.U32 R25, RZ, RZ, R3 ;  /* 0x000000ffff190224 */ /* 0x000fe200078e0003 */
[----:B0-----:R-:W2:Y:S01]  /*253f0*/  LDL.LU R0, [R1+0x3fc] ;  /* 0x0003fc0001007983 */ /* 0x001ea20000300800 */
[----:B------:R-:W-:Y:S01]  /*25400*/  IMAD R26, R26, UR5, RZ ;  /* 0x000000051a1a7c24 */ /* 0x000fe2000f8e02ff */
[----:B------:R-:W-:Y:S01]  /*25410*/  PRMT R80, RZ, 0x7610, R80 ;  /* 0x00007610ff507816 */ /* 0x000fe20000000050 */
[--C-:B------:R-:W-:Y:S01]  /*25420*/  @!P6 IMAD.IADD R12, R12, 0x1, -R9.reuse ;  /* 0x000000010c0ce824 */ /* 0x100fe200078e0a09 */
[----:B------:R0:W2:Y:S01]  /*25430*/  @P0 LDG.E.U8 R81, desc[UR20][R24.64] ;  /* 0x0000001418510981 */ /* 0x0000a2000c1e1100 */
[--C-:B------:R-:W-:Y:S01]  /*25440*/  @!P3 IMAD.IADD R93, R93, 0x1, -R9.reuse ;  /* 0x000000015d5db824 */ /* 0x100fe200078e0a09 */
[----:B------:R-:W2:Y:S01]  /*25450*/  LDCU UR5, c[0x0][0x3b0] ;  /* 0x00007600ff0577ac */ /* 0x000ea20008000800 */
[----:B------:R-:W-:Y:S01]  /*25460*/  @!P2 IMAD.IADD R4, R4, 0x1, -R9 ;  /* 0x000000010404a824 */ /* 0x000fe200078e0a09 */
[C---:B-1----:R-:W-:Y:S02]  /*25470*/  IADD3 R3, P2, PT, R26.reuse, R8, RZ ;  /* 0x000000081a037210 */ /* 0x042fe40007f5e0ff */
[----:B---3--:R-:W-:Y:S01]  /*25480*/  ISETP.GE.AND P6, PT, R13, RZ, PT ;  /* 0x000000ff0d00720c */ /* 0x008fe20003fc6270 */
[----:B0-----:R-:W-:Y:S01]  /*25490*/  IMAD.MOV.U32 R25, RZ, RZ, R93 ;  /* 0x000000ffff197224 */ /* 0x001fe200078e005d */
[----:B------:R-:W-:Y:S01]  /*254a0*/  LEA.HI.X.SX32 R13, R26, R5, 0x1, P2 ;  /* 0x000000051a0d7211 */ /* 0x000fe200010f0eff */
[----:B------:R-:W-:-:S02]  /*254b0*/  IMAD.MOV.U32 R24, RZ, RZ, R4 ;  /* 0x000000ffff187224 */ /* 0x000fc400078e0004 */
[----:B------:R-:W-:Y:S01]  /*254c0*/  @!P5 IMAD.MOV R25, RZ, RZ, -R25 ;  /* 0x000000ffff19d224 */ /* 0x000fe200078e0a19 */
[----:B------:R-:W-:Y:S01]  /*254d0*/  STL [R1+0x730], R3 ;  /* 0x0007300301007387 */ /* 0x000fe20000100800 */
[C---:B------:R-:W-:Y:S02]  /*254e0*/  ISETP.GT.U32.AND P2, PT, R9.reuse, R12, PT ;  /* 0x0000000c0900720c */ /* 0x040fe40003f44070 */
[----:B------:R-:W-:Y:S01]  /*254f0*/  ISETP.GT.U32.AND P5, PT, R9, R2, PT ;  /* 0x000000020900720c */ /* 0x000fe20003fa4070 */
[----:B------:R0:W-:Y:S01]  /*25500*/  STL [R1+0x72c], R13 ;  /* 0x00072c0d01007387 */ /* 0x0001e20000100800 */
[----:B------:R-:W-:Y:S01]  /*25510*/  @P0 IMAD.MOV.U32 R26, RZ, RZ, R3 ;  /* 0x000000ffff1a0224 */ /* 0x000fe200078e0003 */
[----:B------:R-:W-:Y:S01]  /*25520*/  SEL R25, R47, R25, !P1 ;  /* 0x000000192f197207 */ /* 0x000fe20004800000 */
[----:B------:R-:W-:Y:S02]  /*25530*/  @P0 IMAD.MOV.U32 R27, RZ, RZ, R13 ;  /* 0x000000ffff1b0224 */ /* 0x000fe400078e000d */
[----:B------:R-:W-:-:S03]  /*25540*/  @!P6 IMAD.MOV R24, RZ, RZ, -R24 ;  /* 0x000000ffff18e224 */ /* 0x000fc600078e0a18 */
[----:B------:R1:W3:Y:S04]  /*25550*/  @P0 LDG.E.U8 R80, desc[UR20][R26.64] ;  /* 0x000000141a500981 */ /* 0x0002e8000c1e1100 */
[----:B0-----:R-:W3:Y:S01]  /*25560*/  LDL.LU R13, [R1+0x400] ;  /* 0x00040000010d7983 */ /* 0x001ee20000300800 */
[----:B----4-:R-:W-:-:S03]  /*25570*/  ISETP.GE.AND P6, PT, R11, RZ, PT ;  /* 0x000000ff0b00720c */ /* 0x010fc60003fc6270 */
[----:B------:R-:W4:Y:S01]  /*25580*/  LDL R11, [R1+0x156c] ;  /* 0x00156c00010b7983 */ /* 0x000f220000100800 */
[----:B-1----:R-:W-:Y:S02]  /*25590*/  IMAD R26, R25, UR4, RZ ;  /* 0x00000004191a7c24 */ /* 0x002fe4000f8e02ff */
[--C-:B------:R-:W-:Y:S02]  /*255a0*/  @!P5 IMAD.IADD R2, R2, 0x1, -R9.reuse ;  /* 0x000000010202d824 */ /* 0x100fe400078e0a09 */
[----:B------:R-:W-:Y:S01]  /*255b0*/  @!P2 IMAD.IADD R12, R12, 0x1, -R9 ;  /* 0x000000010c0ca824 */ /* 0x000fe200078e0a09 */
[----:B------:R-:W-:Y:S01]  /*255c0*/  IADD3 R4, P5, PT, R26, R8, RZ ;  /* 0x000000081a047210 */ /* 0x000fe20007fbe0ff */
[----:B------:R-:W0:Y:S02]  /*255d0*/  LDCU UR4, c[0x0][0x3b0] ;  /* 0x00007600ff0477ac */ /* 0x000e240008000800 */
[----:B------:R-:W-:Y:S02]  /*255e0*/  IMAD.MOV.U32 R25, RZ, RZ, R12 ;  /* 0x000000ffff197224 */ /* 0x000fe400078e000c */
[----:B------:R-:W-:Y:S01]  /*255f0*/  STL [R1+0x760], R4 ;  /* 0x0007600401007387 */ /* 0x000fe20000100800 */
[----:B--2---:R-:W-:-:S02]  /*25600*/  ISETP.GE.AND P2, PT, R6, RZ, PT ;  /* 0x000000ff0600720c */ /* 0x004fc40003f46270 */
[----:B------:R-:W-:-:S05]  /*25610*/  LEA.HI.X.SX32 R6, R26, R5, 0x1, P5 ;  /* 0x000000051a067211 */ /* 0x000fca00028f0eff */
[----:B------:R1:W-:Y:S04]  /*25620*/  STL [R1+0x75c], R6 ;  /* 0x00075c0601007387 */ /* 0x0003e80000100800 */
[----:B------:R-:W2:Y:S01]  /*25630*/  LDL R12, [R1+0x1604] ;  /* 0x00160400010c7983 */ /* 0x000ea20000100800 */
[----:B------:R-:W-:Y:S02]  /*25640*/  ISETP.GT.U32.AND P3, PT, R9, R7, PT ;  /* 0x000000070900720c */ /* 0x000fe40003f64070 */
[----:B------:R-:W-:-:S11]  /*25650*/  SEL R24, R47, R24, !P1 ;  /* 0x000000182f187207 */ /* 0x000fd60004800000 */
[----:B------:R-:W-:-:S05]  /*25660*/  @!P3 IMAD.IADD R7, R7, 0x1, -R9 ;  /* 0x000000010707b824 */ /* 0x000fca00078e0a09 */
[----:B------:R-:W-:Y:S01]  /*25670*/  ISETP.GT.U32.AND P3, PT, R9, R7, PT ;  /* 0x000000070900720c */ /* 0x000fe20003f64070 */
[----:B------:R-:W-:Y:S01]  /*25680*/  IMAD R24, R24, UR5, RZ ;  /* 0x0000000518187c24 */ /* 0x000fe2000f8e02ff */
[----:B------:R-:W-:Y:S01]  /*25690*/  PRMT R79, RZ, 0x7610, R79 ;  /* 0x00007610ff4f7816 */ /* 0x000fe2000000004f */
[----:B------:R-:W-:Y:S01]  /*256a0*/  @!P6 IMAD.MOV R25, RZ, RZ, -R25 ;  /* 0x000000ffff19e224 */ /* 0x000fe200078e0a19 */
[----:B------:R-:W-:Y:S01]  /*256b0*/  PRMT R78, RZ, 0x7610, R78 ;  /* 0x00007610ff4e7816 */ /* 0x000fe2000000004e */
[----:B------:R-:W-:Y:S01]  /*256c0*/  @P0 IMAD.MOV.U32 R26, RZ, RZ, R4 ;  /* 0x000000ffff1a0224 */ /* 0x000fe200078e0004 */
[----:B------:R-:W-:Y:S01]  /*256d0*/  IADD3 R3, P5, PT, R24, R8, RZ ;  /* 0x0000000818037210 */ /* 0x000fe20007fbe0ff */
[----:B------:R-:W-:-:S06]  /*256e0*/  @P0 IMAD.MOV.U32 R27, RZ, RZ, R6 ;  /* 0x000000ffff1b0224 */ /* 0x000fcc00078e0006 */
[----:B------:R-:W-:Y:S01]  /*256f0*/  @!P3 IMAD.IADD R7, R7, 0x1, -R9 ;  /* 0x000000010707b824 */ /* 0x000fe200078e0a09 */
[C---:B------:R-:W-:Y:S01]  /*25700*/  ISETP.GT.U32.AND P3, PT, R9.reuse, R0, PT ;  /* 0x000000000900720c */ /* 0x040fe20003f64070 */
[----:B------:R0:W2:Y:S01]  /*25710*/  @P0 LDG.E.U8 R79, desc[UR20][R26.64] ;  /* 0x000000141a4f0981 */ /* 0x0000a2000c1e1100 */
[----:B------:R-:W-:Y:S01]  /*25720*/  ISETP.GT.U32.AND P6, PT, R9, R2, PT ;  /* 0x000000020900720c */ /* 0x000fe20003fc4070 */
[----:B------:R-:W2:Y:S01]  /*25730*/  LDCU UR5, c[0x0][0x3b0] ;  /* 0x00007600ff0577ac */ /* 0x000ea20008000800 */
[----:B-1----:R-:W-:Y:S01]  /*25740*/  LEA.HI.X.SX32 R6, R24, R5, 0x1, P5 ;  /* 0x0000000518067211 */ /* 0x002fe200028f0eff */
[----:B------:R-:W-:Y:S01]  /*25750*/  IMAD.MOV.U32 R24, RZ, RZ, R7 ;  /* 0x000000ffff187224 */ /* 0x000fe200078e0007 */
[----:B------:R-:W2:Y:S03]  /*25760*/  LDL.LU R4, [R1+0x2c8] ;  /* 0x0002c80001047983 */ /* 0x000ea60000300800 */
[----:B------:R-:W-:-:S02]  /*25770*/  @!P2 IMAD.MOV R24, RZ, RZ, -R24 ;  /* 0x000000ffff18a224 */ /* 0x000fc400078e0a18 */
[----:B0-----:R-:W-:Y:S02]  /*25780*/  @P0 IMAD.MOV.U32 R26, RZ, RZ, R3 ;  /* 0x000000ffff1a0224 */ /* 0x001fe400078e0003 */
[----:B------:R-:W-:Y:S02]  /*25790*/  @P0 IMAD.MOV.U32 R27, RZ, RZ, R6 ;  /* 0x000000ffff1b0224 */ /* 0x000fe400078e0006 */
[--C-:B------:R-:W-:Y:S01]  /*257a0*/  @!P3 IMAD.IADD R0, R0, 0x1, -R9.reuse ;  /* 0x000000010000b824 */ /* 0x100fe200078e0a09 */
[----:B----4-:R-:W-:Y:S01]  /*257b0*/  ISETP.GE.AND P3, PT, R11, RZ, PT ;  /* 0x000000ff0b00720c */ /* 0x010fe20003f66270 */
[----:B------:R-:W-:Y:S01]  /*257c0*/  STL [R1+0x768], R3 ;  /* 0x0007680301007387 */ /* 0x000fe20000100800 */
[----:B------:R-:W-:-:S03]  /*257d0*/  @!P6 IMAD.IADD R2, R2, 0x1, -R9 ;  /* 0x000000010202e824 */ /* 0x000fc600078e0a09 */
[----:B------:R0:W4:Y:S01]  /*257e0*/  @P0 LDG.E.U8 R78, desc[UR20][R26.64] ;  /* 0x000000141a4e0981 */ /* 0x000122000c1e1100 */
[----:B------:R-:W-:-:S03]  /*257f0*/  ISETP.GT.U32.AND P2, PT, R9, R0, PT ;  /* 0x000000000900720c */ /* 0x000fc60003f44070 */
[----:B------:R1:W-:Y:S04]  /*25800*/  STL [R1+0x764], R6 ;  /* 0x0007640601007387 */ /* 0x0003e80000100800 */
[----:B------:R-:W4:Y:S01]  /*25810*/  LDL R11, [R1+0x1600] ;  /* 0x00160000010b7983 */ /* 0x000f220000100800 */
[C---:B0-----:R-:W-:Y:S02]  /*25820*/  SEL R26, R47.reuse, R25, !P1 ;  /* 0x000000192f1a7207 */ /* 0x041fe40004800000 */
[----:B------:R-:W-:Y:S01]  /*25830*/  SEL R25, R47, R24, !P1 ;  /* 0x000000182f197207 */ /* 0x000fe20004800000 */
[----:B------:R-:W4:Y:S01]  /*25840*/  LDL.LU R93, [R1+0x2d0] ;  /* 0x0002d000015d7983 */ /* 0x000f220000300800 */
[----:B------:R-:W-:Y:S02]  /*25850*/  IMAD.MOV.U32 R24, RZ, RZ, R2 ;  /* 0x000000ffff187224 */ /* 0x000fe400078e0002 */
[----:B------:R-:W-:Y:S01]  /*25860*/  IMAD R26, R26, UR6, RZ ;  /* 0x000000061a1a7c24 */ /* 0x000fe2000f8e02ff */
[----:B-1----:R-:W4:Y:S01]  /*25870*/  LDL.LU R6, [R1+0x2cc] ;  /* 0x0002cc0001067983 */ /* 0x002f220000300800 */
[----:B------:R-:W-:Y:S01]  /*25880*/  IMAD R25, R25, UR4, RZ ;  /* 0x0000000419197c24 */ /* 0x000fe2000f8e02ff */
[----:B---3--:R-:W-:Y:S01]  /*25890*/  ISETP.GT.U32.AND P5, PT, R9, R13, PT ;  /* 0x0000000d0900720c */ /* 0x008fe20003fa4070 */
[----:B------:R-:W-:Y:S01]  /*258a0*/  @!P3 IMAD.MOV R24, RZ, RZ, -R24 ;  /* 0x000000ffff18b224 */ /* 0x000fe200078e0a18 */
[-C--:B------:R-:W-:Y:S01]  /*258b0*/  IADD3 R7, P6, PT, R26, R8.reuse, RZ ;  /* 0x000000081a077210 */ /* 0x080fe20007fde0ff */
[----:B------:R-:W-:Y:S01]  /*258c0*/  @!P2 IMAD.IADD R0, R0, 0x1, -R9 ;  /* 0x000000010000a824 */ /* 0x000fe200078e0a09 */
[----:B------:R-:W-:Y:S01]  /*258d0*/  IADD3 R2, P3, PT, R25, R8, RZ ;  /* 0x0000000819027210 */ /* 0x000fe20007f7e0ff */
[----:B------:R-:W0:Y:S02]  /*258e0*/  LDCU UR4, c[0x0][0x3b0] ;  /* 0x00007600ff0477ac */ /* 0x000e240008000800 */
[----:B------:R-:W-:Y:S01]  /*258f0*/  STL [R1+0x770], R7 ;  /* 0x0007700701007387 */ /* 0x000fe20000100800 */
[----:B------:R-:W-:Y:S01]  /*25900*/  PRMT R77, RZ, 0x7610, R77 ;  /* 0x00007610ff4d7816 */ /* 0x000fe2000000004d */
[----:B------:R-:W1:Y:S02]  /*25910*/  LDCU UR6, c[0x0][0x3b0] ;  /* 0x00007600ff0677ac */ /* 0x000e640008000800 */
[----:B------:R3:W-:Y:S01]  /*25920*/  STL [R1+0x798], R2 ;  /* 0x0007980201007387 */ /* 0x0007e20000100800 */
[----:B--2---:R-:W-:-:S03]  /*25930*/  ISETP.GE.AND P2, PT, R12, RZ, PT ;  /* 0x000000ff0c00720c */ /* 0x004fc60003f46270 */
[----:B------:R-:W2:Y:S01]  /*25940*/  LDL R12, [R1+0x15fc] ;  /* 0x0015fc00010c7983 */ /* 0x000ea20000100800 */
[-C--:B------:R-:W-:Y:S02]  /*25950*/  LEA.HI.X.SX32 R27, R26, R5.reuse, 0x1, P6 ;  /* 0x000000051a1b7211 */ /* 0x080fe400030f0eff */
[----:B------:R-:W-:Y:S02]  /*25960*/  LEA.HI.X.SX32 R3, R25, R5, 0x1, P3 ;  /* 0x0000000519037211 */ /* 0x000fe400018f0eff */
[----:B------:R-:W-:Y:S01]  /*25970*/  SEL R26, R47, R24, !P1 ;  /* 0x000000182f1a7207 */ /* 0x000fe20004800000 */
[----:B------:R-:W-:Y:S02]  /*25980*/  @P0 IMAD.MOV.U32 R24, RZ, RZ, R7 ;  /* 0x000000ffff180224 */ /* 0x000fe400078e0007 */
[----:B------:R-:W-:Y:S02]  /*25990*/  @P0 IMAD.MOV.U32 R25, RZ, RZ, R27 ;  /* 0x000000ffff190224 */ /* 0x000fe400078e001b */
[----:B------:R-:W-:Y:S01]  /*259a0*/  @!P5 IMAD.IADD R13, R13, 0x1, -R9 ;  /* 0x000000010d0dd824 */ /* 0x000fe200078e0a09 */
[----:B------:R-:W-:-:S02]  /*259b0*/  PRMT R76, RZ, 0x7610, R76 ;  /* 0x00007610ff4c7816 */ /* 0x000fc4000000004c */
[----:B------:R0:W2:Y:S02]  /*259c0*/  @P0 LDG.E.U8 R77, desc[UR20][R24.64] ;  /* 0x00000014184d0981 */ /* 0x0000a4000c1e1100 */
[----:B------:R-:W-:Y:S01]  /*259d0*/  ISETP.GT.U32.AND P5, PT, R9, R13, PT ;  /* 0x0000000d0900720c */ /* 0x000fe20003fa4070 */
[----:B0-----:R-:W-:Y:S02]  /*259e0*/  @P0 IMAD.MOV.U32 R24, RZ, RZ, R2 ;  /* 0x000000ffff180224 */ /* 0x001fe400078e0002 */
[----:B------:R-:W-:-:S05]  /*259f0*/  @P0 IMAD.MOV.U32 R25, RZ, RZ, R3 ;  /* 0x000000ffff190224 */ /* 0x000fca00078e0003 */
[----:B------:R0:W2:Y:S01]  /*25a00*/  @P0 LDG.E.U8 R76, desc[UR20][R24.64] ;  /* 0x00000014184c0981 */ /* 0x0000a2000c1e1100 */
[----:B------:R-:W-:Y:S01]  /*25a10*/  IMAD R26, R26, UR5, RZ ;  /* 0x000000051a1a7c24 */ /* 0x000fe2000f8e02ff */
[----:B------:R-:W-:Y:S02]  /*25a20*/  PRMT R75, RZ, 0x7610, R75 ;  /* 0x00007610ff4b7816 */ /* 0x000fe4000000004b */
[----:B------:R-:W-:Y:S01]  /*25a30*/  ISETP.GT.U32.AND P6, PT, R9, R4, PT ;  /* 0x000000040900720c */ /* 0x000fe20003fc4070 */
[----:B------:R1:W-:Y:S01]  /*25a40*/  STL [R1+0x76c], R27 ;  /* 0x00076c1b01007387 */ /* 0x0003e20000100800 */
[----:B------:R-:W-:Y:S01]  /*25a50*/  @!P5 IMAD.IADD R13, R13, 0x1, -R9 ;  /* 0x000000010d0dd824 */ /* 0x000fe200078e0a09 */
[----:B------:R-:W-:Y:S01]  /*25a60*/  PRMT R74, RZ, 0x7610, R74 ;  /* 0x00007610ff4a7816 */ /* 0x000fe2000000004a */
[----:B0-----:R-:W-:Y:S01]  /*25a70*/  IMAD.MOV.U32 R24, RZ, RZ, R0 ;  /* 0x000000ffff187224 */ /* 0x001fe200078e0000 */
[----:B------:R-:W-:Y:S01]  /*25a80*/  STL [R1+0x794], R3 ;  /* 0x0007940301007387 */ /* 0x000fe20000100800 */
[----:B------:R-:W0:Y:S02]  /*25a90*/  LDCU UR5, c[0x0][0x3b0] ;  /* 0x00007600ff0577ac */ /* 0x000e240008000800 */
[----:B------:R-:W-:Y:S01]  /*25aa0*/  @!P2 IMAD.MOV R24, RZ, RZ, -R24 ;  /* 0x000000ffff18a224 */ /* 0x000fe200078e0a18 */
[----:B------:R-:W-:-:S04]  /*25ab0*/  IADD3 R0, P5, PT, R26, R8, RZ ;  /* 0x000000081a007210 */ /* 0x000fc80007fbe0ff */
[----:B------:R-:W-:Y:S01]  /*25ac0*/  SEL R25, R47, R24, !P1 ;  /* 0x000000182f197207 */ /* 0x000fe20004800000 */
[----:B------:R-:W-:Y:S01]  /*25ad0*/  @!P6 IMAD.IADD R4, R4, 0x1, -R9 ;  /* 0x000000010404e824 */ /* 0x000fe200078e0a09 */
[----:B----4-:R-:W-:Y:S02]  /*25ae0*/  ISETP.GE.AND P3, PT, R11, RZ, PT ;  /* 0x000000ff0b00720c */ /* 0x010fe40003f66270 */
[----:B------:R-:W4:Y:S01]  /*25af0*/  LDL.LU R11, [R1+0x2bc] ;  /* 0x0002bc00010b7983 */ /* 0x000f220000300800 */
[----:B------:R-:W-:Y:S01]  /*25b00*/  ISETP.GT.U32.AND P2, PT, R9, R93, PT ;  /* 0x0000005d0900720c */ /* 0x000fe20003f44070 */
[----:B------:R-:W-:Y:S01]  /*25b10*/  IMAD.MOV.U32 R24, RZ, RZ, R13 ;  /* 0x000000ffff187224 */ /* 0x000fe200078e000d */
[----:B---3--:R-:W-:Y:S01]  /*25b20*/  LEA.HI.X.SX32 R2, R26, R5, 0x1, P5 ;  /* 0x000000051a027211 */ /* 0x008fe200028f0eff */
[----:B------:R-:W-:Y:S01]  /*25b30*/  IMAD R25, R25, UR7, RZ ;  /* 0x0000000719197c24 */ /* 0x000fe2000f8e02ff */
[----:B------:R-:W-:Y:S01]  /*25b40*/  ISETP.GT.U32.AND P6, PT, R9, R4, PT ;  /* 0x000000040900720c */ /* 0x000fe20003fc4070 */
[----:B------:R-:W-:Y:S05]  /*25b50*/  STL [R1+0x7a0], R0 ;  /* 0x0007a00001007387 */ /* 0x000fea0000100800 */
[----:B------:R-:W-:Y:S01]  /*25b60*/  @!P3 IMAD.MOV R24, RZ, RZ, -R24 ;  /* 0x000000ffff18b224 */ /* 0x000fe200078e0a18 */
[----:B------:R3:W-:Y:S01]  /*25b70*/  STL [R1+0x79c], R2 ;  /* 0x00079c0201007387 */ /* 0x0007e20000100800 */
[----:B-1----:R-:W-:-:S02]  /*25b80*/  @P0 IMAD.MOV.U32 R27, RZ, RZ, R2 ;  /* 0x000000ffff1b0224 */ /* 0x002fc400078e0002 */
[----:B------:R-:W-:Y:S01]  /*25b90*/  @!P2 IMAD.IADD R93, R93, 0x1, -R9 ;  /* 0x000000015d5da824 */ /* 0x000fe200078e0a09 */
[----:B------:R-:W4:Y:S01]  /*25ba0*/  LDL R13, [R1+0x1648] ;  /* 0x00164800010d7983 */ /* 0x000f220000100800 */
[----:B------:R-:W-:Y:S01]  /*25bb0*/  @P0 IMAD.MOV.U32 R26, RZ, RZ, R0 ;  /* 0x000000ffff1a0224 */ /* 0x000fe200078e0000 */
[----:B------:R-:W-:Y:S01]  /*25bc0*/  SEL R24, R47, R24, !P1 ;  /* 0x000000182f187207 */ /* 0x000fe20004800000 */
[----:B------:R-:W1:Y:S01]  /*25bd0*/  LDCU UR7, c[0x0][0x3b0] ;  /* 0x00007600ff0777ac */ /* 0x000e620008000800 */
[----:B------:R-:W4:Y:S01]  /*25be0*/  LDL.LU R7, [R1+0x2a8] ;  /* 0x0002a80001077983 */ /* 0x000f220000300800 */
[----:B---3--:R-:W-:-:S03]  /*25bf0*/  IADD3 R2, P3, PT, R25, R8, RZ ;  /* 0x0000000819027210 */ /* 0x008fc60007f7e0ff */
[----:B------:R3:W4:Y:S01]  /*25c00*/  @P0 LDG.E.U8 R75, desc[UR20][R26.64] ;  /* 0x000000141a4b0981 */ /* 0x000722000c1e1100 */
[----:B------:R-:W-:Y:S01]  /*25c10*/  LEA.HI.X.SX32 R3, R25, R5, 0x1, P3 ;  /* 0x0000000519037211 */ /* 0x000fe200018f0eff */
[----:B------:R-:W-:-:S04]  /*25c20*/  @!P6 IMAD.IADD R4, R4, 0x1, -R9 ;  /* 0x000000010404e824 */ /* 0x000fc800078e0a09 */
[----:B------:R-:W-:Y:S02]  /*25c30*/  @P0 IMAD.MOV.U32 R25, RZ, RZ, R3 ;  /* 0x000000ffff190224 */ /* 0x000fe400078e0003 */
[----:B---3--:R-:W-:Y:S01]  /*25c40*/  IMAD R26, R24, UR4, RZ ;  /* 0x00000004181a7c24 */ /* 0x008fe2000f8e02ff */
[----:B------:R-:W-:Y:S01]  /*25c50*/  ISETP.GT.U32.AND P5, PT, R9, R6, PT ;  /* 0x000000060900720c */ /* 0x000fe20003fa4070 */
[----:B------:R-:W-:Y:S01]  /*25c60*/  @P0 IMAD.MOV.U32 R24, RZ, RZ, R2 ;  /* 0x000000ffff180224 */ /* 0x000fe200078e0002 */
[----:B------:R-:W-:Y:S01]  /*25c70*/  PRMT R73, RZ, 0x7610, R73 ;  /* 0x00007610ff497816 */ /* 0x000fe20000000049 */
[----:B------:R-:W3:Y:S03]  /*25c80*/  LDCU UR4, c[0x0][0x3b0] ;  /* 0x00007600ff0477ac */ /* 0x000ee60008000800 */
[----:B------:R0:W3:Y:S02]  /*25c90*/  @P0 LDG.E.U8 R74, desc[UR20][R24.64] ;  /* 0x00000014184a0981 */ /* 0x0000e4000c1e1100 */
[----:B0-----:R-:W-:Y:S01]  /*25ca0*/  IMAD.MOV.U32 R24, RZ, RZ, R4 ;  /* 0x000000ffff187224 */ /* 0x001fe200078e0004 */
[----:B--2---:R-:W-:-:S02]  /*25cb0*/  ISETP.GE.AND P2, PT, R12, RZ, PT ;  /* 0x000000ff0c00720c */ /* 0x004fc40003f46270 */
[----:B------:R-:W2:Y:S04]  /*25cc0*/  LDL R12, [R1+0x1660] ;  /* 0x00166000010c7983 */ /* 0x000ea80000100800 */
[----:B------:R0:W-:Y:S04]  /*25cd0*/  STL [R1+0x7a8], R2 ;  /* 0x0007a80201007387 */ /* 0x0001e80000100800 */
[----:B------:R-:W3:Y:S04]  /*25ce0*/  LDL.LU R0, [R1+0x2a4] ;  /* 0x0002a40001007983 */ /* 0x000ee80000300800 */
[----:B------:R1:W-:Y:S04]  /*25cf0*/  STL [R1+0x7a4], R3 ;  /* 0x0007a40301007387 */ /* 0x0003e80000100800 */
[----:B------:R-:W3:Y:S01]  /*25d00*/  LDL R4, [R1+0x15bc] ;  /* 0x0015bc0001047983 */ /* 0x000ee20000100800 */
[----:B------:R-:W-:-:S02]  /*25d10*/  @!P5 IMAD.IADD R6, R6, 0x1, -R9 ;  /* 0x000000010606d824 */ /* 0x000fc400078e0a09 */
[----:B------:R-:W-:Y:S01]  /*25d20*/  @!P2 IMAD.MOV R24, RZ, RZ, -R24 ;  /* 0x000000ffff18a224 */ /* 0x000fe200078e0a18 */
[C---:B0-----:R-:W-:Y:S02]  /*25d30*/  IADD3 R2, P6, PT, R26.reuse, R8, RZ ;  /* 0x000000081a027210 */ /* 0x041fe40007fde0ff */
[----:B------:R-:W-:Y:S02]  /*25d40*/  ISETP.GT.U32.AND P3, PT, R9, R6, PT ;  /* 0x000000060900720c */ /* 0x000fe40003f64070 */
[----:B-1----:R-:W-:Y:S02]  /*25d50*/  LEA.HI.X.SX32 R3, R26, R5, 0x1, P6 ;  /* 0x000000051a037211 */ /* 0x002fe400030f0eff */
[----:B------:R-:W-:Y:S01]  /*25d60*/  SEL R26, R47, R24, !P1 ;  /* 0x000000182f1a7207 */ /* 0x000fe20004800000 */
[----:B------:R-:W-:Y:S01]  /*25d70*/  STL [R1+0x7b0], R2 ;  /* 0x0007b00201007387 */ /* 0x000fe20000100800 */
[----:B------:R-:W-:-:S03]  /*25d80*/  @P0 IMAD.MOV.U32 R24, RZ, RZ, R2 ;  /* 0x000000ffff180224 */ /* 0x000fc600078e0002 */
[----:B------:R0:W-:Y:S01]  /*25d90*/  STL [R1+0x7ac], R3 ;  /* 0x0007ac0301007387 */ /* 0x0001e20000100800 */
[----:B------:R-:W-:Y:S01]  /*25da0*/  IMAD R26, R26, UR5, RZ ;  /* 0x000000051a1a7c24 */ /* 0x000fe2000f8e02ff */
[C---:B------:R-:W-:Y:S01]  /*25db0*/  ISETP.GT.U32.AND P5, PT, R9.reuse, R93, PT ;  /* 0x0000005d0900720c */ /* 0x040fe20003fa4070 */
[----:B------:R-:W-:Y:S01]  /*25dc0*/  @P0 IMAD.MOV.U32 R25, RZ, RZ, R3 ;  /* 0x000000ffff190224 */ /* 0x000fe200078e0003 */
[----:B------:R-:W-:Y:S01]  /*25dd0*/  PRMT R72, RZ, 0x7610, R72 ;  /* 0x00007610ff487816 */ /* 0x000fe20000000048 */
[----:B------:R-:W-:Y:S01]  /*25de0*/  @!P3 IMAD.IADD R6, R6, 0x1, -R9 ;  /* 0x000000010606b824 */ /* 0x000fe200078e0a09 */
[----:B------:R-:W1:Y:S02]  /*25df0*/  LDCU UR5, c[0x0][0x3b0] ;  /* 0x00007600ff0577ac */ /* 0x000e640008000800 */
[----:B------:R1:W3:Y:S01]  /*25e00*/  @P0 LDG.E.U8 R73, desc[UR20][R24.64] ;  /* 0x0000001418490981 */ /* 0x0002e2000c1e1100 */
[----:B0-----:R-:W-:Y:S02]  /*25e10*/  IADD3 R3, P3, PT, R26, R8, RZ ;  /* 0x000000081a037210 */ /* 0x001fe40007f7e0ff */
[----:B----4-:R-:W-:Y:S01]  /*25e20*/  ISETP.GT.U32.AND P2, PT, R9, R11, PT ;  /* 0x0000000b0900720c */ /* 0x010fe20003f44070 */
[----:B-1----:R-:W-:-:S12]  /*25e30*/  IMAD.MOV.U32 R24, RZ, RZ, R6 ;  /* 0x000000ffff187224 */ /* 0x002fd800078e0006 */
[----:B------:R-:W-:Y:S01]  /*25e40*/  @!P2 IMAD.IADD R11, R11, 0x1, -R9 ;  /* 0x000000010b0ba824 */ /* 0x000fe200078e0a09 */
[----:B------:R-:W-:Y:S02]  /*25e50*/  ISETP.GE.AND P6, PT, R13, RZ, PT ;  /* 0x000000ff0d00720c */ /* 0x000fe40003fc6270 */
[----:B------:R-:W4:Y:S04]  /*25e60*/  LDL R13, [R1+0x15a4] ;  /* 0x0015a400010d7983 */ /* 0x000f280000100800 */
[----:B------:R-:W4:Y:S04]  /*25e70*/  LDL.LU R2, [R1+0x2ac] ;  /* 0x0002ac0001027983 */ /* 0x000f280000300800 */
[----:B------:R-:W-:Y:S01]  /*25e80*/  STL [R1+0x7d8], R3 ;  /* 0x0007d80301007387 */ /* 0x000fe20000100800 */
[----:B--2---:R-:W-:-:S02]  /*25e90*/  ISETP.GE.AND P2, PT, R12, RZ, PT ;  /* 0x000000ff0c00720c */ /* 0x004fc40003f46270 */
[----:B------:R-:W-:-:S05]  /*25ea0*/  LEA.HI.X.SX32 R12, R26, R5, 0x1, P3 ;  /* 0x000000051a0c7211 */ /* 0x000fca00018f0eff */
[----:B------:R0:W-:Y:S01]  /*25eb0*/  STL [R1+0x7d4], R12 ;  /* 0x0007d40c01007387 */ /* 0x0001e20000100800 */
[----:B------:R-:W-:-:S05]  /*25ec0*/  @P0 IMAD.MOV.U32 R27, RZ, RZ, R12 ;  /* 0x000000ffff1b0224 */ /* 0x000fca00078e000c */
[----:B------:R-:W-:Y:S01]  /*25ed0*/  @!P2 IMAD.MOV R24, RZ, RZ, -R24 ;  /* 0x000000ffff18a224 */ /* 0x000fe200078e0a18 */
[----:B---3--:R-:W-:Y:S01]  /*25ee0*/  ISETP.GE.AND P2, PT, R4, RZ, PT ;  /* 0x000000ff0400720c */ /* 0x008fe20003f46270 */
[----:B0-----:R-:W2:Y:S04]  /*25ef0*/  LDL.LU R12, [R1+0x2b0] ;  /* 0x0002b000010c7983 */ /* 0x001ea80000300800 */
[----:B------:R-:W3:Y:S01]  /*25f00*/  LDL R4, [R1+0x15e4] ;  /* 0x0015e40001047983 */ /* 0x000ee20000100800 */
[----:B------:R-:W-:-:S04]  /*25f10*/  @!P5 IMAD.IADD R93, R93, 0x1, -R9 ;  /* 0x000000015d5dd824 */ /* 0x000fc800078e0a09 */
[----:B------:R-:W-:Y:S01]  /*25f20*/  IMAD.MOV.U32 R25, RZ, RZ, R93 ;  /* 0x000000ffff197224 */ /* 0x000fe200078e005d */
[----:B------:R-:W-:-:S03]  /*25f30*/  ISETP.GT.U32.AND P3, PT, R9, R11, PT ;  /* 0x0000000b0900720c */ /* 0x000fc60003f64070 */
[----:B------:R-:W-:Y:S01]  /*25f40*/  @!P6 IMAD.MOV R25, RZ, RZ, -R25 ;  /* 0x000000ffff19e224 */ /* 0x000fe200078e0a19 */
[----:B------:R-:W-:Y:S01]  /*25f50*/  ISETP.GT.U32.AND P6, PT, R9, R0, PT ;  /* 0x000000000900720c */ /* 0x000fe20003fc4070 */
[----:B------:R-:W-:-:S03]  /*25f60*/  @P0 IMAD.MOV.U32 R26, RZ, RZ, R3 ;  /* 0x000000ffff1a0224 */ /* 0x000fc600078e0003 */
[----:B------:R-:W-:Y:S02]  /*25f70*/  SEL R25, R47, R25, !P1 ;  /* 0x000000192f197207 */ /* 0x000fe40004800000 */
[----:B------:R0:W2:Y:S03]  /*25f80*/  @P0 LDG.E.U8 R72, desc[UR20][R26.64] ;  /* 0x000000141a480981 */ /* 0x0000a6000c1e1100 */
[--C-:B------:R-:W-:Y:S02]  /*25f90*/  @!P3 IMAD.IADD R11, R11, 0x1, -R9.reuse ;  /* 0x000000010b0bb824 */ /* 0x100fe400078e0a09 */
[----:B0-----:R-:W-:Y:S01]  /*25fa0*/  IMAD R26, R25, UR4, RZ ;  /* 0x00000004191a7c24 */ /* 0x001fe2000f8e02ff */
[----:B------:R-:W-:Y:S01]  /*25fb0*/  ISETP.GT.U32.AND P5, PT, R9, R7, PT ;  /* 0x000000070900720c */ /* 0x000fe20003fa4070 */
[----:B------:R-:W-:Y:S01]  /*25fc0*/  @!P6 IMAD.IADD R0, R0, 0x1, -R9 ;  /* 0x000000010000e824 */ /* 0x000fe200078e0a09 */
[----:B------:R-:W-:Y:S01]  /*25fd0*/  SEL R24, R47, R24, !P1 ;  /* 0x000000182f187207 */ /* 0x000fe20004800000 */
[----:B------:R-:W-:Y:S01]  /*25fe0*/  IMAD.MOV.U32 R25, RZ, RZ, R11 ;  /* 0x000000ffff197224 */ /* 0x000fe200078e000b */
[C---:B------:R-:W-:Y:S01]  /*25ff0*/  IADD3 R6, P6, PT, R26.reuse, R8, RZ ;  /* 0x000000081a067210 */ /* 0x040fe20007fde0ff */
[----:B------:R-:W0:Y:S03]  /*26000*/  LDCU UR4, c[0x0][0x3b0] ;  /* 0x00007600ff0477ac */ /* 0x000e260008000800 */
[----:B------:R-:W-:Y:S01]  /*26010*/  LEA.HI.X.SX32 R11, R26, R5, 0x1, P6 ;  /* 0x000000051a0b7211 */ /* 0x000fe200030f0eff */
[----:B------:R-:W-:Y:S04]  /*26020*/  STL [R1+0x7e0], R6 ;  /* 0x0007e00601007387 */ /* 0x000fe80000100800 */
[----:B------:R1:W-:Y:S01]  /*26030*/  STL [R1+0x7dc], R11 ;  /* 0x0007dc0b01007387 */ /* 0x0003e20000100800 */
[----:B------:R-:W-:-:S02]  /*26040*/  @P0 IMAD.MOV.U32 R27, RZ, RZ, R11 ;  /* 0x000000ffff1b0224 */ /* 0x000fc400078e000b */
[----:B------:R-:W-:Y:S01]  /*26050*/  @!P5 IMAD.IADD R7, R7, 0x1, -R9 ;  /* 0x000000010707d824 */ /* 0x000fe200078e0a09 */
[----:B-1----:R-:W2:Y:S04]  /*26060*/  LDL R11, [R1+0x15f8] ;  /* 0x0015f800010b7983 */ /* 0x002ea80000100800 */
[----:B------:R-:W-:Y:S01]  /*26070*/  ISETP.GT.U32.AND P5, PT, R9, R7, PT ;  /* 0x000000070900720c */ /* 0x000fe20003fa4070 */
[----:B------:R-:W-:Y:S02]  /*26080*/  IMAD R24, R24, UR5, RZ ;  /* 0x0000000518187c24 */ /* 0x000fe4000f8e02ff */
[----:B------:R-:W-:Y:S02]  /*26090*/  @!P2 IMAD.MOV R25, RZ, RZ, -R25 ;  /* 0x000000ffff19a224 */ /* 0x000fe400078e0a19 */
[----:B------:R-:W-:Y:S01]  /*260a0*/  @P0 IMAD.MOV.U32 R26, RZ, RZ, R6 ;  /* 0x000000ffff1a0224 */ /* 0x000fe200078e0006 */
[----:B------:R-:W-:Y:S01]  /*260b0*/  IADD3 R3, P2, PT, R24, R8, RZ ;  /* 0x0000000818037210 */ /* 0x000fe20007f5e0ff */
[----:B------:R-:W1:Y:S06]  /*260c0*/  LDCU UR5, c[0x0][0x3b0] ;  /* 0x00007600ff0577ac */ /* 0x000e6c0008000800 */
[----:B------:R-:W-:Y:S01]  /*260d0*/  @!P5 IMAD.IADD R7, R7, 0x1, -R9 ;  /* 0x000000010707d824 */ /* 0x000fe200078e0a09 */
[----:B----4-:R-:W-:-:S02]  /*260e0*/  ISETP.GT.U32.AND P5, PT, R9, R2, PT ;  /* 0x000000020900720c */ /* 0x010fc40003fa4070 */
[----:B------:R-:W-:Y:S02]  /*260f0*/  LEA.HI.X.SX32 R6, R24, R5, 0x1, P2 ;  /* 0x0000000518067211 */ /* 0x000fe400010f0eff */
[----:B------:R-:W-:Y:S02]  /*26100*/  ISETP.GE.AND P3, PT, R13, RZ, PT ;  /* 0x000000ff0d00720c */ /* 0x000fe40003f66270 */
[----:B------:R-:W4:Y:S04]  /*26110*/  LDL.LU R13, [R1+0x294] ;  /* 0x00029400010d7983 */ /* 0x000f280000300800 */
[----:B------:R0:W-:Y:S03]  /*26120*/  STL [R1+0x7e8], R3 ;  /* 0x0007e80301007387 */ /* 0x0001e60000100800 */
[----:B------:R-:W-:Y:S01]  /*26130*/  @!P5 IMAD.IADD R2, R2, 0x1, -R9 ;  /* 0x000000010202d824 */ /* 0x000fe200078e0a09 */
[----:B------:R0:W-:Y:S01]  /*26140*/  STL [R1+0x7e4], R6 ;  /* 0x0007e40601007387 */ /* 0x0001e20000100800 */
[----:B---3--:R-:W-:-:S03]  /*26150*/  ISETP.GE.AND P5, PT, R4, RZ, PT ;  /* 0x000000ff0400720c */ /* 0x008fc60003fa6270 */
[----:B------:R-:W3:Y:S01]  /*26160*/  LDL R4, [R1+0x1644] ;  /* 0x0016440001047983 */ /* 0x000ee20000100800 */
[----:B------:R-:W-:Y:S02]  /*26170*/  PRMT R71, RZ, 0x7610, R71 ;  /* 0x00007610ff477816 */ /* 0x000fe40000000047 */
[C---:B------:R-:W-:Y:S01]  /*26180*/  ISETP.GT.U32.AND P6, PT, R9.reuse, R0, PT ;  /* 0x000000000900720c */ /* 0x040fe20003fc4070 */
[----:B------:R-:W-:Y:S01]  /*26190*/  IMAD.MOV.U32 R24, RZ, RZ, R7 ;  /* 0x000000ffff187224 */ /* 0x000fe200078e0007 */
[----:B------:R-:W-:Y:S01]  /*261a0*/  PRMT R70, RZ, 0x7610, R70 ;  /* 0x00007610ff467816 */ /* 0x000fe20000000046 */
[----:B------:R-:W4:Y:S04]  /*261b0*/  LDL.LU R93, [R1+0x298] ;  /* 0x00029800015d7983 */ /* 0x000f280000300800 */
[----:B------:R0:W4:Y:S01]  /*261c0*/  @P0 LDG.E.U8 R71, desc[UR20][R26.64] ;  /* 0x000000141a470981 */ /* 0x000122000c1e1100 */
[----:B------:R-:W-:Y:S01]  /*261d0*/  @!P3 IMAD.MOV R24, RZ, RZ, -R24 ;  /* 0x000000ffff18b224 */ /* 0x000fe200078e0a18 */
[----:B------:R-:W-:Y:S01]  /*261e0*/  ISETP.GT.U32.AND P3, PT, R9, R2, PT ;  /* 0x000000020900720c */ /* 0x000fe20003f64070 */
[----:B0-----:R-:W-:-:S02]  /*261f0*/  @P0 IMAD.MOV.U32 R26, RZ, RZ, R3 ;  /* 0x000000ffff1a0224 */ /* 0x001fc400078e0003 */
[----:B------:R-:W-:Y:S02]  /*26200*/  @P0 IMAD.MOV.U32 R27, RZ, RZ, R6 ;  /* 0x000000ffff1b0224 */ /* 0x000fe400078e0006 */
[----:B------:R-:W-:-:S03]  /*26210*/  @!P6 IMAD.IADD R0, R0, 0x1, -R9 ;  /* 0x000000010000e824 */ /* 0x000fc600078e0a09 */
[----:B------:R0:W4:Y:S02]  /*26220*/  @P0 LDG.E.U8 R70, desc[UR20][R26.64] ;  /* 0x000000141a460981 */ /* 0x000124000c1e1100 */
[C---:B0-----:R-:W-:Y:S02]  /*26230*/  SEL R26, R47.reuse, R25, !P1 ;  /* 0x000000192f1a7207 */ /* 0x041fe40004800000 */
[----:B------:R-:W-:Y:S01]  /*26240*/  SEL R25, R47, R24, !P1 ;  /* 0x000000182f197207 */ /* 0x000fe20004800000 */
[----:B------:R-:W-:Y:S02]  /*26250*/  IMAD.MOV.U32 R24, RZ, RZ, R0 ;  /* 0x000000ffff187224 */ /* 0x000fe400078e0000 */
[----:B------:R-:W-:Y:S01]  /*26260*/  IMAD R26, R26, UR6, RZ ;  /* 0x000000061a1a7c24 */ /* 0x000fe2000f8e02ff */
[----:B------:R-:W4:Y:S01]  /*26270*/  LDL.LU R0, [R1+0x28c] ;  /* 0x00028c0001007983 */ /* 0x000f220000300800 */
[----:B------:R-:W-:Y:S01]  /*26280*/  IMAD R25, R25, UR4, RZ ;  /* 0x0000000419197c24 */ /* 0x000fe2000f8e02ff */
[----:B------:R-:W-:Y:S01]  /*26290*/  PRMT R69, RZ, 0x7610, R69 ;  /* 0x00007610ff457816 */ /* 0x000fe20000000045 */
[----:B------:R-:W-:Y:S01]  /*262a0*/  @!P5 IMAD.MOV R24, RZ, RZ, -R24 ;  /* 0x000000ffff18d224 */ /* 0x000fe200078e0a18 */
[-C--:B------:R-:W-:Y:S01]  /*262b0*/  IADD3 R7, P6, PT, R26, R8.reuse, RZ ;  /* 0x000000081a077210 */ /* 0x080fe20007fde0ff */
[----:B------:R-:W-:Y:S01]  /*262c0*/  @!P3 IMAD.IADD R2, R2, 0x1, -R9 ;  /* 0x000000010202b824 */ /* 0x000fe200078e0a09 */
[----:B------:R-:W-:Y:S01]  /*262d0*/  IADD3 R3, P5, PT, R25, R8, RZ ;  /* 0x0000000819037210 */ /* 0x000fe20007fbe0ff */
[----:B------:R-:W0:Y:S01]  /*262e0*/  LDCU UR4, c[0x0][0x3b0] ;  /* 0x00007600ff0477ac */ /* 0x000e220008000800 */
[----:B--2---:R-:W-:Y:S01]  /*262f0*/  ISETP.GE.AND P3, PT, R11, RZ, PT ;  /* 0x000000ff0b00720c */ /* 0x004fe20003f66270 */
[----:B------:R-:W-:Y:S01]  /*26300*/  STL [R1+0x7f0], R7 ;  /* 0x0007f00701007387 */ /* 0x000fe20000100800 */
[----:B------:R-:W-:Y:S01]  /*26310*/  PRMT R68, RZ, 0x7610, R68 ;  /* 0x00007610ff447816 */ /* 0x000fe20000000044 */
[----:B------:R-:W2:Y:S02]  /*26320*/  LDCU UR6, c[0x0][0x3b0] ;  /* 0x00007600ff0677ac */ /* 0x000ea40008000800 */
[----:B------:R0:W-:Y:S04]  /*26330*/  STL [R1+0x818], R3 ;  /* 0x0008180301007387 */ /* 0x0001e80000100800 */
[----:B------:R-:W2:Y:S01]  /*26340*/  LDL R11, [R1+0x162c] ;  /* 0x00162c00010b7983 */ /* 0x000ea20000100800 */
[----:B------:R-:W-:-:S02]  /*26350*/  LEA.HI.X.SX32 R27, R26, R5, 0x1, P6 ;  /* 0x000000051a1b7211 */ /* 0x000fc400030f0eff */
[----:B------:R-:W-:Y:S02]  /*26360*/  LEA.HI.X.SX32 R6, R25, R5, 0x1, P5 ;  /* 0x0000000519067211 */ /* 0x000fe400028f0eff */
[----:B------:R-:W-:Y:S01]  /*26370*/  SEL R26, R47, R24, !P1 ;  /* 0x000000182f1a7207 */ /* 0x000fe20004800000 */
[----:B------:R-:W-:Y:S02]  /*26380*/  @P0 IMAD.MOV.U32 R24, RZ, RZ, R7 ;  /* 0x000000ffff180224 */ /* 0x000fe400078e0007 */
[----:B------:R-:W-:-:S05]  /*26390*/  @P0 IMAD.MOV.U32 R25, RZ, RZ, R27 ;  /* 0x000000ffff190224 */ /* 0x000fca00078e001b */
[----:B------:R0:W2:Y:S01]  /*263a0*/  @P0 LDG.E.U8 R69, desc[UR20][R24.64] ;  /* 0x0000001418450981 */ /* 0x0000a2000c1e1100 */
[----:B-1----:R-:W-:Y:S01]  /*263b0*/  IMAD R26, R26, UR5, RZ ;  /* 0x000000051a1a7c24 */ /* 0x002fe2000f8e02ff */
[----:B------:R-:W-:Y:S01]  /*263c0*/  ISETP.GT.U32.AND P2, PT, R9, R12, PT ;  /* 0x0000000c0900720c */ /* 0x000fe20003f44070 */
[----:B------:R-:W1:Y:S01]  /*263d0*/  LDCU UR5, c[0x0][0x3b0] ;  /* 0x00007600ff0577ac */ /* 0x000e620008000800 */
[----:B0-----:R-:W-:Y:S02]  /*263e0*/  @P0 IMAD.MOV.U32 R24, RZ, RZ, R3 ;  /* 0x000000ffff180224 */ /* 0x001fe400078e0003 */
[----:B------:R-:W-:-:S05]  /*263f0*/  @P0 IMAD.MOV.U32 R25, RZ, RZ, R6 ;  /* 0x000000ffff190224 */ /* 0x000fca00078e0006 */
[----:B------:R0:W2:Y:S02]  /*26400*/  @P0 LDG.E.U8 R68, desc[UR20][R24.64] ;  /* 0x0000001418440981 */ /* 0x0000a4000c1e1100 */
[----:B0-----:R-:W-:-:S04]  /*26410*/  IMAD.MOV.U32 R24, RZ, RZ, R2 ;  /* 0x000000ffff187224 */ /* 0x001fc800078e0002 */
[----:B------:R-:W-:Y:S01]  /*26420*/  @!P3 IMAD.MOV R24, RZ, RZ, -R24 ;  /* 0x000000ffff18b224 */ /* 0x000fe200078e0a18 */
[----:B------:R-:W-:Y:S01]  /*26430*/  IADD3 R3, P3, PT, R26, R8, RZ ;  /* 0x000000081a037210 */ /* 0x000fe20007f7e0ff */
[----:B------:R-:W-:Y:S04]  /*26440*/  STL [R1+0x7ec], R27 ;  /* 0x0007ec1b01007387 */ /* 0x000fe80000100800 */
[----:B------:R-:W-:Y:S04]  /*26450*/  STL [R1+0x814], R6 ;  /* 0x0008140601007387 */ /* 0x000fe80000100800 */
[----:B------:R-:W2:Y:S04]  /*26460*/  LDL.LU R2, [R1+0x288] ;  /* 0x0002880001027983 */ /* 0x000ea80000300800 */
[----:B------:R0:W-:Y:S01]  /*26470*/  STL [R1+0x820], R3 ;  /* 0x0008200301007387 */ /* 0x0001e20000100800 */
[----:B---3--:R-:W-:-:S02]  /*26480*/  ISETP.GE.AND P5, PT, R4, RZ, PT ;  /* 0x000000ff0400720c */ /* 0x008fc40003fa6270 */
[----:B------:R-:W-:-:S05]  /*26490*/  LEA.HI.X.SX32 R4, R26, R5, 0x1, P3 ;  /* 0x000000051a047211 */ /* 0x000fca00018f0eff */
[----:B------:R3:W-:Y:S04]  /*264a0*/  STL [R1+0x81c], R4 ;  /* 0x00081c0401007387 */ /* 0x0007e80000100800 */
[----:B------:R-:W2:Y:S01]  /*264b0*/  LDL R7, [R1+0x1670] ;  /* 0x0016700001077983 */ /* 0x000ea20000100800 */
[----:B------:R-:W-:-:S05]  /*264c0*/  @!P2 IMAD.IADD R12, R12, 0x1, -R9 ;  /* 0x000000010c0ca824 */ /* 0x000fca00078e0a09 */
[C---:B------:R-:W-:Y:S02]  /*264d0*/  ISETP.GT.U32.AND P2, PT, R9.reuse, R12, PT ;  /* 0x0000000c0900720c */ /* 0x040fe40003f44070 */
[----:B----4-:R-:W-:Y:S02]  /*264e0*/  ISETP.GT.U32.AND P6, PT, R9, R13, PT ;  /* 0x0000000d0900720c */ /* 0x010fe40003fc4070 */
[----:B------:R-:W-:-:S09]  /*264f0*/  SEL R25, R47, R24, !P1 ;  /* 0x000000182f197207 */ /* 0x000fd20004800000 */
[--C-:B------:R-:W-:Y:S01]  /*26500*/  @!P2 IMAD.IADD R12, R12, 0x1, -R9.reuse ;  /* 0x000000010c0ca824 */ /* 0x100fe200078e0a09 */
[----:B------:R-:W-:Y:S01]  /*26510*/  ISETP.GT.U32.AND P2, PT, R9, R93, PT ;  /* 0x0000005d0900720c */ /* 0x000fe20003f44070 */
[----:B------:R-:W-:Y:S02]  /*26520*/  @!P6 IMAD.IADD R13, R13, 0x1, -R9 ;  /* 0x000000010d0de824 */ /* 0x000fe400078e0a09 */
[----:B------:R-:W-:Y:S02]  /*26530*/  IMAD.MOV.U32 R24, RZ, RZ, R12 ;  /* 0x000000ffff187224 */ /* 0x000fe400078e000c */
[----:B------:R-:W-:Y:S01]  /*26540*/  IMAD R25, R25, UR7, RZ ;  /* 0x0000000719197c24 */ /* 0x000fe2000f8e02ff */
[----:B------:R-:W-:Y:S01]  /*26550*/  ISETP.GT.U32.AND P6, PT, R9, R13, PT ;  /* 0x0000000d0900720c */ /* 0x000fe20003fc4070 */
[----:B------:R-:W-:Y:S01]  /*26560*/  @!P5 IMAD.MOV R24, RZ, RZ, -R24 ;  /* 0x000000ffff18d224 */ /* 0x000fe200078e0a18 */
[----:B------:R-:W-:Y:S01]  /*26570*/  PRMT R67, RZ, 0x7610, R67 ;  /* 0x00007610ff437816 */ /* 0x000fe20000000043 */
[----:B------:R-:W-:Y:S01]  /*26580*/  @P0 IMAD.MOV.U32 R26, RZ, RZ, R3 ;  /* 0x000000ffff1a0224 */ /* 0x000fe200078e0003 */
[----:B0-----:R-:W-:Y:S01]  /*26590*/  IADD3 R3, P5, PT, R25, R8, RZ ;  /* 0x0000000819037210 */ /* 0x001fe20007fbe0ff */
[----:B------:R-:W-:Y:S01]  /*265a0*/  @P0 IMAD.MOV.U32 R27, RZ, RZ, R4 ;  /* 0x000000ffff1b0224 */ /* 0x000fe200078e0004 */
[----:B------:R-:W-:Y:S01]  /*265b0*/  PRMT R66, RZ, 0x7610, R66 ;  /* 0x00007610ff427816 */ /* 0x000fe20000000042 */
[--C-:B------:R-:W-:Y:S01]  /*265c0*/  @!P2 IMAD.IADD R93, R93, 0x1, -R9.reuse ;  /* 0x000000015d5da824 */ /* 0x100fe200078e0a09 */
[----:B---3--:R-:W3:Y:S01]  /*265d0*/  LDL.LU R4, [R1+0x268] ;  /* 0x0002680001047983 */ /* 0x008ee20000300800 */
[----:B------:R-:W-:Y:S01]  /*265e0*/  SEL R24, R47, R24, !P1 ;  /* 0x000000182f187207 */ /* 0x000fe20004800000 */
[----:B------:R-:W0:Y:S01]  /*265f0*/  LDCU UR7, c[0x0][0x3b0] ;  /* 0x00007600ff0777ac */ /* 0x000e220008000800 */
[----:B------:R-:W-:Y:S01]  /*26600*/  LEA.HI.X.SX32 R6, R25, R5, 0x1, P5 ;  /* 0x0000000519067211 */ /* 0x000fe200028f0eff */
[----:B------:R4:W3:Y:S01]  /*26610*/  @P0 LDG.E.U8 R67, desc[UR20][R26.64] ;  /* 0x000000141a430981 */ /* 0x0008e2000c1e1100 */
[----:B------:R-:W-:Y:S01]  /*26620*/  @!P6 IMAD.IADD R13, R13, 0x1, -R9 ;  /* 0x000000010d0de824 */ /* 0x000fe200078e0a09 */
[----:B--2---:R-:W-:-:S02]  /*26630*/  ISETP.GE.AND P2, PT, R11, RZ, PT ;  /* 0x000000ff0b00720c */ /* 0x004fc40003f46270 */
[----:B------:R-:W2:Y:S01]  /*26640*/  LDL R11, [R1+0x15a0] ;  /* 0x0015a000010b7983 */ /* 0x000ea20000100800 */
[----:B----4-:R-:W-:Y:S01]  /*26650*/  IMAD R26, R24, UR4, RZ ;  /* 0x00000004181a7c24 */ /* 0x010fe2000f8e02ff */
[C---:B------:R-:W-:Y:S01]  /*26660*/  ISETP.GT.U32.AND P3, PT, R9.reuse, R0, PT ;  /* 0x000000000900720c */ /* 0x040fe20003f64070 */
[----:B------:R-:W-:Y:S02]  /*26670*/  @P0 IMAD.MOV.U32 R24, RZ, RZ, R3 ;  /* 0x000000ffff180224 */ /* 0x000fe400078e0003 */
[----:B------:R-:W-:Y:S01]  /*26680*/  @P0 IMAD.MOV.U32 R25, RZ, RZ, R6 ;  /* 0x000000ffff190224 */ /* 0x000fe200078e0006 */
[----:B------:R4:W-:Y:S01]  /*26690*/  STL [R1+0x828], R3 ;  /* 0x0008280301007387 */ /* 0x0009e20000100800 */
[----:B------:R-:W-:Y:S01]  /*266a0*/  ISETP.GT.U32.AND P5, PT, R9, R93, PT ;  /* 0x0000005d0900720c */ /* 0x000fe20003fa4070 */
[----:B------:R-:W0:Y:S02]  /*266b0*/  LDCU UR4, c[0x0][0x3b0] ;  /* 0x00007600ff0477ac */ /* 0x000e240008000800 */
[----:B------:R-:W2:Y:S04]  /*266c0*/  LDL.LU R12, [R1+0x264] ;  /* 0x00026400010c7983 */ /* 0x000ea80000300800 */
[----:B------:R1:W2:Y:S04]  /*266d0*/  @P0 LDG.E.U8 R66, desc[UR20][R24.64] ;  /* 0x0000001418420981 */ /* 0x0002a8000c1e1100 */
[----:B------:R0:W-:Y:S01]  /*266e0*/  STL [R1+0x824], R6 ;  /* 0x0008240601007387 */ /* 0x0001e20000100800 */
[----:B-1----:R-:W-:-:S03]  /*266f0*/  IMAD.MOV.U32 R24, RZ, RZ, R13 ;  /* 0x000000ffff187224 */ /* 0x002fc600078e000d */
[----:B------:R-:W2:Y:S01]  /*26700*/  LDL R13, [R1+0x15e0] ;  /* 0x0015e000010d7983 */ /* 0x000ea20000100800 */
[----:B----4-:R-:W-:-:S04]  /*26710*/  IADD3 R3, P6, PT, R26, R8, RZ ;  /* 0x000000081a037210 */ /* 0x010fc80007fde0ff */
[----:B0-----:R-:W-:Y:S01]  /*26720*/  LEA.HI.X.SX32 R6, R26, R5, 0x1, P6 ;  /* 0x000000051a067211 */ /* 0x001fe200030f0eff */
[----:B------:R-:W-:Y:S04]  /*26730*/  STL [R1+0x830], R3 ;  /* 0x0008300301007387 */ /* 0x000fe80000100800 */
[----:B------:R0:W-:Y:S01]  /*26740*/  STL [R1+0x82c], R6 ;  /* 0x00082c0601007387 */ /* 0x0001e20000100800 */
[----:B------:R-:W-:-:S03]  /*26750*/  ISETP.GE.AND P6, PT, R7, RZ, PT ;  /* 0x000000ff0700720c */ /* 0x000fc60003fc6270 */
[----:B------:R-:W4:Y:S01]  /*26760*/  LDL R7, [R1+0x15c8] ;  /* 0x0015c80001077983 */ /* 0x000f220000100800 */
[----:B------:R-:W-:Y:S02]  /*26770*/  @!P3 IMAD.IADD R0, R0, 0x1, -R9 ;  /* 0x000000010000b824 */ /* 0x000fe400078e0a09 */
[----:B------:R-:W-:Y:S01]  /*26780*/  @!P2 IMAD.MOV R24, RZ, RZ, -R24 ;  /* 0x000000ffff18a224 */ /* 0x000fe200078e0a18 */
[C---:B------:R-:W-:Y:S02]  /*26790*/  ISETP.GT.U32.AND P2, PT, R9.reuse, R2, PT ;  /* 0x000000020900720c */ /* 0x040fe40003f44070 */
[----:B------:R-:W-:Y:S02]  /*267a0*/  ISETP.GT.U32.AND P3, PT, R9, R0, PT ;  /* 0x000000000900720c */ /* 0x000fe40003f64070 */
[----:B------:R-:W-:Y:S01]  /*267b0*/  SEL R26, R47, R24, !P1 ;  /* 0x000000182f1a7207 */ /* 0x000fe20004800000 */
[----:B------:R-:W-:Y:S01]  /*267c0*/  @P0 IMAD.MOV.U32 R24, RZ, RZ, R3 ;  /* 0x000000ffff180224 */ /* 0x000fe200078e0003 */
[----:B------:R-:W-:Y:S01]  /*267d0*/  PRMT R65, RZ, 0x7610, R65 ;  /* 0x00007610ff417816 */ /* 0x000fe20000000041 */
[----:B------:R-:W-:-:S02]  /*267e0*/  @P0 IMAD.MOV.U32 R25, RZ, RZ, R6 ;  /* 0x000000ffff190224 */ /* 0x000fc400078e0006 */
[----:B------:R-:W-:Y:S01]  /*267f0*/  IMAD R26, R26, UR5, RZ ;  /* 0x000000051a1a7c24 */ /* 0x000fe2000f8e02ff */
[----:B0-----:R-:W4:Y:S01]  /*26800*/  LDL.LU R6, [R1+0x26c] ;  /* 0x00026c0001067983 */ /* 0x001f220000300800 */
[----:B------:R-:W-:Y:S01]  /*26810*/  @!P5 IMAD.IADD R93, R93, 0x1, -R9 ;  /* 0x000000015d5dd824 */ /* 0x000fe200078e0a09 */
[----:B------:R-:W-:Y:S01]  /*26820*/  PRMT R63, RZ, 0x7610, R63 ;  /* 0x00007610ff3f7816 */ /* 0x000fe2000000003f */
[--C-:B------:R-:W-:Y:S01]  /*26830*/  @!P2 IMAD.IADD R2, R2, 0x1, -R9.reuse ;  /* 0x000000010202a824 */ /* 0x100fe200078e0a09 */
[----:B------:R0:W4:Y:S01]  /*26840*/  @P0 LDG.E.U8 R65, desc[UR20][R24.64] ;  /* 0x0000001418410981 */ /* 0x000122000c1e1100 */
[----:B------:R-:W-:Y:S01]  /*26850*/  @!P3 IMAD.IADD R0, R0, 0x1, -R9 ;  /* 0x000000010000b824 */ /* 0x000fe200078e0a09 */
[----:B------:R-:W-:Y:S01]  /*26860*/  IADD3 R3, P3, PT, R26, R8, RZ ;  /* 0x000000081a037210 */ /* 0x000fe20007f7e0ff */
[----:B------:R-:W1:Y:S01]  /*26870*/  LDCU UR5, c[0x0][0x3b0] ;  /* 0x00007600ff0577ac */ /* 0x000e620008000800 */
[----:B0-----:R-:W-:Y:S02]  /*26880*/  IMAD.MOV.U32 R25, RZ, RZ, R93 ;  /* 0x000000ffff197224 */ /* 0x001fe400078e005d */
[----:B------:R-:W-:-:S02]  /*26890*/  IMAD.MOV.U32 R24, RZ, RZ, R0 ;  /* 0x000000ffff187224 */ /* 0x000fc400078e0000 */
[----:B------:R-:W-:Y:S01]  /*268a0*/  @!P6 IMAD.MOV R25, RZ, RZ, -R25 ;  /* 0x000000ffff19e224 */ /* 0x000fe200078e0a19 */
[----:B------:R-:W-:Y:S01]  /*268b0*/  STL [R1+0x858], R3 ;  /* 0x0008580301007387 */ /* 0x000fe20000100800 */
[----:B---3--:R-:W-:Y:S02]  /*268c0*/  ISETP.GT.U32.AND P5, PT, R9, R4, PT ;  /* 0x000000040900720c */ /* 0x008fe40003fa4070 */
[----:B--2---:R-:W-:Y:S02]  /*268d0*/  ISETP.GE.AND P2, PT, R11, RZ, PT ;  /* 0x000000ff0b00720c */ /* 0x004fe40003f46270 */
[----:B------:R-:W-:Y:S01]  /*268e0*/  LEA.HI.X.SX32 R11, R26, R5, 0x1, P3 ;  /* 0x000000051a0b7211 */ /* 0x000fe200018f0eff */
[----:B------:R-:W-:Y:S01]  /*268f0*/  @P0 IMAD.MOV.U32 R26, RZ, RZ, R3 ;  /* 0x000000ffff1a0224 */ /* 0x000fe200078e0003 */
[----:B------:R-:W-:-:S03]  /*26900*/  SEL R25, R47, R25, !P1 ;  /* 0x000000192f197207 */ /* 0x000fc60004800000 */
[----:B------:R0:W-:Y:S01]  /*26910*/  STL [R1+0x854], R11 ;  /* 0x0008540b01007387 */ /* 0x0001e20000100800 */
[----:B------:R-:W-:Y:S01]  /*26920*/  ISETP.GT.U32.AND P6, PT, R9, R12, PT ;  /* 0x0000000c0900720c */ /* 0x000fe20003fc4070 */
[----:B------:R-:W-:-:S04]  /*26930*/  @P0 IMAD.MOV.U32 R27, RZ, RZ, R11 ;  /* 0x000000ffff1b0224 */ /* 0x000fc800078e000b */
[----:B------:R-:W-:Y:S01]  /*26940*/  @!P2 IMAD.MOV R24, RZ, RZ, -R24 ;  /* 0x000000ffff18a224 */ /* 0x000fe200078e0a18 */
[----:B------:R-:W-:Y:S01]  /*26950*/  ISETP.GT.U32.AND P3, PT, R9, R2, PT ;  /* 0x000000020900720c */ /* 0x000fe20003f64070 */
[----:B------:R2:W3:Y:S04]  /*26960*/  @P0 LDG.E.U8 R63, desc[UR20][R26.64] ;  /* 0x000000141a3f0981 */ /* 0x0004e8000c1e1100 */
[----:B0-----:R-:W3:Y:S01]  /*26970*/  LDL.LU R11, [R1+0x270] ;  /* 0x00027000010b7983 */ /* 0x001ee20000300800 */
[----:B------:R-:W-:-:S03]  /*26980*/  ISETP.GE.AND P2, PT, R13, RZ, PT ;  /* 0x000000ff0d00720c */ /* 0x000fc60003f46270 */
[----:B------:R-:W3:Y:S01]  /*26990*/  LDL R13, [R1+0x1614] ;  /* 0x00161400010d7983 */ /* 0x000ee20000100800 */
[----:B--2---:R-:W-:Y:S02]  /*269a0*/  IMAD R26, R25, UR4, RZ ;  /* 0x00000004191a7c24 */ /* 0x004fe4000f8e02ff */
[--C-:B------:R-:W-:Y:S02]  /*269b0*/  @!P6 IMAD.IADD R12, R12, 0x1, -R9.reuse ;  /* 0x000000010c0ce824 */ /* 0x100fe400078e0a09 */
[--C-:B------:R-:W-:Y:S01]  /*269c0*/  @!P5 IMAD.IADD R4, R4, 0x1, -R9.reuse ;  /* 0x000000010404d824 */ /* 0x100fe200078e0a09 */
[----:B------:R-:W-:Y:S01]  /*269d0*/  IADD3 R0, P6, PT, R26, R8, RZ ;  /* 0x000000081a007210 */ /* 0x000fe20007fde0ff */
[----:B------:R-:W-:Y:S01]  /*269e0*/  @!P3 IMAD.IADD R2, R2, 0x1, -R9 ;  /* 0x000000010202b824 */ /* 0x000fe200078e0a09 */
[----:B------:R-:W-:Y:S01]  /*269f0*/  SEL R24, R47, R24, !P1 ;  /* 0x000000182f187207 */ /* 0x000fe20004800000 */
[----:B------:R-:W0:Y:S01]  /*26a00*/  LDCU UR4, c[0x0][0x3b0] ;  /* 0x00007600ff0477ac */ /* 0x000e220008000800 */
[----:B------:R-:W-:Y:S01]  /*26a10*/  LEA.HI.X.SX32 R3, R26, R5, 0x1, P6 ;  /* 0x000000051a037211 */ /* 0x000fe200030f0eff */
[----:B------:R2:W-:Y:S01]  /*26a20*/  STL [R1+0x860], R0 ;  /* 0x0008600001007387 */ /* 0x0005e20000100800 */
[----:B------:R-:W-:Y:S01]  /*26a30*/  ISETP.GT.U32.AND P5, PT, R9, R4, PT ;  /* 0x000000040900720c */ /* 0x000fe20003fa4070 */
[----:B------:R-:W-:-:S02]  /*26a40*/  @P0 IMAD.MOV.U32 R26, RZ, RZ, R0 ;  /* 0x000000ffff1a0224 */ /* 0x000fc400078e0000 */
[----:B------:R0:W-:Y:S01]  /*26a50*/  STL [R1+0x85c], R3 ;  /* 0x00085c0301007387 */ /* 0x0001e20000100800 */
[----:B------:R-:W-:Y:S02]  /*26a60*/  IMAD.MOV.U32 R25, RZ, RZ, R2 ;  /* 0x000000ffff197224 */ /* 0x000fe400078e0002 */
[----:B-1----:R-:W-:Y:S01]  /*26a70*/  IMAD R24, R24, UR5, RZ ;  /* 0x0000000518187c24 */ /* 0x002fe2000f8e02ff */
[----:B----4-:R-:W-:Y:S01]  /*26a80*/  ISETP.GE.AND P3, PT, R7, RZ, PT ;  /* 0x000000ff0700720c */ /* 0x010fe20003f66270 */
[----:B--2---:R-:W2:Y:S01]  /*26a90*/  LDL R0, [R1+0x1628] ;  /* 0x0016280001007983 */ /* 0x004ea20000100800 */
[----:B------:R-:W-:Y:S02]  /*26aa0*/  @!P2 IMAD.MOV R25, RZ, RZ, -R25 ;  /* 0x000000ffff19a224 */ /* 0x000fe400078e0a19 */
[----:B------:R-:W-:Y:S01]  /*26ab0*/  IADD3 R2, P2, PT, R24, R8, RZ ;  /* 0x0000000818027210 */ /* 0x000fe20007f5e0ff */
[----:B------:R-:W-:Y:S01]  /*26ac0*/  @P0 IMAD.MOV.U32 R27, RZ, RZ, R3 ;  /* 0x000000ffff1b0224 */ /* 0x000fe200078e0003 */
[----:B------:R-:W4:Y:S01]  /*26ad0*/  LDL.LU R7, [R1+0x258] ;  /* 0x0002580001077983 */ /* 0x000f220000300800 */
[----:B------:R-:W-:Y:S01]  /*26ae0*/  @!P5 IMAD.IADD R4, R4, 0x1, -R9 ;  /* 0x000000010404d824 */ /* 0x000fe200078e0a09 */
[----:B0-----:R-:W-:Y:S01]  /*26af0*/  LEA.HI.X.SX32 R3, R24, R5, 0x1, P2 ;  /* 0x0000000518037211 */ /* 0x001fe200010f0eff */
[----:B------:R-:W0:Y:S01]  /*26b00*/  LDCU UR5, c[0x0][0x3b0] ;  /* 0x00007600ff0577ac */ /* 0x000e220008000800 */
[----:B------:R1:W-:Y:S01]  /*26b10*/  STL [R1+0x868], R2 ;  /* 0x0008680201007387 */ /* 0x0003e20000100800 */
[----:B------:R-:W-:-:S03]  /*26b20*/  IMAD.MOV.U32 R24, RZ, RZ, R4 ;  /* 0x000000ffff187224 */ /* 0x000fc600078e0004 */
[----:B------:R0:W-:Y:S04]  /*26b30*/  STL [R1+0x864], R3 ;  /* 0x0008640301007387 */ /* 0x0001e80000100800 */
[----:B------:R-:W4:Y:S01]  /*26b40*/  LDL R4, [R1+0x166c] ;  /* 0x00166c0001047983 */ /* 0x000f220000100800 */
[C---:B------:R-:W-:Y:S02]  /*26b50*/  ISETP.GT.U32.AND P5, PT, R9.reuse, R6, PT ;  /* 0x000000060900720c */ /* 0x040fe40003fa4070 */
[----:B------:R-:W-:Y:S02]  /*26b60*/  PRMT R62, RZ, 0x7610, R62 ;  /* 0x00007610ff3e7816 */ /* 0x000fe4000000003e */
[----:B------:R-:W-:Y:S02]  /*26b70*/  ISETP.GT.U32.AND P6, PT, R9, R12, PT ;  /* 0x0000000c0900720c */ /* 0x000fe40003fc4070 */
[----:B------:R-:W-:-:S02]  /*26b80*/  PRMT R61, RZ, 0x7610, R61 ;  /* 0x00007610ff3d7816 */ /* 0x000fc4000000003d */
[----:B------:R0:W4:Y:S01]  /*26b90*/  @P0 LDG.E.U8 R62, desc[UR20][R26.64] ;  /* 0x000000141a3e0981 */ /* 0x000122000c1e1100 */
[----:B------:R-:W-:-:S04]  /*26ba0*/  @!P3 IMAD.MOV R24, RZ, RZ, -R24 ;  /* 0x000000ffff18b224 */ /* 0x000fc800078e0a18 */
[----:B------:R-:W-:Y:S02]  /*26bb0*/  @!P5 IMAD.IADD R6, R6, 0x1, -R9 ;  /* 0x000000010606d824 */ /* 0x000fe400078e0a09 */
[----:B0-----:R-:W-:Y:S02]  /*26bc0*/  @P0 IMAD.MOV.U32 R26, RZ, RZ, R2 ;  /* 0x000000ffff1a0224 */ /* 0x001fe400078e0002 */
[----:B------:R-:W-:Y:S01]  /*26bd0*/  @P0 IMAD.MOV.U32 R27, RZ, RZ, R3 ;  /* 0x000000ffff1b0224 */ /* 0x000fe200078e0003 */
[----:B------:R-:W-:Y:S01]  /*26be0*/  ISETP.GT.U32.AND P3, PT, R9, R6, PT ;  /* 0x000000060900720c */ /* 0x000fe20003f64070 */
[----:B------:R-:W-:Y:S01]  /*26bf0*/  @!P6 IMAD.IADD R12, R12, 0x1, -R9 ;  /* 0x000000010c0ce824 */ /* 0x000fe200078e0a09 */
[----:B-1----:R-:W4:Y:S04]  /*26c00*/  LDL.LU R2, [R1+0x24c] ;  /* 0x00024c0001027983 */ /* 0x002f280000300800 */
[----:B------:R0:W4:Y:S02]  /*26c10*/  @P0 LDG.E.U8 R61, desc[UR20][R26.64] ;  /* 0x000000141a3d0981 */ /* 0x000124000c1e1100 */
[----:B0-----:R-:W-:-:S02]  /*26c20*/  SEL R26, R47, R25, !P1 ;  /* 0x000000192f1a7207 */ /* 0x001fc40004800000 */
[----:B------:R-:W-:Y:S01]  /*26c30*/  SEL R25, R47, R24, !P1 ;  /* 0x000000182f197207 */ /* 0x000fe20004800000 */
[----:B------:R-:W-:Y:S02]  /*26c40*/  IMAD.MOV.U32 R24, RZ, RZ, R12 ;  /* 0x000000ffff187224 */ /* 0x000fe400078e000c */
[----:B------:R-:W-:Y:S01]  /*26c50*/  IMAD R26, R26, UR6, RZ ;  /* 0x000000061a1a7c24 */ /* 0x000fe2000f8e02ff */
[----:B------:R-:W4:Y:S01]  /*26c60*/  LDL.LU R12, [R1+0x250] ;  /* 0x00025000010c7983 */ /* 0x000f220000300800 */
[----:B------:R-:W-:Y:S01]  /*26c70*/  IMAD R25, R25, UR4, RZ ;  /* 0x0000000419197c24 */ /* 0x000fe2000f8e02ff */
[----:B------:R-:W-:Y:S02]  /*26c80*/  PRMT R60, RZ, 0x7610, R60 ;  /* 0x00007610ff3c7816 */ /* 0x000fe4000000003c */
[----:B---3--:R-:W-:Y:S01]  /*26c90*/  ISETP.GE.AND P5, PT, R13, RZ, PT ;  /* 0x000000ff0d00720c */ /* 0x008fe20003fa6270 */
[----:B------:R-:W-:Y:S01]  /*26ca0*/  @!P3 IMAD.IADD R6, R6, 0x1, -R9 ;  /* 0x000000010606b824 */ /* 0x000fe200078e0a09 */
[-C--:B------:R-:W-:Y:S01]  /*26cb0*/  IADD3 R93, P6, PT, R26, R8.reuse, RZ ;  /* 0x000000081a5d7210 */ /* 0x080fe20007fde0ff */
[----:B------:R-:W0:Y:S04]  /*26cc0*/  LDCU UR4, c[0x0][0x3b0] ;  /* 0x00007600ff0477ac */ /* 0x000e280008000800 */
[----:B------:R-:W-:Y:S01]  /*26cd0*/  STL [R1+0x870], R93 ;  /* 0x0008705d01007387 */ /* 0x000fe20000100800 */
[----:B------:R-:W-:Y:S01]  /*26ce0*/  ISETP.GT.U32.AND P2, PT, R9, R11, PT ;  /* 0x0000000b0900720c */ /* 0x000fe20003f44070 */
[----:B------:R-:W1:Y:S04]  /*26cf0*/  LDCU UR6, c[0x0][0x3b0] ;  /* 0x00007600ff0677ac */ /* 0x000e680008000800 */
[----:B------:R-:W-:Y:S01]  /*26d00*/  @!P5 IMAD.MOV R24, RZ, RZ, -R24 ;  /* 0x000000ffff18d224 */ /* 0x000fe200078e0a18 */
[----:B------:R-:W-:-:S05]  /*26d10*/  IADD3 R3, P5, PT, R25, R8, RZ ;  /* 0x0000000819037210 */ /* 0x000fca0007fbe0ff */
[----:B------:R-:W-:Y:S01]  /*26d20*/  STL [R1+0x898], R3 ;  /* 0x0008980301007387 */ /* 0x000fe20000100800 */
[-C--:B------:R-:W-:Y:S02]  /*26d30*/  LEA.HI.X.SX32 R13, R26, R5.reuse, 0x1, P6 ;  /* 0x000000051a0d7211 */ /* 0x080fe400030f0eff */
[----:B------:R-:W-:-:S03]  /*26d40*/  LEA.HI.X.SX32 R27, R25, R5, 0x1, P5 ;  /* 0x00000005191b7211 */ /* 0x000fc600028f0eff */
[----:B------:R-:W-:Y:S01]  /*26d50*/  @P0 IMAD.MOV.U32 R25, RZ, RZ, R13 ;  /* 0x000000ffff190224 */ /* 0x000fe200078e000d */
[----:B------:R-:W-:Y:S01]  /*26d60*/  SEL R26, R47, R24, !P1 ;  /* 0x000000182f1a7207 */ /* 0x000fe20004800000 */
[----:B------:R-:W-:Y:S02]  /*26d70*/  @P0 IMAD.MOV.U32 R24, RZ, RZ, R93 ;  /* 0x000000ffff180224 */ /* 0x000fe400078e005d */
[----:B------:R-:W-:Y:S01]  /*26d80*/  @!P2 IMAD.IADD R11, R11, 0x1, -R9 ;  /* 0x000000010b0ba824 */ /* 0x000fe200078e0a09 */
[----:B------:R-:W-:Y:S02]  /*26d90*/  PRMT R59, RZ, 0x7610, R59 ;  /* 0x00007610ff3b7816 */ /* 0x000fe4000000003b */
[----:B------:R3:W4:Y:S02]  /*26da0*/  @P0 LDG.E.U8 R60, desc[UR20][R24.64] ;  /* 0x00000014183c0981 */ /* 0x000724000c1e1100 */
[----:B------:R-:W-:Y:S01]  /*26db0*/  ISETP.GT.U32.AND P2, PT, R9, R11, PT ;  /* 0x0000000b0900720c */ /* 0x000fe20003f44070 */
[----:B------:R-:W-:Y:S01]  /*26dc0*/  IMAD R26, R26, UR5, RZ ;  /* 0x000000051a1a7c24 */ /* 0x000fe2000f8e02ff */
[----:B------:R-:W-:Y:S01]  /*26dd0*/  PRMT R58, RZ, 0x7610, R58 ;  /* 0x00007610ff3a7816 */ /* 0x000fe2000000003a */
[----:B------:R-:W0:Y:S01]  /*26de0*/  LDCU UR5, c[0x0][0x3b0] ;  /* 0x00007600ff0577ac */ /* 0x000e220008000800 */
[----:B---3--:R-:W-:-:S02]  /*26df0*/  @P0 IMAD.MOV.U32 R24, RZ, RZ, R3 ;  /* 0x000000ffff180224 */ /* 0x008fc400078e0003 */
[----:B------:R-:W-:-:S05]  /*26e00*/  @P0 IMAD.MOV.U32 R25, RZ, RZ, R27 ;  /* 0x000000ffff190224 */ /* 0x000fca00078e001b */
[----:B------:R3:W4:Y:S02]  /*26e10*/  @P0 LDG.E.U8 R59, desc[UR20][R24.64] ;  /* 0x00000014183b0981 */ /* 0x000724000c1e1100 */
[----:B------:R-:W-:Y:S02]  /*26e20*/  @!P2 IMAD.IADD R11, R11, 0x1, -R9 ;  /* 0x000000010b0ba824 */ /* 0x000fe400078e0a09 */
[----:B---3--:R-:W-:Y:S01]  /*26e30*/  IMAD.MOV.U32 R24, RZ, RZ, R6 ;  /* 0x000000ffff187224 */ /* 0x008fe200078e0006 */
[----:B--2---:R-:W-:Y:S02]  /*26e40*/  ISETP.GE.AND P3, PT, R0, RZ, PT ;  /* 0x000000ff0000720c */ /* 0x004fe40003f66270 */
[----:B------:R-:W2:Y:S04]  /*26e50*/  LDL R0, [R1+0x1654] ;  /* 0x0016540001007983 */ /* 0x000ea80000100800 */
[----:B------:R3:W-:Y:S04]  /*26e60*/  STL [R1+0x86c], R13 ;  /* 0x00086c0d01007387 */ /* 0x0007e80000100800 */
[----:B---3--:R-:W3:Y:S01]  /*26e70*/  LDL.LU R13, [R1+0x1730] ;  /* 0x00173000010d7983 */ /* 0x008ee20000300800 */
[----:B----4-:R-:W-:-:S03]  /*26e80*/  ISETP.GE.AND P5, PT, R4, RZ, PT ;  /* 0x000000ff0400720c */ /* 0x010fc60003fa6270 */
[----:B------:R4:W-:Y:S04]  /*26e90*/  STL [R1+0x894], R27 ;  /* 0x0008941b01007387 */ /* 0x0009e80000100800 */
[----:B------:R-:W3:Y:S01]  /*26ea0*/  LDL R4, [R1+0x15b0] ;  /* 0x0015b00001047983 */ /* 0x000ee20000100800 */
[----:B------:R-:W-:Y:S01]  /*26eb0*/  @!P3 IMAD.MOV R24, RZ, RZ, -R24 ;  /* 0x000000ffff18b224 */ /* 0x000fe200078e0a18 */
[C---:B------:R-:W-:Y:S02]  /*26ec0*/  IADD3 R3, P3, PT, R26.reuse, R8, RZ ;  /* 0x000000081a037210 */ /* 0x040fe40007f7e0ff */
[----:B------:R-:W3:Y:S02]  /*26ed0*/  LDL.LU R93, [R1+0x254] ;  /* 0x00025400015d7983 */ /* 0x000ee40000300800 */
[----:B------:R-:W-:-:S02]  /*26ee0*/  LEA.HI.X.SX32 R6, R26, R5, 0x1, P3 ;  /* 0x000000051a067211 */ /* 0x000fc400018f0eff */
[----:B------:R-:W-:Y:S01]  /*26ef0*/  SEL R25, R47, R24, !P1 ;  /* 0x000000182f197207 */ /* 0x000fe20004800000 */
[----:B------:R0:W-:Y:S01]  /*26f00*/  STL [R1+0x8a0], R3 ;  /* 0x0008a00301007387 */ /* 0x0001e20000100800 */
[----:B------:R-:W-:-:S03]  /*26f10*/  IMAD.MOV.U32 R24, RZ, RZ, R11 ;  /* 0x000000ffff187224 */ /* 0x000fc600078e000b */
[----:B------:R0:W-:Y:S04]  /*26f20*/  STL [R1+0x89c], R6 ;  /* 0x00089c0601007387 */ /* 0x0001e80000100800 */
[----:B------:R-:W3:Y:S01]  /*26f30*/  LDL R11, [R1+0x15c4] ;  /* 0x0015c400010b7983 */ /* 0x000ee20000100800 */
[C---:B------:R-:W-:Y:S02]  /*26f40*/  ISETP.GT.U32.AND P6, PT, R9.reuse, R7, PT ;  /* 0x000000070900720c */ /* 0x040fe40003fc4070 */
[----:B------:R-:W-:Y:S01]  /*26f50*/  ISETP.GT.U32.AND P2, PT, R9, R2, PT ;  /* 0x000000020900720c */ /* 0x000fe20003f44070 */
[----:B------:R-:W-:Y:S02]  /*26f60*/  @!P5 IMAD.MOV R24, RZ, RZ, -R24 ;  /* 0x000000ffff18d224 */ /* 0x000fe400078e0a18 */
[----:B------:R-:W-:Y:S01]  /*26f70*/  IMAD R25, R25, UR7, RZ ;  /* 0x0000000719197c24 */ /* 0x000fe2000f8e02ff */
[----:B------:R-:W-:Y:S01]  /*26f80*/  PRMT R57, RZ, 0x7610, R57 ;  /* 0x00007610ff397816 */ /* 0x000fe20000000039 */
[----:B------:R-:W-:-:S06]  /*26f90*/  @P0 IMAD.MOV.U32 R26, RZ, RZ, R3 ;  /* 0x000000ffff1a0224 */ /* 0x000fcc00078e0003 */
[--C-:B------:R-:W-:Y:S02]  /*26fa0*/  @!P6 IMAD.IADD R7, R7, 0x1, -R9.reuse ;  /* 0x000000010707e824 */ /* 0x100fe400078e0a09 */
[----:B------:R-:W-:Y:S01]  /*26fb0*/  @!P2 IMAD.IADD R2, R2, 0x1, -R9 ;  /* 0x000000010202a824 */ /* 0x000fe200078e0a09 */
[----:B------:R-:W-:Y:S01]  /*26fc0*/  SEL R24, R47, R24, !P1 ;  /* 0x000000182f187207 */ /* 0x000fe20004800000 */
[----:B----4-:R-:W-:Y:S01]  /*26fd0*/  @P0 IMAD.MOV.U32 R27, RZ, RZ, R6 ;  /* 0x000000ffff1b0224 */ /* 0x010fe200078e0006 */
[C---:B------:R-:W-:Y:S01]  /*26fe0*/  ISETP.GT.U32.AND P6, PT, R9.reuse, R7, PT ;  /* 0x000000070900720c */ /* 0x040fe20003fc4070 */
[----:B------:R-:W4:Y:S01]  /*26ff0*/  LDCU UR7, c[0x0][0x3b0] ;  /* 0x00007600ff0777ac */ /* 0x000f220008000800 */
[----:B------:R-:W-:Y:S02]  /*27000*/  ISETP.GT.U32.AND P3, PT, R9, R12, PT ;  /* 0x0000000c0900720c */ /* 0x000fe40003f64070 */
[C---:B0-----:R-:W-:Y:S01]  /*27010*/  IADD3 R3, P5, PT, R25.reuse, R8, RZ ;  /* 0x0000000819037210 */ /* 0x041fe20007fbe0ff */
[----:B------:R0:W4:Y:S03]  /*27020*/  @P0 LDG.E.U8 R58, desc[UR20][R26.64] ;  /* 0x000000141a3a0981 */ /* 0x000126000c1e1100 */
[----:B------:R-:W-:-:S02]  /*27030*/  LEA.HI.X.SX32 R25, R25, R5, 0x1, P5 ;  /* 0x0000000519197211 */ /* 0x000fc400028f0eff */
[----:B------:R-:W-:Y:S01]  /*27040*/  ISETP.GT.U32.AND P5, PT, R9, R2, PT ;  /* 0x000000020900720c */ /* 0x000fe20003fa4070 */
[----:B0-----:R-:W-:Y:S01]  /*27050*/  IMAD R26, R24, UR4, RZ ;  /* 0x00000004181a7c24 */ /* 0x001fe2000f8e02ff */
[----:B------:R-:W-:Y:S01]  /*27060*/  PRMT R56, RZ, 0x7610, R56 ;  /* 0x00007610ff387816 */ /* 0x000fe20000000038 */
[----:B------:R-:W-:Y:S01]  /*27070*/  @P0 IMAD.MOV.U32 R24, RZ, RZ, R3 ;  /* 0x000000ffff180224 */ /* 0x000fe200078e0003 */
[----:B------:R-:W0:Y:S01]  /*27080*/  LDCU UR4, c[0x0][0x3b0] ;  /* 0x00007600ff0477ac */ /* 0x000e220008000800 */
[--C-:B------:R-:W-:Y:S02]  /*27090*/  @!P6 IMAD.IADD R7, R7, 0x1, -R9.reuse ;  /* 0x000000010707e824 */ /* 0x100fe400078e0a09 */
[----:B------:R-:W-:Y:S01]  /*270a0*/  @!P3 IMAD.IADD R12, R12, 0x1, -R9 ;  /* 0x000000010c0cb824 */ /* 0x000fe200078e0a09 */
[----:B------:R1:W4:Y:S02]  /*270b0*/  @P0 LDG.E.U8 R57, desc[UR20][R24.64] ;  /* 0x0000001418390981 */ /* 0x000324000c1e1100 */
[----:B-1----:R-:W-:-:S03]  /*270c0*/  IMAD.MOV.U32 R24, RZ, RZ, R7 ;  /* 0x000000ffff187224 */ /* 0x002fc600078e0007 */
[----:B------:R-:W-:Y:S01]  /*270d0*/  @!P5 IMAD.IADD R2, R2, 0x1, -R9 ;  /* 0x000000010202d824 */ /* 0x000fe200078e0a09 */
[----:B--2---:R-:W-:Y:S02]  /*270e0*/  ISETP.GE.AND P2, PT, R0, RZ, PT ;  /* 0x000000ff0000720c */ /* 0x004fe40003f46270 */
[----:B------:R-:W2:Y:S04]  /*270f0*/  LDL.LU R0, [R1+0x23c] ;  /* 0x00023c0001007983 */ /* 0x000ea80000300800 */
[----:B------:R1:W-:Y:S04]  /*27100*/  STL [R1+0x8a8], R3 ;  /* 0x0008a80301007387 */ /* 0x0003e80000100800 */
[----:B------:R-:W4:Y:S03]  /*27110*/  LDL.LU R6, [R1+0x238] ;  /* 0x0002380001067983 */ /* 0x000f260000300800 */
[----:B------:R-:W-:Y:S01]  /*27120*/  @!P2 IMAD.MOV R24, RZ, RZ, -R24 ;  /* 0x000000ffff18a224 */ /* 0x000fe200078e0a18 */
[----:B------:R0:W-:Y:S01]  /*27130*/  STL [R1+0x8a4], R25 ;  /* 0x0008a41901007387 */ /* 0x0001e20000100800 */
[----:B-1----:R-:W-:-:S04]  /*27140*/  IADD3 R3, P3, PT, R26, R8, RZ ;  /* 0x000000081a037210 */ /* 0x002fc80007f7e0ff */
[----:B------:R-:W-:Y:S02]  /*27150*/  LEA.HI.X.SX32 R7, R26, R5, 0x1, P3 ;  /* 0x000000051a077211 */ /* 0x000fe400018f0eff */
[----:B---3--:R-:W-:Y:S02]  /*27160*/  ISETP.GE.AND P6, PT, R4, RZ, PT ;  /* 0x000000ff0400720c */ /* 0x008fe40003fc6270 */
[----:B------:R-:W3:Y:S01]  /*27170*/  LDL R4, [R1+0x1610] ;  /* 0x0016100001047983 */ /* 0x000ee20000100800 */
[----:B------:R-:W-:Y:S01]  /*27180*/  SEL R26, R47, R24, !P1 ;  /* 0x000000182f1a7207 */ /* 0x000fe20004800000 */
[----:B------:R-:W-:Y:S02]  /*27190*/  @P0 IMAD.MOV.U32 R24, RZ, RZ, R3 ;  /* 0x000000ffff180224 */ /* 0x000fe400078e0003 */
[----:B0-----:R-:W-:Y:S01]  /*271a0*/  @P0 IMAD.MOV.U32 R25, RZ, RZ, R7 ;  /* 0x000000ffff190224 */ /* 0x001fe200078e0007 */
[----:B------:R0:W-:Y:S04]  /*271b0*/  STL [R1+0x8b0], R3 ;  /* 0x0008b00301007387 */ /* 0x0001e80000100800 */
[----:B------:R1:W3:Y:S01]  /*271c0*/  @P0 LDG.E.U8 R56, desc[UR20][R24.64] ;  /* 0x0000001418380981 */ /* 0x0002e2000c1e1100 */
[----:B------:R-:W-:-:S03]  /*271d0*/  ISETP.GT.U32.AND P2, PT, R9, R12, PT ;  /* 0x0000000c0900720c */ /* 0x000fc60003f44070 */
[----:B------:R0:W-:Y:S01]  /*271e0*/  STL [R1+0x8ac], R7 ;  /* 0x0008ac0701007387 */ /* 0x0001e20000100800 */
[----:B-1----:R-:W-:-:S03]  /*271f0*/  IMAD.MOV.U32 R24, RZ, RZ, R2 ;  /* 0x000000ffff187224 */ /* 0x002fc600078e0002 */
[----:B------:R-:W3:Y:S04]  /*27200*/  LDL R2, [R1+0x15ec] ;  /* 0x0015ec0001027983 */ /* 0x000ee80000100800 */
[----:B0-----:R-:W3:Y:S01]  /*27210*/  LDL.LU R3, [R1+0x240] ;  /* 0x0002400001037983 */ /* 0x001ee20000300800 */
[----:B------:R-:W-:Y:S01]  /*27220*/  IMAD R26, R26, UR5, RZ ;  /* 0x000000051a1a7c24 */ /* 0x000fe2000f8e02ff */
[----:B------:R-:W-:Y:S01]  /*27230*/  ISETP.GE.AND P5, PT, R11, RZ, PT ;  /* 0x000000ff0b00720c */ /* 0x000fe20003fa6270 */
[----:B------:R-:W-:Y:S01]  /*27240*/  @!P2 IMAD.IADD R12, R12, 0x1, -R9 ;  /* 0x000000010c0ca824 */ /* 0x000fe200078e0a09 */
[----:B------:R-:W3:Y:S01]  /*27250*/  LDL.LU R7, [R1+0x234] ;  /* 0x0002340001077983 */ /* 0x000ee20000300800 */
[----:B------:R-:W-:Y:S01]  /*27260*/  @!P6 IMAD.MOV R24, RZ, RZ, -R24 ;  /* 0x000000ffff18e224 */ /* 0x000fe200078e0a18 */
[C---:B------:R-:W-:Y:S01]  /*27270*/  IADD3 R11, P2, PT, R26.reuse, R8, RZ ;  /* 0x000000081a0b7210 */ /* 0x040fe20007f5e0ff */
[----:B------:R-:W0:Y:S03]  /*27280*/  LDCU UR5, c[0x0][0x3b0] ;  /* 0x00007600ff0577ac */ /* 0x000e260008000800 */
[----:B------:R-:W-:Y:S01]  /*27290*/  LEA.HI.X.SX32 R27, R26, R5, 0x1, P2 ;  /* 0x000000051a1b7211 */ /* 0x000fe200010f0eff */
[----:B------:R1:W-:Y:S01]  /*272a0*/  STL [R1+0x8d8], R11 ;  /* 0x0008d80b01007387 */ /* 0x0003e20000100800 */
[----:B------:R-:W-:Y:S01]  /*272b0*/  SEL R25, R47, R24, !P1 ;  /* 0x000000182f197207 */ /* 0x000fe20004800000 */
[----:B------:R-:W-:-:S02]  /*272c0*/  IMAD.MOV.U32 R24, RZ, RZ, R12 ;  /* 0x000000ffff187224 */ /* 0x000fc400078e000c */
[----:B------:R-:W3:Y:S01]  /*272d0*/  LDL.LU R12, [R1+0x172c] ;  /* 0x00172c00010c7983 */ /* 0x000ee20000300800 */
[----:B------:R-:W-:-:S03]  /*272e0*/  @P0 IMAD.MOV.U32 R26, RZ, RZ, R11 ;  /* 0x000000ffff1a0224 */ /* 0x000fc600078e000b */
[----:B------:R0:W-:Y:S04]  /*272f0*/  STL [R1+0x8d4], R27 ;  /* 0x0008d41b01007387 */ /* 0x0001e80000100800 */
[----:B-1----:R-:W3:Y:S01]  /*27300*/  LDL R11, [R1+0x1638] ;  /* 0x00163800010b7983 */ /* 0x002ee20000100800 */
[----:B------:R-:W-:Y:S01]  /*27310*/  ISETP.GT.U32.AND P3, PT, R9, R93, PT ;  /* 0x0000005d0900720c */ /* 0x000fe20003f64070 */
[----:B------:R-:W-:Y:S01]  /*27320*/  @!P5 IMAD.MOV R24, RZ, RZ, -R24 ;  /* 0x000000ffff18d224 */ /* 0x000fe200078e0a18 */
[----:B------:R-:W-:Y:S01]  /*27330*/  PRMT R55, RZ, 0x7610, R55 ;  /* 0x00007610ff377816 */ /* 0x000fe20000000037 */
[----:B------:R-:W-:Y:S01]  /*27340*/  IMAD R25, R25, UR4, RZ ;  /* 0x0000000419197c24 */ /* 0x000fe2000f8e02ff */
[----:B------:R-:W-:Y:S01]  /*27350*/  PRMT R54, RZ, 0x7610, R54 ;  /* 0x00007610ff367816 */ /* 0x000fe20000000036 */
[----:B------:R-:W1:Y:S08]  /*27360*/  LDCU UR4, c[0x0][0x3b0] ;  /* 0x00007600ff0477ac */ /* 0x000e700008000800 */
[----:B------:R-:W-:Y:S01]  /*27370*/  @!P3 IMAD.IADD R93, R93, 0x1, -R9 ;  /* 0x000000015d5db824 */ /* 0x000fe200078e0a09 */
[----:B------:R0:W3:Y:S04]  /*27380*/  @P0 LDG.E.U8 R55, desc[UR20][R26.64] ;  /* 0x000000141a370981 */ /* 0x0000e8000c1e1100 */
[----:B------:R-:W-:-:S02]  /*27390*/  ISETP.GT.U32.AND P2, PT, R9, R93, PT ;  /* 0x0000005d0900720c */ /* 0x000fc40003f44070 */
[----:B------:R-:W-:-:S05]  /*273a0*/  SEL R24, R47, R24, !P1 ;  /* 0x000000182f187207 */ /* 0x000fca0004800000 */
[----:B0-----:R-:W-:Y:S01]  /*273b0*/  IMAD R26, R24, UR6, RZ ;  /* 0x00000006181a7c24 */ /* 0x001fe2000f8e02ff */
[----:B------:R-:W-:Y:S01]  /*273c0*/  PRMT R53, RZ, 0x7610, R53 ;  /* 0x00007610ff357816 */ /* 0x000fe20000000035 */
[----:B------:R-:W0:Y:S04]  /*273d0*/  LDCU UR6, c[0x0][0x3b0] ;  /* 0x00007600ff0677ac */ /* 0x000e280008000800 */
[----:B------:R-:W-:Y:S01]  /*273e0*/  @!P2 IMAD.IADD R93, R93, 0x1, -R9 ;  /* 0x000000015d5da824 */ /* 0x000fe200078e0a09 */
[----:B------:R-:W-:Y:S02]  /*273f0*/  PRMT R52, RZ, 0x7610, R52 ;  /* 0x00007610ff347816 */ /* 0x000fe40000000034 */
[C---:B--2---:R-:W-:Y:S02]  /*27400*/  ISETP.GT.U32.AND P6, PT, R9.reuse, R0, PT ;  /* 0x000000000900720c */ /* 0x044fe40003fc4070 */
[----:B----4-:R-:W-:-:S11]  /*27410*/  ISETP.GT.U32.AND P3, PT, R9, R6, PT ;  /* 0x000000060900720c */ /* 0x010fd60003f64070 */
[----:B------:R-:W-:Y:S01]  /*27420*/  @!P6 IMAD.IADD R0, R0, 0x1, -R9 ;  /* 0x000000010000e824 */ /* 0x000fe200078e0a09 */
[----:B------:R-:W-:-:S04]  /*27430*/  IADD3 R27, P6, PT, R25, R8, RZ ;  /* 0x00000008191b7210 */ /* 0x000fc80007fde0ff */
[----:B------:R-:W-:Y:S01]  /*27440*/  LEA.HI.X.SX32 R25, R25, R5, 0x1, P6 ;  /* 0x0000000519197211 */ /* 0x000fe200030f0eff */
[----:B------:R-:W-:Y:S01]  /*27450*/  @P0 IMAD.MOV.U32 R24, RZ, RZ, R27 ;  /* 0x000000ffff180224 */ /* 0x000fe200078e001b */
[----:B---3--:R-:W-:Y:S01]  /*27460*/  ISETP.GE.AND P5, PT, R4, RZ, PT ;  /* 0x000000ff0400720c */ /* 0x008fe20003fa6270 */
[----:B------:R-:W-:-:S03]  /*27470*/  @!P3 IMAD.IADD R6, R6, 0x1, -R9 ;  /* 0x000000010606b824 */ /* 0x000fc600078e0a09 */
[----:B------:R2:W3:Y:S01]  /*27480*/  @P0 LDG.E.U8 R54, desc[UR20][R24.64] ;  /* 0x0000001418360981 */ /* 0x0004e2000c1e1100 */
[----:B------:R-:W-:-:S03]  /*27490*/  ISETP.GT.U32.AND P3, PT, R9, R0, PT ;  /* 0x000000000900720c */ /* 0x000fc60003f64070 */
[----:B------:R-:W4:Y:S04]  /*274a0*/  LDL.LU R4, [R1+0x214] ;  /* 0x0002140001047983 */ /* 0x000f280000300800 */
[----:B------:R-:W-:Y:S01]  /*274b0*/  STL [R1+0x8e0], R27 ;  /* 0x0008e01b01007387 */ /* 0x000fe20000100800 */
[----:B--2---:R-:W-:-:S03]  /*274c0*/  IMAD.MOV.U32 R24, RZ, RZ, R93 ;  /* 0x000000ffff187224 */ /* 0x004fc600078e005d */
[----:B------:R2:W-:Y:S01]  /*274d0*/  STL [R1+0x8dc], R25 ;  /* 0x0008dc1901007387 */ /* 0x0005e20000100800 */
[C---:B------:R-:W-:Y:S01]  /*274e0*/  ISETP.GT.U32.AND P2, PT, R9.reuse, R6, PT ;  /* 0x000000060900720c */ /* 0x040fe20003f44070 */
[----:B------:R-:W-:Y:S01]  /*274f0*/  @!P5 IMAD.MOV R24, RZ, RZ, -R24 ;  /* 0x000000ffff18d224 */ /* 0x000fe200078e0a18 */
[C---:B--2---:R-:W-:Y:S02]  /*27500*/  IADD3 R25, P6, PT, R26.reuse, R8, RZ ;  /* 0x000000081a197210 */ /* 0x044fe40007fde0ff */
[----:B------:R-:W-:Y:S02]  /*27510*/  ISETP.GT.U32.AND P5, PT, R9, R3, PT ;  /* 0x000000030900720c */ /* 0x000fe40003fa4070 */
[----:B------:R-:W-:Y:S02]  /*27520*/  LEA.HI.X.SX32 R27, R26, R5, 0x1, P6 ;  /* 0x000000051a1b7211 */ /* 0x000fe400030f0eff */
[----:B------:R-:W-:Y:S01]  /*27530*/  SEL R26, R47, R24, !P1 ;  /* 0x000000182f1a7207 */ /* 0x000fe20004800000 */
[----:B------:R2:W-:Y:S01]  /*27540*/  STL [R1+0x8e8], R25 ;  /* 0x0008e81901007387 */ /* 0x0005e20000100800 */
[----:B------:R-:W-:-:S02]  /*27550*/  @P0 IMAD.MOV.U32 R24, RZ, RZ, R25 ;  /* 0x000000ffff180224 */ /* 0x000fc400078e0019 */
[----:B------:R-:W-:Y:S02]  /*27560*/  @!P3 IMAD.IADD R0, R0, 0x1, -R9 ;  /* 0x000000010000b824 */ /* 0x000fe400078e0a09 */
[----:B-1----:R-:W-:Y:S02]  /*27570*/  IMAD R26, R26, UR4, RZ ;  /* 0x000000041a1a7c24 */ /* 0x002fe4000f8e02ff */
[----:B--2---:R-:W-:Y:S02]  /*27580*/  @P0 IMAD.MOV.U32 R25, RZ, RZ, R27 ;  /* 0x000000ffff190224 */ /* 0x004fe400078e001b */
[--C-:B------:R-:W-:Y:S02]  /*27590*/  @!P2 IMAD.IADD R6, R6, 0x1, -R9.reuse ;  /* 0x000000010606a824 */ /* 0x100fe400078e0a09 */
[----:B------:R-:W-:Y:S01]  /*275a0*/  @!P5 IMAD.IADD R3, R3, 0x1, -R9 ;  /* 0x000000010303d824 */ /* 0x000fe200078e0a09 */
[----:B------:R1:W2:Y:S01]  /*275b0*/  @P0 LDG.E.U8 R53, desc[UR20][R24.64] ;  /* 0x0000001418350981 */ /* 0x0002a2000c1e1100 */
[----:B------:R-:W-:Y:S01]  /*275c0*/  ISETP.GE.AND P6, PT, R2, RZ, PT ;  /* 0x000000ff0200720c */ /* 0x000fe20003fc6270 */
[----:B------:R-:W0:Y:S02]  /*275d0*/  LDCU UR4, c[0x0][0x3b0] ;  /* 0x00007600ff0477ac */ /* 0x000e240008000800 */
[----:B------:R-:W2:Y:S01]  /*275e0*/  LDL.LU R2, [R1+0x21c] ;  /* 0x00021c0001027983 */ /* 0x000ea20000300800 */
[----:B-1----:R-:W-:Y:S01]  /*275f0*/  IMAD.MOV.U32 R25, RZ, RZ, R0 ;  /* 0x000000ffff197224 */ /* 0x002fe200078e0000 */
[----:B------:R-:W-:Y:S01]  /*27600*/  IADD3 R0, P5, PT, R26, R8, RZ ;  /* 0x000000081a007210 */ /* 0x000fe20007fbe0ff */
[----:B------:R-:W-:-:S03]  /*27610*/  IMAD.MOV.U32 R24, RZ, RZ, R6 ;  /* 0x000000ffff187224 */ /* 0x000fc600078e0006 */
[----:B------:R-:W-:Y:S01]  /*27620*/  LEA.HI.X.SX32 R6, R26, R5, 0x1, P5 ;  /* 0x000000051a067211 */ /* 0x000fe200028f0eff */
[----:B------:R1:W-:Y:S01]  /*27630*/  STL [R1+0x8e4], R27 ;  /* 0x0008e41b01007387 */ /* 0x0003e20000100800 */
[----:B------:R-:W-:Y:S01]  /*27640*/  @P0 IMAD.MOV.U32 R26, RZ, RZ, R0 ;  /* 0x000000ffff1a0224 */ /* 0x000fe200078e0000 */
[----:B------:R-:W-:Y:S02]  /*27650*/  ISETP.GE.AND P2, PT, R11, RZ, PT ;  /* 0x000000ff0b00720c */ /* 0x000fe40003f46270 */
[----:B------:R-:W3:Y:S01]  /*27660*/  LDL R11, [R1+0x1650] ;  /* 0x00165000010b7983 */ /* 0x000ee20000100800 */
[----:B-1----:R-:W-:-:S03]  /*27670*/  @P0 IMAD.MOV.U32 R27, RZ, RZ, R6 ;  /* 0x000000ffff1b0224 */ /* 0x002fc600078e0006 */
[----:B------:R1:W-:Y:S04]  /*27680*/  STL [R1+0x8f0], R0 ;  /* 0x0008f00001007387 */ /* 0x0003e80000100800 */
[----:B------:R0:W-:Y:S04]  /*27690*/  STL [R1+0x8ec], R6 ;  /* 0x0008ec0601007387 */ /* 0x0001e80000100800 */
[----:B------:R0:W3:Y:S04]  /*276a0*/  @P0 LDG.E.U8 R52, desc[UR20][R26.64] ;  /* 0x000000141a340981 */ /* 0x0000e8000c1e1100 */
[----:B-1----:R-:W3:Y:S04]  /*276b0*/  LDL R0, [R1+0x1594] ;  /* 0x0015940001007983 */ /* 0x002ee80000100800 */
[----:B------:R-:W3:Y:S01]  /*276c0*/  LDL R26, [R1+0x15ac] ;  /* 0x0015ac00011a7983 */ /* 0x000ee20000100800 */
[C---:B------:R-:W-:Y:S01]  /*276d0*/  ISETP.GT.U32.AND P3, PT, R9.reuse, R7, PT ;  /* 0x000000070900720c */ /* 0x040fe20003f64070 */
[----:B------:R-:W-:Y:S01]  /*276e0*/  @!P6 IMAD.MOV R25, RZ, RZ, -R25 ;  /* 0x000000ffff19e224 */ /* 0x000fe200078e0a19 */
[----:B------:R-:W-:Y:S01]  /*276f0*/  ISETP.GT.U32.AND P6, PT, R9, R3, PT ;  /* 0x000000030900720c */ /* 0x000fe20003fc4070 */
[----:B------:R-:W-:-:S03]  /*27700*/  @!P2 IMAD.MOV R24, RZ, RZ, -R24 ;  /* 0x000000ffff18a224 */ /* 0x000fc600078e0a18 */
[C---:B------:R-:W-:Y:S02]  /*27710*/  SEL R25, R47.reuse, R25, !P1 ;  /* 0x000000192f197207 */ /* 0x040fe40004800000 */
[----:B------:R-:W-:-:S05]  /*27720*/  SEL R24, R47, R24, !P1 ;  /* 0x000000182f187207 */ /* 0x000fca0004800000 */
[----:B------:R-:W-:Y:S02]  /*27730*/  @!P3 IMAD.IADD R7, R7, 0x1, -R9 ;  /* 0x000000010707b824 */ /* 0x000fe400078e0a09 */
[----:B------:R-:W-:Y:S01]  /*27740*/  IMAD R25, R25, UR5, RZ ;  /* 0x0000000519197c24 */ /* 0x000fe2000f8e02ff */
[----:B------:R-:W-:Y:S01]  /*27750*/  PRMT R51, RZ, 0x7610, R51 ;  /* 0x00007610ff337816 */ /* 0x000fe20000000033 */
[----:B0-----:R-:W-:Y:S01]  /*27760*/  IMAD R24, R24, UR4, RZ ;  /* 0x0000000418187c24 */ /* 0x001fe2000f8e02ff */
[----:B------:R-:W-:Y:S01]  /*27770*/  ISETP.GT.U32.AND P5, PT, R9, R7, PT ;  /* 0x000000070900720c */ /* 0x000fe20003fa4070 */
[--C-:B------:R-:W-:Y:S01]  /*27780*/  @!P6 IMAD.IADD R3, R3, 0x1, -R9.reuse ;  /* 0x000000010303e824 */ /* 0x100fe200078e0a09 */
[C---:B------:R-:W-:Y:S01]  /*27790*/  IADD3 R6, P6, PT, R25.reuse, R8, RZ ;  /* 0x0000000819067210 */ /* 0x040fe20007fde0ff */
[----:B------:R-:W0:Y:S03]  /*277a0*/  LDCU UR4, c[0x0][0x3b0] ;  /* 0x00007600ff0477ac */ /* 0x000e260008000800 */
[----:B------:R-:W-:Y:S01]  /*277b0*/  LEA.HI.X.SX32 R25, R25, R5, 0x1, P6 ;  /* 0x0000000519197211 */ /* 0x000fe200030f0eff */
[----:B------:R1:W-:Y:S01]  /*277c0*/  STL [R1+0x918], R6 ;  /* 0x0009180601007387 */ /* 0x0003e20000100800 */
[----:B------:R-:W-:Y:S01]  /*277d0*/  PRMT R50, RZ, 0x7610, R50 ;  /* 0x00007610ff327816 */ /* 0x000fe20000000032 */
[----:B------:R-:W0:Y:S04]  /*277e0*/  LDCU UR5, c[0x0][0x3b0] ;  /* 0x00007600ff0577ac */ /* 0x000e280008000800 */
[----:B------:R-:W-:Y:S01]  /*277f0*/  @!P5 IMAD.IADD R7, R7, 0x1, -R9 ;  /* 0x000000010707d824 */ /* 0x000fe200078e0a09 */
[----:B----4-:R-:W-:-:S13]  /*27800*/  ISETP.GT.U32.AND P3, PT, R9, R4, PT ;  /* 0x000000040900720c */ /* 0x010fda0003f64070 */
[--C-:B------:R-:W-:Y:S01]  /*27810*/  @!P3 IMAD.IADD R4, R4, 0x1, -R9.reuse ;  /* 0x000000010404b824 */ /* 0x100fe200078e0a09 */
[----:B------:R-:W-:Y:S02]  /*27820*/  IADD3 R93, P3, PT, R24, R8, RZ ;  /* 0x00000008185d7210 */ /* 0x000fe40007f7e0ff */
[----:B--2---:R-:W-:Y:S02]  /*27830*/  ISETP.GT.U32.AND P2, PT, R9, R2, PT ;  /* 0x000000020900720c */ /* 0x004fe40003f44070 */
[----:B---3--:R-:W-:Y:S02]  /*27840*/  ISETP.GE.AND P6, PT, R11, RZ, PT ;  /* 0x000000ff0b00720c */ /* 0x008fe40003fc6270 */
[----:B------:R-:W2:Y:S04]  /*27850*/  LDL.LU R11, [R1+0x1728] ;  /* 0x00172800010b7983 */ /* 0x000ea80000300800 */
[----:B------:R-:W-:Y:S04]  /*27860*/  STL [R1+0x920], R93 ;  /* 0x0009205d01007387 */ /* 0x000fe80000100800 */
[----:B------:R3:W-:Y:S01]  /*27870*/  STL [R1+0x914], R25 ;  /* 0x0009141901007387 */ /* 0x0007e20000100800 */
[----:B------:R-:W-:Y:S01]  /*27880*/  @!P2 IMAD.IADD R2, R2, 0x1, -R9 ;  /* 0x000000010202a824 */ /* 0x000fe200078e0a09 */
[----:B------:R-:W-:-:S02]  /*27890*/  ISETP.GE.AND P5, PT, R26, RZ, PT ;  /* 0x000000ff1a00720c */ /* 0x000fc40003fa6270 */
[----:B------:R-:W-:Y:S01]  /*278a0*/  LEA.HI.X.SX32 R26, R24, R5, 0x1, P3 ;  /* 0x00000005181a7211 */ /* 0x000fe200018f0eff */
[----:B------:R-:W-:Y:S02]  /*278b0*/  @P0 IMAD.MOV.U32 R24, RZ, RZ, R6 ;  /* 0x000000ffff180224 */ /* 0x000fe400078e0006 */
[----:B-1----:R-:W4:Y:S01]  /*278c0*/  LDL R6, [R1+0x15d4] ;  /* 0x0015d40001067983 */ /* 0x002f220000100800 */
[----:B------:R-:W-:-:S03]  /*278d0*/  ISETP.GE.AND P2, PT, R0, RZ, PT ;  /* 0x000000ff0000720c */ /* 0x000fc60003f46270 */
[----:B------:R1:W-:Y:S04]  /*278e0*/  STL [R1+0x91c], R26 ;  /* 0x00091c1a01007387 */ /* 0x0003e80000100800 */
[----:B------:R-:W4:Y:S01]  /*278f0*/  LDL R0, [R1+0x1344] ;  /* 0x0013440001007983 */ /* 0x000f220000100800 */
[----:B------:R-:W-:-:S03]  /*27900*/  ISETP.GT.U32.AND P3, PT, R9, R4, PT ;  /* 0x000000040900720c */ /* 0x000fc60003f64070 */
[----:B------:R0:W4:Y:S02]  /*27910*/  @P0 LDG.E.U8 R51, desc[UR20][R24.64] ;  /* 0x0000001418330981 */ /* 0x000124000c1e1100 */
[----:B0-----:R-:W-:Y:S02]  /*27920*/  @P0 IMAD.MOV.U32 R24, RZ, RZ, R93 ;  /* 0x000000ffff180224 */ /* 0x001fe400078e005d */
[----:B---3--:R-:W-:-:S05]  /*27930*/  @P0 IMAD.MOV.U32 R25, RZ, RZ, R26 ;  /* 0x000000ffff190224 */ /* 0x008fca00078e001a */
[----:B------:R0:W3:Y:S01]  /*27940*/  @P0 LDG.E.U8 R50, desc[UR20][R24.64] ;  /* 0x0000001418320981 */ /* 0x0000e2000c1e1100 */
[----:B------:R-:W-:Y:S02]  /*27950*/  @!P3 IMAD.IADD R4, R4, 0x1, -R9 ;  /* 0x000000010404b824 */ /* 0x000fe400078e0a09 */
[----:B0-----:R-:W-:Y:S02]  /*27960*/  IMAD.MOV.U32 R25, RZ, RZ, R3 ;  /* 0x000000ffff197224 */ /* 0x001fe400078e0003 */
[----:B------:R-:W-:Y:S02]  /*27970*/  IMAD.MOV.U32 R24, RZ, RZ, R7 ;  /* 0x000000ffff187224 */ /* 0x000fe400078e0007 */
[----:B------:R-:W-:Y:S02]  /*27980*/  @!P6 IMAD.MOV R25, RZ, RZ, -R25 ;  /* 0x000000ffff19e224 */ /* 0x000fe400078e0a19 */
[----:B------:R-:W-:-:S03]  /*27990*/  @!P5 IMAD.MOV R24, RZ, RZ, -R24 ;  /* 0x000000ffff18d224 */ /* 0x000fc600078e0a18 */
[C---:B-1----:R-:W-:Y:S02]  /*279a0*/  SEL R26, R47.reuse, R25, !P1 ;  /* 0x000000192f1a7207 */ /* 0x042fe40004800000 */
[----:B------:R-:W-:Y:S01]  /*279b0*/  SEL R25, R47, R24, !P1 ;  /* 0x000000182f197207 */ /* 0x000fe20004800000 */
[----:B------:R-:W-:Y:S02]  /*279c0*/  IMAD.MOV.U32 R24, RZ, RZ, R4 ;  /* 0x000000ffff187224 */ /* 0x000fe400078e0004 */
[----:B------:R-:W3:Y:S01]  /*279d0*/  LDL R4, [R1+0x1340] ;  /* 0x0013400001047983 */ /* 0x000ee20000100800 */
[C---:B------:R-:W-:Y:S01]  /*279e0*/  ISETP.GT.U32.AND P6, PT, R9.reuse, R2, PT ;  /* 0x000000020900720c */ /* 0x040fe20003fc4070 */
[----:B------:R-:W-:Y:S01]  /*279f0*/  IMAD R26, R26, UR6, RZ ;  /* 0x000000061a1a7c24 */ /* 0x000fe2000f8e02ff */
[----:B------:R-:W-:Y:S01]  /*27a00*/  ISETP.GT.U32.AND P3, PT, R9, R12, PT ;  /* 0x0000000c0900720c */ /* 0x000fe20003f64070 */
[----:B------:R-:W-:Y:S01]  /*27a10*/  IMAD R25, R25, UR4, RZ ;  /* 0x0000000419197c24 */ /* 0x000fe2000f8e02ff */
[----:B------:R-:W-:Y:S01]  /*27a20*/  PRMT R49, RZ, 0x7610, R49 ;  /* 0x00007610ff317816 */ /* 0x000fe20000000031 */
[----:B------:R-:W-:Y:S01]  /*27a30*/  @!P2 IMAD.MOV R24, RZ, RZ, -R24 ;  /* 0x000000ffff18a224 */ /* 0x000fe200078e0a18 */
[CC--:B------:R-:W-:Y:S01]  /*27a40*/  IADD3 R7, P2, PT, R26.reuse, R8.reuse, RZ ;  /* 0x000000081a077210 */ /* 0x0c0fe20007f5e0ff */
[----:B------:R-:W0:Y:S03]  /*27a50*/  LDCU UR4, c[0x0][0x3b0] ;  /* 0x00007600ff0477ac */ /* 0x000e260008000800 */
[----:B------:R-:W-:Y:S01]  /*27a60*/  LEA.HI.X.SX32 R93, R26, R5, 0x1, P2 ;  /* 0x000000051a5d7211 */ /* 0x000fe200010f0eff */
[----:B------:R-:W1:Y:S02]  /*27a70*/  LDCU UR6, c[0x0][0x3b0] ;  /* 0x00007600ff0677ac */ /* 0x000e640008000800 */
[----:B------:R-:W-:Y:S01]  /*27a80*/  @!P6 IMAD.IADD R2, R2, 0x1, -R9 ;  /* 0x000000010202e824 */ /* 0x000fe200078e0a09 */
[----:B------:R-:W-:-:S02]  /*27a90*/  IADD3 R3, P6, PT, R25, R8, RZ ;  /* 0x0000000819037210 */ /* 0x000fc40007fde0ff */
[----:B------:R-:W-:Y:S01]  /*27aa0*/  SEL R26, R47, R24, !P1 ;  /* 0x000000182f1a7207 */ /* 0x000fe20004800000 */
[----:B------:R-:W-:Y:S01]  /*27ab0*/  @P0 IMAD.MOV.U32 R24, RZ, RZ, R7 ;  /* 0x000000ffff180224 */ /* 0x000fe200078e0007 */
[----:B------:R0:W-:Y:S01]  /*27ac0*/  STL [R1+0x928], R7 ;  /* 0x0009280701007387 */ /* 0x0001e20000100800 */
[----:B------:R-:W-:-:S03]  /*27ad0*/  PRMT R48, RZ, 0x7610, R48 ;  /* 0x00007610ff307816 */ /* 0x000fc60000000030 */
[----:B------:R-:W-:Y:S01]  /*27ae0*/  STL [R1+0x930], R3 ;  /* 0x0009300301007387 */ /* 0x000fe20000100800 */
[----:B------:R-:W-:Y:S01]  /*27af0*/  IMAD R26, R26, UR5, RZ ;  /* 0x000000051a1a7c24 */ /* 0x000fe2000f8e02ff */
[----:B------:R-:W0:Y:S02]  /*27b00*/  LDCU UR5, c[0x0][0x3b0] ;  /* 0x00007600ff0577ac */ /* 0x000e240008000800 */
[----:B------:R-:W-:Y:S01]  /*27b10*/  STL [R1+0x924], R93 ;  /* 0x0009245d01007387 */ /* 0x000fe20000100800 */
[----:B------:R-:W-:Y:S01]  /*27b20*/  @!P3 IMAD.IADD R12, R12, 0x1, -R9 ;  /* 0x000000010c0cb824 */ /* 0x000fe200078e0a09 */
[----:B--2---:R-:W-:Y:S02]  /*27b30*/  ISETP.GT.U32.AND P5, PT, R9, R11, PT ;  /* 0x0000000b0900720c */ /* 0x004fe40003fa4070 */
[----:B----4-:R-:W-:Y:S02]  /*27b40*/  ISETP.GE.AND P2, PT, R6, RZ, PT ;  /* 0x000000ff0600720c */ /* 0x010fe40003f46270 */
[----:B------:R-:W-:Y:S01]  /*27b50*/  LEA.HI.X.SX32 R6, R25, R5, 0x1, P6 ;  /* 0x0000000519067211 */ /* 0x000fe200030f0eff */
[----:B------:R-:W-:-:S04]  /*27b60*/  @P0 IMAD.MOV.U32 R25, RZ, RZ, R93 ;  /* 0x000000ffff190224 */ /* 0x000fc800078e005d */
[----:B------:R-:W-:Y:S01]  /*27b70*/  STL [R1+0x92c], R6 ;  /* 0x00092c0601007387 */ /* 0x000fe20000100800 */
[----:B------:R-:W-:-:S03]  /*27b80*/  ISETP.GE.AND P3, PT, R0, RZ, PT ;  /* 0x000000ff0000720c */ /* 0x000fc60003f66270 */
[----:B------:R2:W4:Y:S04]  /*27b90*/  @P0 LDG.E.U8 R49, desc[UR20][R24.64] ;  /* 0x0000001418310981 */ /* 0x000528000c1e1100 */
[----:B0-----:R-:W4:Y:S01]  /*27ba0*/  LDL R7, [R1+0x1350] ;  /* 0x0013500001077983 */ /* 0x001f220000100800 */
[----:B------:R-:W-:Y:S01]  /*27bb0*/  IADD3 R0, P6, PT, R26, R8, RZ ;  /* 0x000000081a007210 */ /* 0x000fe20007fde0ff */
[----:B--2---:R-:W-:Y:S02]  /*27bc0*/  @P0 IMAD.MOV.U32 R24, RZ, RZ, R3 ;  /* 0x000000ffff180224 */ /* 0x004fe400078e0003 */
[----:B------:R-:W-:-:S05]  /*27bd0*/  @P0 IMAD.MOV.U32 R25, RZ, RZ, R6 ;  /* 0x000000ffff190224 */ /* 0x000fca00078e0006 */
[----:B------:R0:W2:Y:S04]  /*27be0*/  @P0 LDG.E.U8 R48, desc[UR20][R24.64] ;  /* 0x0000001418300981 */ /* 0x0000a8000c1e1100 */
[----:B------:R-:W-:Y:S01]  /*27bf0*/  STL [R1+0x958], R0 ;  /* 0x0009580001007387 */ /* 0x000fe20000100800 */
[----:B0-----:R-:W-:Y:S01]  /*27c00*/  IMAD.MOV.U32 R24, RZ, RZ, R2 ;  /* 0x000000ffff187224 */ /* 0x001fe200078e0002 */
[----:B------:R-:W-:-:S05]  /*27c10*/  LEA.HI.X.SX32 R2, R26, R5, 0x1, P6 ;  /* 0x000000051a027211 */ /* 0x000fca00030f0eff */
[----:B------:R0:W-:Y:S01]  /*27c20*/  STL [R1+0x954], R2 ;  /* 0x0009540201007387 */ /* 0x0001e20000100800 */
[----:B------:R-:W-:-:S03]  /*27c30*/  @P0 IMAD.MOV.U32 R25, RZ, RZ, R2 ;  /* 0x000000ffff190224 */ /* 0x000fc600078e0002 */
[----:B0-----:R-:W2:Y:S01]  /*27c40*/  LDL R2, [R1+0x1354] ;  /* 0x0013540001027983 */ /* 0x001ea20000100800 */
[----:B------:R-:W-:Y:S02]  /*27c50*/  @!P5 IMAD.IADD R11, R11, 0x1, -R9 ;  /* 0x000000010b0bd824 */ /* 0x000fe400078e0a09 */
[----:B------:R-:W-:-:S03]  /*27c60*/  @!P2 IMAD.MOV R24, RZ, RZ, -R24 ;  /* 0x000000ffff18a224 */ /* 0x000fc600078e0a18 */
[----:B------:R-:W-:Y:S02]  /*27c70*/  ISETP.GT.U32.AND P5, PT, R9, R11, PT ;  /* 0x0000000b0900720c */ /* 0x000fe40003fa4070 */
[----:B------:R-:W-:-:S05]  /*27c80*/  SEL R24, R47, R24, !P1 ;  /* 0x000000182f187207 */ /* 0x000fca0004800000 */
[----:B------:R-:W-:Y:S01]  /*27c90*/  IMAD R26, R24, UR7, RZ ;  /* 0x00000007181a7c24 */ /* 0x000fe2000f8e02ff */
[C---:B------:R-:W-:Y:S01]  /*27ca0*/  ISETP.GT.U32.AND P2, PT, R9.reuse, R12, PT ;  /* 0x0000000c0900720c */ /* 0x040fe20003f44070 */
[----:B------:R-:W-:Y:S01]  /*27cb0*/  @P0 IMAD.MOV.U32 R24, RZ, RZ, R0 ;  /* 0x000000ffff180224 */ /* 0x000fe200078e0000 */
[----:B------:R-:W-:Y:S01]  /*27cc0*/  ISETP.GT.U32.AND P6, PT, R9, R13, PT ;  /* 0x0000000d0900720c */ /* 0x000fe20003fc4070 */
[----:B------:R-:W-:Y:S01]  /*27cd0*/  IMAD.HI.U32 R42, R10, R22, RZ ;  /* 0x000000160a2a7227 */ /* 0x000fe200078e00ff */
[----:B------:R-:W-:Y:S01]  /*27ce0*/  PRMT R46, RZ, 0x7610, R46 ;  /* 0x00007610ff2e7816 */ /* 0x000fe2000000002e */
[----:B------:R-:W0:Y:S02]  /*27cf0*/  LDCU UR7, c[0x0][0x3b0] ;  /* 0x00007600ff0777ac */ /* 0x000e240008000800 */
[----:B------:R-:W-:-:S03]  /*27d00*/  @!P5 IMAD.IADD R11, R11, 0x1, -R9 ;  /* 0x000000010b0bd824 */ /* 0x000fc600078e0a09 */
[----:B------:R0:W2:Y:S01]  /*27d10*/  @P0 LDG.E.U8 R46, desc[UR20][R24.64] ;  /* 0x00000014182e0981 */ /* 0x0000a2000c1e1100 */
[----:B------:R-:W-:Y:S01]  /*27d20*/  @!P3 IMAD.MOV R11, RZ, RZ, -R11 ;  /* 0x000000ffff0bb224 */ /* 0x000fe200078e0a0b */
[----:B------:R-:W-:-:S04]  /*27d30*/  IADD3 R0, P3, PT, R26, R8, RZ ;  /* 0x000000081a007210 */ /* 0x000fc80007f7e0ff */
[----:B------:R-:W-:Y:S01]  /*27d40*/  LEA.HI.X.SX32 R3, R26, R5, 0x1, P3 ;  /* 0x000000051a037211 */ /* 0x000fe200018f0eff */
[----:B------:R0:W-:Y:S01]  /*27d50*/  STL [R1+0x960], R0 ;  /* 0x0009600001007387 */ /* 0x0001e20000100800 */
[----:B---3--:R-:W-:-:S03]  /*27d60*/  ISETP.GE.AND P5, PT, R4, RZ, PT ;  /* 0x000000ff0400720c */ /* 0x008fc60003fa6270 */
[----:B------:R3:W-:Y:S04]  /*27d70*/  STL [R1+0x95c], R3 ;  /* 0x00095c0301007387 */ /* 0x0007e80000100800 */
[----:B------:R-:W2:Y:S01]  /*27d80*/  LDL R4, [R1+0x1348] ;  /* 0x0013480001047983 */ /* 0x000ea20000100800 */
[----:B------:R-:W-:Y:S01]  /*27d90*/  SEL R11, R47, R11, !P1 ;  /* 0x0000000b2f0b7207 */ /* 0x000fe20004800000 */
[--C-:B------:R-:W-:Y:S02]  /*27da0*/  @!P2 IMAD.IADD R12, R12, 0x1, -R9.reuse ;  /* 0x000000010c0ca824 */ /* 0x100fe400078e0a09 */
[----:B------:R-:W-:Y:S02]  /*27db0*/  @!P6 IMAD.IADD R13, R13, 0x1, -R9 ;  /* 0x000000010d0de824 */ /* 0x000fe400078e0a09 */
[----:B------:R-:W-:-:S02]  /*27dc0*/  IMAD R11, R11, UR4, RZ ;  /* 0x000000040b0b7c24 */ /* 0x000fc4000f8e02ff */
[----:B0-----:R-:W-:Y:S02]  /*27dd0*/  @P0 IMAD.MOV.U32 R24, RZ, RZ, R0 ;  /* 0x000000ffff180224 */ /* 0x001fe400078e0000 */
[----:B------:R-:W-:Y:S01]  /*27de0*/  @!P5 IMAD.MOV R12, RZ, RZ, -R12 ;  /* 0x000000ffff0cd224 */ /* 0x000fe200078e0a0c */
[----:B------:R-:W-:Y:S01]  /*27df0*/  IADD3 R0, P6, PT, R11, R8, RZ ;  /* 0x000000080b007210 */ /* 0x000fe20007fde0ff */
[----:B------:R-:W-:Y:S01]  /*27e00*/  @P0 IMAD.MOV.U32 R25, RZ, RZ, R3 ;  /* 0x000000ffff190224 */ /* 0x000fe200078e0003 */
[C---:B------:R-:W-:Y:S01]  /*27e10*/  ISETP.GT.U32.AND P5, PT, R9.reuse, R15, PT ;  /* 0x0000000f0900720c */ /* 0x040fe20003fa4070 */
[----:B------:R-:W0:Y:S01]  /*27e20*/  LDCU UR4, c[0x0][0x3b0] ;  /* 0x00007600ff0477ac */ /* 0x000e220008000800 */
[----:B------:R-:W-:Y:S02]  /*27e30*/  ISETP.GT.U32.AND P3, PT, R9, R13, PT ;  /* 0x0000000d0900720c */ /* 0x000fe40003f64070 */
[----:B---3--:R-:W-:Y:S02]  /*27e40*/  LEA.HI.X.SX32 R3, R11, R5, 0x1, P6 ;  /* 0x000000050b037211 */ /* 0x008fe400030f0eff */
[----:B------:R-:W-:-:S02]  /*27e50*/  SEL R12, R47, R12, !P1 ;  /* 0x0000000c2f0c7207 */ /* 0x000fc40004800000 */
[----:B------:R-:W-:-:S03]  /*27e60*/  PRMT R45, RZ, 0x7610, R45 ;  /* 0x00007610ff2d7816 */ /* 0x000fc6000000002d */
[----:B------:R-:W-:Y:S01]  /*27e70*/  IMAD R12, R12, UR5, RZ ;  /* 0x000000050c0c7c24 */ /* 0x000fe2000f8e02ff */
[----:B------:R3:W-:Y:S01]  /*27e80*/  STL [R1+0x968], R0 ;  /* 0x0009680001007387 */ /* 0x0007e20000100800 */
[--C-:B------:R-:W-:Y:S01]  /*27e90*/  @!P5 IMAD.IADD R15, R15, 0x1, -R9.reuse ;  /* 0x000000010f0fd824 */ /* 0x100fe200078e0a09 */
[----:B------:R-:W-:Y:S01]  /*27ea0*/  ISETP.GT.U32.AND P2, PT, R9, R14, PT ;  /* 0x0000000e0900720c */ /* 0x000fe20003f44070 */
[----:B------:R-:W-:Y:S01]  /*27eb0*/  @!P3 IMAD.IADD R13, R13, 0x1, -R9 ;  /* 0x000000010d0db824 */ /* 0x000fe200078e0a09 */
[----:B------:R0:W2:Y:S01]  /*27ec0*/  @P0 LDG.E.U8 R45, desc[UR20][R24.64] ;  /* 0x00000014182d0981 */ /* 0x0000a2000c1e1100 */
[----:B------:R-:W1:Y:S03]  /*27ed0*/  LDCU UR5, c[0x0][0x3b0] ;  /* 0x00007600ff0577ac */ /* 0x000e660008000800 */
[----:B------:R1:W-:Y:S01]  /*27ee0*/  STL [R1+0x964], R3 ;  /* 0x0009640301007387 */ /* 0x0003e20000100800 */
[----:B0-----:R-:W-:Y:S01]  /*27ef0*/  @P0 IMAD.MOV.U32 R24, RZ, RZ, R0 ;  /* 0x000000ffff180224 */ /* 0x001fe200078e0000 */
[----:B---3--:R-:W-:-:S05]  /*27f00*/  IADD3 R0, P5, PT, R12, R8, RZ ;  /* 0x000000080c007210 */ /* 0x008fca0007fbe0ff */
[----:B------:R0:W-:Y:S01]  /*27f10*/  STL [R1+0x970], R0 ;  /* 0x0009700001007387 */ /* 0x0001e20000100800 */
[----:B------:R-:W-:-:S05]  /*27f20*/  @!P2 IMAD.IADD R14, R14, 0x1, -R9 ;  /* 0x000000010e0ea824 */ /* 0x000fca00078e0a09 */
[----:B------:R-:W-:Y:S01]  /*27f30*/  ISETP.GT.U32.AND P2, PT, R9, R14, PT ;  /* 0x0000000e0900720c */ /* 0x000fe20003f44070 */
[----:B------:R-:W-:Y:S01]  /*27f40*/  @P0 IMAD.MOV.U32 R25, RZ, RZ, R3 ;  /* 0x000000ffff190224 */ /* 0x000fe200078e0003 */
[----:B-1----:R-:W-:-:S11]  /*27f50*/  LEA.HI.X.SX32 R3, R12, R5, 0x1, P5 ;  /* 0x000000050c037211 */ /* 0x002fd600028f0eff */
[----:B------:R-:W-:Y:S01]  /*27f60*/  @!P2 IMAD.IADD R14, R14, 0x1, -R9 ;  /* 0x000000010e0ea824 */ /* 0x000fe200078e0a09 */
[----:B----4-:R-:W-:-:S13]  /*27f70*/  ISETP.GE.AND P6, PT, R7, RZ, PT ;  /* 0x000000ff0700720c */ /* 0x010fda0003fc6270 */
[----:B------:R-:W-:Y:S01]  /*27f80*/  @!P6 IMAD.MOV R13, RZ, RZ, -R13 ;  /* 0x000000ffff0de224 */ /* 0x000fe200078e0a0d */
[----:B--2---:R-:W-:Y:S02]  /*27f90*/  ISETP.GE.AND P6, PT, R2, RZ, PT ;  /* 0x000000ff0200720c */ /* 0x004fe40003fc6270 */
[----:B------:R-:W2:Y:S04]  /*27fa0*/  LDL R2, [R1+0x134c] ;  /* 0x00134c0001027983 */ /* 0x000ea80000100800 */
[----:B------:R1:W-:Y:S01]  /*27fb0*/  STL [R1+0x96c], R3 ;  /* 0x00096c0301007387 */ /* 0x0003e20000100800 */
[----:B------:R-:W-:-:S03]  /*27fc0*/  ISETP.GE.AND P2, PT, R4, RZ, PT ;  /* 0x000000ff0400720c */ /* 0x000fc60003f46270 */
[----:B------:R-:W3:Y:S01]  /*27fd0*/  LDL R4, [R1+0x1360] ;  /* 0x0013600001047983 */ /* 0x000ee20000100800 */
[C---:B------:R-:W-:Y:S02]  /*27fe0*/  ISETP.GT.U32.AND P3, PT, R9.reuse, R15, PT ;  /* 0x0000000f0900720c */ /* 0x040fe40003f64070 */
[----:B------:R-:W-:Y:S01]  /*27ff0*/  ISETP.GT.U32.AND P5, PT, R9, R16, PT ;  /* 0x000000100900720c */ /* 0x000fe20003fa4070 */
[----:B------:R-:W-:Y:S01]  /*28000*/  @!P6 IMAD.MOV R14, RZ, RZ, -R14 ;  /* 0x000000ffff0ee224 */ /* 0x000fe200078e0a0e */
[----:B------:R-:W-:-:S09]  /*28010*/  SEL R11, R47, R13, !P1 ;  /* 0x0000000d2f0b7207 */ /* 0x000fd20004800000 */
[--C-:B------:R-:W-:Y:S01]  /*28020*/  @!P3 IMAD.IADD R15, R15, 0x1, -R9.reuse ;  /* 0x000000010f0fb824 */ /* 0x100fe200078e0a09 */
[----:B------:R-:W-:Y:S01]  /*28030*/  ISETP.GT.U32.AND P3, PT, R9, R17, PT ;  /* 0x000000110900720c */ /* 0x000fe20003f64070 */
[----:B------:R-:W-:Y:S01]  /*28040*/  IMAD R11, R11, UR4, RZ ;  /* 0x000000040b0b7c24 */ /* 0x000fe2000f8e02ff */
[----:B------:R-:W-:Y:S01]  /*28050*/  SEL R14, R47, R14, !P1 ;  /* 0x0000000e2f0e7207 */ /* 0x000fe20004800000 */
[----:B------:R-:W-:Y:S01]  /*28060*/  @!P5 IMAD.IADD R16, R16, 0x1, -R9 ;  /* 0x000000011010d824 */ /* 0x000fe200078e0a09 */
[----:B------:R-:W-:Y:S01]  /*28070*/  PRMT R43, RZ, 0x7610, R43 ;  /* 0x00007610ff2b7816 */ /* 0x000fe2000000002b */
[----:B------:R-:W-:Y:S01]  /*28080*/  @P0 IMAD.MOV.U32 R12, RZ, RZ, R0 ;  /* 0x000000ffff0c0224 */ /* 0x000fe200078e0000 */
[----:B0-----:R-:W-:Y:S01]  /*28090*/  IADD3 R0, P6, PT, R11, R8, RZ ;  /* 0x000000080b007210 */ /* 0x001fe20007fde0ff */
[----:B------:R-:W-:Y:S01]  /*280a0*/  @P0 IMAD.MOV.U32 R13, RZ, RZ, R3 ;  /* 0x000000ffff0d0224 */ /* 0x000fe200078e0003 */
[----:B------:R-:W-:Y:S01]  /*280b0*/  ISETP.GT.U32.AND P5, PT, R9, R16, PT ;  /* 0x000000100900720c */ /* 0x000fe20003fa4070 */
[----:B------:R-:W-:-:S02]  /*280c0*/  IMAD R14, R14, UR5, RZ ;  /* 0x000000050e0e7c24 */ /* 0x000fc4000f8e02ff */
[----:B------:R-:W-:Y:S01]  /*280d0*/  @!P2 IMAD.MOV R15, RZ, RZ, -R15 ;  /* 0x000000ffff0fa224 */ /* 0x000fe200078e0a0f */
[----:B------:R0:W4:Y:S01]  /*280e0*/  @P0 LDG.E.U8 R43, desc[UR20][R12.64] ;  /* 0x000000140c2b0981 */ /* 0x000122000c1e1100 */
[----:B------:R-:W-:Y:S01]  /*280f0*/  @!P3 IMAD.IADD R17, R17, 0x1, -R9 ;  /* 0x000000011111b824 */ /* 0x000fe200078e0a09 */
[----:B-1----:R-:W-:Y:S01]  /*28100*/  LEA.HI.X.SX32 R3, R11, R5, 0x1, P6 ;  /* 0x000000050b037211 */ /* 0x002fe200030f0eff */
[----:B------:R-:W-:Y:S01]  /*28110*/  IMAD.MOV R42, RZ, RZ, -R42 ;  /* 0x000000ffff2a7224 */ /* 0x000fe200078e0a2a */
[----:B------:R1:W-:Y:S01]  /*28120*/  STL [R1+0x998], R0 ;  /* 0x0009980001007387 */ /* 0x0003e20000100800 */
[----:B------:R-:W-:Y:S01]  /*28130*/  SEL R15, R47, R15, !P1 ;  /* 0x0000000f2f0f7207 */ /* 0x000fe20004800000 */
[----:B------:R-:W2:Y:S01]  /*28140*/  LDCU UR4, c[0x0][0x3b0] ;  /* 0x00007600ff0477ac */ /* 0x000ea20008000800 */
[----:B0-----:R-:W-:Y:S01]  /*28150*/  @P0 IMAD.MOV.U32 R12, RZ, RZ, R0 ;  /* 0x000000ffff0c0224 */ /* 0x001fe200078e0000 */
[----:B------:R-:W-:Y:S01]  /*28160*/  PRMT R41, RZ, 0x7610, R41 ;  /* 0x00007610ff297816 */ /* 0x000fe20000000029 */
[----:B------:R-:W-:Y:S01]  /*28170*/  @!P5 IMAD.IADD R16, R16, 0x1, -R9 ;  /* 0x000000011010d824 */ /* 0x000fe200078e0a09 */
[----:B------:R-:W0:Y:S01]  /*28180*/  LDCU UR5, c[0x0][0x3b0] ;  /* 0x00007600ff0577ac */ /* 0x000e220008000800 */
[----:B-1----:R-:W-:Y:S01]  /*28190*/  IADD3 R0, P6, PT, R14, R8, RZ ;  /* 0x000000080e007210 */ /* 0x002fe20007fde0ff */
[----:B------:R-:W-:Y:S01]  /*281a0*/  IMAD R22, R9, R42, R22 ;  /* 0x0000002a09167224 */ /* 0x000fe200078e0216 */
[----:B------:R-:W-:Y:S01]  /*281b0*/  PRMT R42, RZ, 0x7610, R42 ;  /* 0x00007610ff2a7816 */ /* 0x000fe2000000002a */
[----:B------:R-:W-:Y:S01]  /*281c0*/  @P0 IMAD.MOV.U32 R13, RZ, RZ, R3 ;  /* 0x000000ffff0d0224 */ /* 0x000fe200078e0003 */
[----:B------:R-:W-:Y:S01]  /*281d0*/  STL [R1+0x994], R3 ;  /* 0x0009940301007387 */ /* 0x000fe20000100800 */
[----:B------:R-:W-:Y:S01]  /*281e0*/  IMAD R15, R15, UR6, RZ ;  /* 0x000000060f0f7c24 */ /* 0x000fe2000f8e02ff */
[----:B--2---:R-:W-:-:S02]  /*281f0*/  ISETP.GE.AND P3, PT, R2, RZ, PT ;  /* 0x000000ff0200720c */ /* 0x004fc40003f66270 */
[----:B------:R1:W-:Y:S01]  /*28200*/  STL [R1+0x9a0], R0 ;  /* 0x0009a00001007387 */ /* 0x0003e20000100800 */
[----:B------:R-:W-:Y:S01]  /*28210*/  LEA.HI.X.SX32 R2, R14, R5, 0x1, P6 ;  /* 0x000000050e027211 */ /* 0x000fe200030f0eff */
[----:B------:R-:W2:Y:S02]  /*28220*/  LDCU UR6, c[0x0][0x3b0] ;  /* 0x00007600ff0677ac */ /* 0x000ea40008000800 */
[----:B------:R0:W2:Y:S04]  /*28230*/  @P0 LDG.E.U8 R42, desc[UR20][R12.64] ;  /* 0x000000140c2a0981 */ /* 0x0000a8000c1e1100 */
[----:B------:R1:W-:Y:S04]  /*28240*/  STL [R1+0x99c], R2 ;  /* 0x00099c0201007387 */ /* 0x0003e80000100800 */
[----:B------:R-:W2:Y:S01]  /*28250*/  LDL R93, [R1+0x1358] ;  /* 0x00135800015d7983 */ /* 0x000ea20000100800 */
[----:B------:R-:W-:-:S02]  /*28260*/  @!P3 IMAD.MOV R16, RZ, RZ, -R16 ;  /* 0x000000ffff10b224 */ /* 0x000fc400078e0a10 */
[----:B0-----:R-:W-:Y:S01]  /*28270*/  @P0 IMAD.MOV.U32 R12, RZ, RZ, R0 ;  /* 0x000000ffff0c0224 */ /* 0x001fe200078e0000 */
[----:B-1----:R-:W-:Y:S01]  /*28280*/  IADD3 R0, P3, PT, R15, R8, RZ ;  /* 0x000000080f007210 */ /* 0x002fe20007f7e0ff */
[----:B------:R-:W-:-:S04]  /*28290*/  @P0 IMAD.MOV.U32 R13, RZ, RZ, R2 ;  /* 0x000000ffff0d0224 */ /* 0x000fc800078e0002 */
[----:B------:R0:W-:Y:S04]  /*282a0*/  STL [R1+0x9a8], R0 ;  /* 0x0009a80001007387 */ /* 0x0001e80000100800 */
[----:B------:R-:W4:Y:S01]  /*282b0*/  LDL R2, [R1+0x135c] ;  /* 0x00135c0001027983 */ /* 0x000f220000100800 */
[----:B------:R-:W-:Y:S02]  /*282c0*/  LEA.HI.X.SX32 R3, R15, R5, 0x1, P3 ;  /* 0x000000050f037211 */ /* 0x000fe400018f0eff */
[----:B------:R-:W-:Y:S01]  /*282d0*/  ISETP.GT.U32.AND P6, PT, R9, R20, PT ;  /* 0x000000140900720c */ /* 0x000fe20003fc4070 */
[----:B------:R1:W4:Y:S04]  /*282e0*/  @P0 LDG.E.U8 R41, desc[UR20][R12.64] ;  /* 0x000000140c290981 */ /* 0x000328000c1e1100 */
[----:B------:R3:W-:Y:S04]  /*282f0*/  STL [R1+0x9a4], R3 ;  /* 0x0009a40301007387 */ /* 0x0007e80000100800 */
[----:B------:R-:W4:Y:S01]  /*28300*/  LDL R7, [R1+0x1364] ;  /* 0x0013640001077983 */ /* 0x000f220000100800 */
[----:B-1----:R-:W-:-:S03]  /*28310*/  @P0 IMAD.MOV.U32 R12, RZ, RZ, R0 ;  /* 0x000000ffff0c0224 */ /* 0x002fc600078e0000 */
[----:B0-----:R-:W4:Y:S01]  /*28320*/  LDL R0, [R1+0x1368] ;  /* 0x0013680001007983 */ /* 0x001f220000100800 */
[----:B------:R-:W-:Y:S01]  /*28330*/  @!P6 IMAD.IADD R20, R20, 0x1, -R9 ;  /* 0x000000011414e824 */ /* 0x000fe200078e0a09 */
[----:B---3--:R-:W-:Y:S02]  /*28340*/  ISETP.GE.AND P6, PT, R4, RZ, PT ;  /* 0x000000ff0400720c */ /* 0x008fe40003fc6270 */
[----:B------:R-:W3:Y:S01]  /*28350*/  LDL R4, [R1+0x136c] ;  /* 0x00136c0001047983 */ /* 0x000ee20000100800 */
[C---:B------:R-:W-:Y:S02]  /*28360*/  ISETP.GT.U32.AND P2, PT, R9.reuse, R18, PT ;  /* 0x000000120900720c */ /* 0x040fe40003f44070 */
[----:B------:R-:W-:-:S11]  /*28370*/  ISETP.GT.U32.AND P5, PT, R9, R17, PT ;  /* 0x000000110900720c */ /* 0x000fd60003fa4070 */
[--C-:B------:R-:W-:Y:S01]  /*28380*/  @!P2 IMAD.IADD R18, R18, 0x1, -R9.reuse ;  /* 0x000000011212a824 */ /* 0x100fe200078e0a09 */
[----:B------:R-:W-:Y:S01]  /*28390*/  ISETP.GT.U32.AND P2, PT, R9, R19, PT ;  /* 0x000000130900720c */ /* 0x000fe20003f44070 */
[----:B------:R-:W-:-:S03]  /*283a0*/  @!P5 IMAD.IADD R17, R17, 0x1, -R9 ;  /* 0x000000011111d824 */ /* 0x000fc600078e0a09 */
[----:B------:R-:W-:Y:S02]  /*283b0*/  ISETP.GT.U32.AND P5, PT, R9, R18, PT ;  /* 0x000000120900720c */ /* 0x000fe40003fa4070 */
[----:B------:R-:W-:Y:S01]  /*283c0*/  SEL R16, R47, R16, !P1 ;  /* 0x000000102f107207 */ /* 0x000fe20004800000 */
[----:B------:R-:W-:-:S04]  /*283d0*/  @P0 IMAD.MOV.U32 R13, RZ, RZ, R3 ;  /* 0x000000ffff0d0224 */ /* 0x000fc800078e0003 */
[----:B------:R-:W-:Y:S01]  /*283e0*/  IMAD R16, R16, UR4, RZ ;  /* 0x0000000410107c24 */ /* 0x000fe2000f8e02ff */
[----:B------:R-:W-:Y:S01]  /*283f0*/  ISETP.GT.U32.AND P3, PT, R9, R20, PT ;  /* 0x000000140900720c */ /* 0x000fe20003f64070 */
[----:B------:R-:W-:Y:S01]  /*28400*/  @!P2 IMAD.IADD R19, R19, 0x1, -R9 ;  /* 0x000000011313a824 */ /* 0x000fe200078e0a09 */
[----:B------:R-:W-:Y:S01]  /*28410*/  PRMT R40, RZ, 0x7610, R40 ;  /* 0x00007610ff287816 */ /* 0x000fe20000000028 */
[----:B------:R-:W-:Y:S01]  /*28420*/  @!P6 IMAD.MOV R17, RZ, RZ, -R17 ;  /* 0x000000ffff11e224 */ /* 0x000fe200078e0a11 */
[----:B------:R-:W-:Y:S01]  /*28430*/  IADD3 R3, P6, PT, R16, R8, RZ ;  /* 0x0000000810037210 */ /* 0x000fe20007fde0ff */
[----:B------:R-:W-:Y:S01]  /*28440*/  @!P5 IMAD.IADD R18, R18, 0x1, -R9 ;  /* 0x000000011212d824 */ /* 0x000fe200078e0a09 */
[C---:B------:R-:W-:Y:S01]  /*28450*/  ISETP.GT.U32.AND P2, PT, R9.reuse, R19, PT ;  /* 0x000000130900720c */ /* 0x040fe20003f44070 */
[----:B------:R-:W0:Y:S01]  /*28460*/  LDCU UR4, c[0x0][0x3b0] ;  /* 0x00007600ff0477ac */ /* 0x000e220008000800 */
[----:B------:R-:W-:Y:S01]  /*28470*/  ISETP.GT.U32.AND P5, PT, R9, R22, PT ;  /* 0x000000160900720c */ /* 0x000fe20003fa4070 */
[----:B------:R1:W3:Y:S01]  /*28480*/  @P0 LDG.E.U8 R40, desc[UR20][R12.64] ;  /* 0x000000140c280981 */ /* 0x0002e2000c1e1100 */
[----:B------:R-:W-:-:S02]  /*28490*/  LEA.HI.X.SX32 R6, R16, R5, 0x1, P6 ;  /* 0x0000000510067211 */ /* 0x000fc400030f0eff */
[----:B------:R-:W-:Y:S01]  /*284a0*/  SEL R17, R47, R17, !P1 ;  /* 0x000000112f117207 */ /* 0x000fe20004800000 */
[----:B------:R-:W-:-:S04]  /*284b0*/  @!P3 IMAD.IADD R20, R20, 0x1, -R9 ;  /* 0x000000011414b824 */ /* 0x000fc800078e0a09 */
[----:B------:R-:W-:Y:S02]  /*284c0*/  IMAD R17, R17, UR5, RZ ;  /* 0x0000000511117c24 */ /* 0x000fe4000f8e02ff */
[--C-:B------:R-:W-:Y:S01]  /*284d0*/  @!P2 IMAD.IADD R19, R19, 0x1, -R9.reuse ;  /* 0x000000011313a824 */ /* 0x100fe200078e0a09 */
[----:B------:R-:W-:Y:S01]  /*284e0*/  ISETP.GT.U32.AND P3, PT, R9, R21, PT ;  /* 0x000000150900720c */ /* 0x000fe20003f64070 */
[----:B------:R-:W-:Y:S01]  /*284f0*/  @!P5 IMAD.IADD R22, R22, 0x1, -R9 ;  /* 0x000000011616d824 */ /* 0x000fe200078e0a09 */
[----:B------:R0:W-:Y:S01]  /*28500*/  STL [R1+0x9b0], R3 ;  /* 0x0009b00301007387 */ /* 0x0001e20000100800 */
[----:B-1----:R-:W-:Y:S01]  /*28510*/  @P0 IMAD.MOV.U32 R12, RZ, RZ, R3 ;  /* 0x000000ffff0c0224 */ /* 0x002fe200078e0003 */
[----:B------:R-:W-:Y:S01]  /*28520*/  PRMT R39, RZ, 0x7610, R39 ;  /* 0x00007610ff277816 */ /* 0x000fe20000000027 */
[----:B------:R-:W-:Y:S01]  /*28530*/  @P0 IMAD.MOV.U32 R13, RZ, RZ, R6 ;  /* 0x000000ffff0d0224 */ /* 0x000fe200078e0006 */
[----:B------:R-:W1:Y:S07]  /*28540*/  LDCU UR5, c[0x0][0x3b0] ;  /* 0x00007600ff0577ac */ /* 0x000e6e0008000800 */
[----:B------:R-:W-:Y:S01]  /*28550*/  @!P3 IMAD.IADD R21, R21, 0x1, -R9 ;  /* 0x000000011515b824 */ /* 0x000fe200078e0a09 */
[----:B------:R-:W-:Y:S04]  /*28560*/  STL [R1+0x9ac], R6 ;  /* 0x0009ac0601007387 */ /* 0x000fe80000100800 */
[----:B------:R0:W3:Y:S01]  /*28570*/  @P0 LDG.E.U8 R39, desc[UR20][R12.64] ;  /* 0x000000140c270981 */ /* 0x0000e2000c1e1100 */
[----:B--2---:R-:W-:-:S02]  /*28580*/  ISETP.GE.AND P6, PT, R93, RZ, PT ;  /* 0x000000ff5d00720c */ /* 0x004fc40003fc6270 */
[----:B----4-:R-:W-:Y:S02]  /*28590*/  ISETP.GE.AND P2, PT, R2, RZ, PT ;  /* 0x000000ff0200720c */ /* 0x010fe40003f46270 */
[----:B------:R-:W-:-:S09]  /*285a0*/  IADD3 R2, P5, PT, R17, R8, RZ ;  /* 0x0000000811027210 */ /* 0x000fd20007fbe0ff */
[----:B------:R-:W-:Y:S01]  /*285b0*/  @!P6 IMAD.MOV R18, RZ, RZ, -R18 ;  /* 0x000000ffff12e224 */ /* 0x000fe200078e0a12 */
[----:B0-----:R-:W-:Y:S02]  /*285c0*/  LEA.HI.X.SX32 R3, R17, R5, 0x1, P5 ;  /* 0x0000000511037211 */ /* 0x001fe400028f0eff */
[----:B------:R-:W-:Y:S02]  /*285d0*/  ISETP.GT.U32.AND P5, PT, R9, R22, PT ;  /* 0x000000160900720c */ /* 0x000fe40003fa4070 */
[----:B------:R-:W-:Y:S02]  /*285e0*/  SEL R18, R47, R18, !P1 ;  /* 0x000000122f127207 */ /* 0x000fe40004800000 */
[----:B------:R-:W-:-:S03]  /*285f0*/  ISETP.GE.AND P3, PT, R7, RZ, PT ;  /* 0x000000ff0700720c */ /* 0x000fc60003f66270 */
[----:B------:R-:W-:Y:S02]  /*28600*/  IMAD R18, R18, UR6, RZ ;  /* 0x0000000612127c24 */ /* 0x000fe4000f8e02ff */
[----:B------:R-:W-:Y:S01]  /*28610*/  @!P2 IMAD.MOV R20, RZ, RZ, -R20 ;  /* 0x000000ffff14a224 */ /* 0x000fe200078e0a14 */
[----:B------:R-:W-:Y:S01]  /*28620*/  ISETP.GE.AND P2, PT, R0, RZ, PT ;  /* 0x000000ff0000720c */ /* 0x000fe20003f46270 */
[----:B------:R0:W-:Y:S01]  /*28630*/  STL [R1+0x9d8], R2 ;  /* 0x0009d80201007387 */ /* 0x0001e20000100800 */
[----:B------:R-:W-:Y:S01]  /*28640*/  @P0 IMAD.MOV.U32 R12, RZ, RZ, R2 ;  /* 0x000000ffff0c0224 */ /* 0x000fe200078e0002 */
[----:B------:R-:W-:Y:S01]  /*28650*/  ISETP.GT.U32.AND P6, PT, R9, R21, PT ;  /* 0x000000150900720c */ /* 0x000fe20003fc4070 */
[----:B------:R-:W-:Y:S01]  /*28660*/  @!P5 IMAD.IADD R22, R22, 0x1, -R9 ;  /* 0x000000011616d824 */ /* 0x000fe200078e0a09 */
[C---:B------:R-:W-:Y:S01]  /*28670*/  IADD3 R0, P5, PT, R18.reuse, R8, RZ ;  /* 0x0000000812007210 */ /* 0x040fe20007fbe0ff */
[----:B------:R-:W-:Y:S01]  /*28680*/  STL [R1+0x9d4], R3 ;  /* 0x0009d40301007387 */ /* 0x000fe20000100800 */
[----:B------:R-:W-:Y:S01]  /*28690*/  @!P3 IMAD.MOV R19, RZ, RZ, -R19 ;  /* 0x000000ffff13b224 */ /* 0x000fe200078e0a13 */
[----:B------:R-:W-:Y:S01]  /*286a0*/  PRMT R38, RZ, 0x7610, R38 ;  /* 0x00007610ff267816 */ /* 0x000fe20000000026 */
[----:B------:R-:W-:Y:S01]  /*286b0*/  @P0 IMAD.MOV.U32 R13, RZ, RZ, R3 ;  /* 0x000000ffff0d0224 */ /* 0x000fe200078e0003 */
[----:B------:R-:W2:Y:S01]  /*286c0*/  LDCU UR6, c[0x0][0x3b0] ;  /* 0x00007600ff0677ac */ /* 0x000ea20008000800 */
[----:B0-----:R-:W-:Y:S01]  /*286d0*/  LEA.HI.X.SX32 R2, R18, R5, 0x1, P5 ;  /* 0x0000000512027211 */ /* 0x001fe200028f0eff */
[----:B------:R0:W-:Y:S01]  /*286e0*/  STL [R1+0x9e0], R0 ;  /* 0x0009e00001007387 */ /* 0x0001e20000100800 */
[----:B---3--:R-:W-:-:S03]  /*286f0*/  ISETP.GE.AND P3, PT, R4, RZ, PT ;  /* 0x000000ff0400720c */ /* 0x008fc60003f66270 */
[----:B------:R3:W-:Y:S04]  /*28700*/  STL [R1+0x9dc], R2 ;  /* 0x0009dc0201007387 */ /* 0x0007e80000100800 */
[----:B------:R-:W4:Y:S01]  /*28710*/  LDL R4, [R1+0x1370] ;  /* 0x0013700001047983 */ /* 0x000f220000100800 */
[C---:B------:R-:W-:Y:S01]  /*28720*/  SEL R20, R47.reuse, R20, !P1 ;  /* 0x000000142f147207 */ /* 0x040fe20004800000 */
[----:B------:R-:W-:Y:S01]  /*28730*/  @!P2 IMAD.MOV R22, RZ, RZ, -R22 ;  /* 0x000000ffff16a224 */ /* 0x000fe200078e0a16 */
[C---:B------:R-:W-:Y:S01]  /*28740*/  SEL R19, R47.reuse, R19, !P1 ;  /* 0x000000132f137207 */ /* 0x040fe20004800000 */
[----:B------:R0:W4:Y:S02]  /*28750*/  @P0 LDG.E.U8 R38, desc[UR20][R12.64] ;  /* 0x000000140c260981 */ /* 0x000124000c1e1100 */
[----:B------:R-:W-:Y:S01]  /*28760*/  IMAD R20, R20, UR4, RZ ;  /* 0x0000000414147c24 */ /* 0x000fe2000f8e02ff */
[----:B------:R-:W-:Y:S01]  /*28770*/  SEL R22, R47, R22, !P1 ;  /* 0x000000162f167207 */ /* 0x000fe20004800000 */
[----:B------:R-:W-:Y:S01]  /*28780*/  @!P6 IMAD.IADD R21, R21, 0x1, -R9 ;  /* 0x000000011515e824 */ /* 0x000fe200078e0a09 */
[----:B------:R-:W-:Y:S01]  /*28790*/  PRMT R37, RZ, 0x7610, R37 ;  /* 0x00007610ff257816 */ /* 0x000fe20000000025 */
[----:B------:R-:W-:Y:S01]  /*287a0*/  IMAD R19, R19, UR7, RZ ;  /* 0x0000000713137c24 */ /* 0x000fe2000f8e02ff */
[----:B------:R-:W-:Y:S01]  /*287b0*/  PRMT R36, RZ, 0x7610, R36 ;  /* 0x00007610ff247816 */ /* 0x000fe20000000024 */
[----:B0-----:R-:W-:Y:S01]  /*287c0*/  @P0 IMAD.MOV.U32 R12, RZ, RZ, R0 ;  /* 0x000000ffff0c0224 */ /* 0x001fe200078e0000 */
[CC--:B------:R-:W-:Y:S01]  /*287d0*/  IADD3 R0, P2, PT, R20.reuse, R8.reuse, RZ ;  /* 0x0000000814007210 */ /* 0x0c0fe20007f5e0ff */
[----:B------:R-:W-:Y:S01]  /*287e0*/  @P0 IMAD.MOV.U32 R13, RZ, RZ, R2 ;  /* 0x000000ffff0d0224 */ /* 0x000fe200078e0002 */
[----:B------:R-:W-:Y:S01]  /*287f0*/  PRMT R35, RZ, 0x7610, R35 ;  /* 0x00007610ff237816 */ /* 0x000fe20000000023 */
[----:B------:R-:W-:Y:S01]  /*28800*/  @!P3 IMAD.MOV R21, RZ, RZ, -R21 ;  /* 0x000000ffff15b224 */ /* 0x000fe200078e0a15 */
[----:B------:R-:W-:Y:S01]  /*28810*/  LEA.HI.X.SX32 R6, R20, R5, 0x1, P2 ;  /* 0x0000000514067211 */ /* 0x000fe200010f0eff */
[----:B-1----:R-:W-:Y:S01]  /*28820*/  IMAD R22, R22, UR5, RZ ;  /* 0x0000000516167c24 */ /* 0x002fe2000f8e02ff */
[-C--:B---3--:R-:W-:Y:S01]  /*28830*/  IADD3 R2, P3, PT, R19, R8.reuse, RZ ;  /* 0x0000000813027210 */ /* 0x088fe20007f7e0ff */
[----:B------:R0:W3:Y:S01]  /*28840*/  @P0 LDG.E.U8 R37, desc[UR20][R12.64] ;  /* 0x000000140c250981 */ /* 0x0000e2000c1e1100 */
[----:B------:R-:W-:Y:S01]  /*28850*/  SEL R21, R47, R21, !P1 ;  /* 0x000000152f157207 */ /* 0x000fe20004800000 */
[----:B------:R-:W1:Y:S02]  /*28860*/  LDCU UR4, c[0x0][0x3b0] ;  /* 0x00007600ff0477ac */ /* 0x000e640008000800 */
[----:B------:R2:W-:Y:S01]  /*28870*/  STL [R1+0x9e8], R0 ;  /* 0x0009e80001007387 */ /* 0x0005e20000100800 */
[----:B------:R-:W-:Y:S01]  /*28880*/  LEA.HI.X.SX32 R3, R19, R5, 0x1, P3 ;  /* 0x0000000513037211 */ /* 0x000fe200018f0eff */
[----:B------:R-:W1:Y:S01]  /*28890*/  LDCU UR5, c[0x0][0x3b0] ;  /* 0x00007600ff0577ac */ /* 0x000e620008000800 */
[----:B0-----:R-:W-:Y:S01]  /*288a0*/  @P0 IMAD.MOV.U32 R12, RZ, RZ, R0 ;  /* 0x000000ffff0c0224 */ /* 0x001fe200078e0000 */
[----:B------:R-:W-:Y:S01]  /*288b0*/  STL [R1+0x9f0], R2 ;  /* 0x0009f00201007387 */ /* 0x000fe20000100800 */
[----:B------:R-:W-:Y:S01]  /*288c0*/  @P0 IMAD.MOV.U32 R13, RZ, RZ, R6 ;  /* 0x000000ffff0d0224 */ /* 0x000fe200078e0006 */
[----:B--2---:R-:W-:-:S02]  /*288d0*/  IADD3 R0, P2, PT, R22, R8, RZ ;  /* 0x0000000816007210 */ /* 0x004fc40007f5e0ff */
[----:B------:R0:W-:Y:S01]  /*288e0*/  STL [R1+0x9e4], R6 ;  /* 0x0009e40601007387 */ /* 0x0001e20000100800 */
[----:B------:R-:W-:-:S03]  /*288f0*/  IMAD R21, R21, UR6, RZ ;  /* 0x0000000615157c24 */ /* 0x000fc6000f8e02ff */
[----:B------:R2:W3:Y:S01]  /*28900*/  @P0 LDG.E.U8 R36, desc[UR20][R12.64] ;  /* 0x000000140c240981 */ /* 0x0004e2000c1e1100 */
[----:B0-----:R-:W-:Y:S02]  /*28910*/  LEA.HI.X.SX32 R6, R22, R5, 0x1, P2 ;  /* 0x0000000516067211 */ /* 0x001fe400010f0eff */
[----:B------:R-:W-:Y:S01]  /*28920*/  ISETP.GT.U32.AND P2, PT, R9, R23, PT ;  /* 0x000000170900720c */ /* 0x000fe20003f44070 */
[----:B--2---:R-:W-:Y:S02]  /*28930*/  @P0 IMAD.MOV.U32 R12, RZ, RZ, R2 ;  /* 0x000000ffff0c0224 */ /* 0x004fe400078e0002 */
[----:B------:R-:W-:Y:S01]  /*28940*/  @P0 IMAD.MOV.U32 R13, RZ, RZ, R3 ;  /* 0x000000ffff0d0224 */ /* 0x000fe200078e0003 */
[----:B------:R-:W-:Y:S01]  /*28950*/  IADD3 R2, P3, PT, R21, R8, RZ ;  /* 0x0000000815027210 */ /* 0x000fe20007f7e0ff */
[----:B------:R0:W-:Y:S01]  /*28960*/  STL [R1+0x9ec], R3 ;  /* 0x0009ec0301007387 */ /* 0x0001e20000100800 */
[----:B------:R-:W-:-:S03]  /*28970*/  PRMT R34, RZ, 0x7610, R34 ;  /* 0x00007610ff227816 */ /* 0x000fc60000000022 */
[----:B------:R2:W3:Y:S04]  /*28980*/  @P0 LDG.E.U8 R35, desc[UR20][R12.64] ;  /* 0x000000140c230981 */ /* 0x0004e8000c1e1100 */
[----:B------:R1:W-:Y:S01]  /*28990*/  STL [R1+0xa18], R0 ;  /* 0x000a180001007387 */ /* 0x0003e20000100800 */
[----:B0-----:R-:W-:Y:S01]  /*289a0*/  LEA.HI.X.SX32 R3, R21, R5, 0x1, P3 ;  /* 0x0000000515037211 */ /* 0x001fe200018f0eff */
[----:B--2---:R-:W-:Y:S02]  /*289b0*/  @P0 IMAD.MOV.U32 R12, RZ, RZ, R0 ;  /* 0x000000ffff0c0224 */ /* 0x004fe400078e0000 */
[----:B------:R-:W-:Y:S02]  /*289c0*/  @P0 IMAD.MOV.U32 R13, RZ, RZ, R6 ;  /* 0x000000ffff0d0224 */ /* 0x000fe400078e0006 */
[----:B-1----:R-:W-:Y:S01]  /*289d0*/  VIADD R0, R64, 0xd7 ;  /* 0x000000d740007836 */ /* 0x002fe20000000000 */
[----:B------:R-:W-:Y:S01]  /*289e0*/  PRMT R33, RZ, 0x7610, R33 ;  /* 0x00007610ff217816 */ /* 0x000fe20000000021 */
[----:B------:R-:W-:Y:S01]  /*289f0*/  @!P2 IMAD.IADD R23, R23, 0x1, -R9 ;  /* 0x000000011717a824 */ /* 0x000fe200078e0a09 */
[----:B------:R0:W2:Y:S02]  /*28a00*/  @P0 LDG.E.U8 R34, desc[UR20][R12.64] ;  /* 0x000000140c220981 */ /* 0x0000a4000c1e1100 */
[----:B------:R-:W-:-:S02]  /*28a10*/  IABS R11, R0 ;  /* 0x00000000000b7213 */ /* 0x000fc40000000000 */
[----:B------:R-:W-:Y:S01]  /*28a20*/  ISETP.GT.U32.AND P2, PT, R9, R23, PT ;  /* 0x000000170900720c */ /* 0x000fe20003f44070 */
[----:B0-----:R-:W-:Y:S02]  /*28a30*/  @P0 IMAD.MOV.U32 R12, RZ, RZ, R2 ;  /* 0x000000ffff0c0224 */ /* 0x001fe400078e0002 */
[----:B------:R-:W-:-:S05]  /*28a40*/  @P0 IMAD.MOV.U32 R13, RZ, RZ, R3 ;  /* 0x000000ffff0d0224 */ /* 0x000fca00078e0003 */
[----:B------:R0:W2:Y:S02]  /*28a50*/  @P0 LDG.E.U8 R33, desc[UR20][R12.64] ;  /* 0x000000140c210981 */ /* 0x0000a4000c1e1100 */
[----:B0-----:R-:W-:-:S04]  /*28a60*/  IMAD.HI.U32 R12, R10, R11, RZ ;  /* 0x0000000b0a0c7227 */ /* 0x001fc800078e00ff */
[----:B------:R-:W-:-:S04]  /*28a70*/  IMAD.MOV R12, RZ, RZ, -R12 ;  /* 0x000000ffff0c7224 */ /* 0x000fc800078e0a0c */
[----:B------:R-:W-:Y:S02]  /*28a80*/  IMAD R11, R9, R12, R11 ;  /* 0x0000000c090b7224 */ /* 0x000fe400078e020b */
[----:B------:R-:W-:-:S03]  /*28a90*/  @!P2 IMAD.IADD R23, R23, 0x1, -R9 ;  /* 0x000000011717a824 */ /* 0x000fc600078e0a09 */
[----:B------:R-:W-:Y:S01]  /*28aa0*/  ISETP.GT.U32.AND P2, PT, R9, R11, PT ;  /* 0x0000000b0900720c */ /* 0x000fe20003f44070 */
[----:B------:R0:W-:Y:S04]  /*28ab0*/  STL [R1+0xa20], R2 ;  /* 0x000a200201007387 */ /* 0x0001e80000100800 */
[----:B------:R-:W-:Y:S08]  /*28ac0*/  STL [R1+0xa14], R6 ;  /* 0x000a140601007387 */ /* 0x000ff00000100800 */
[----:B------:R-:W-:Y:S01]  /*28ad0*/  @!P2 IMAD.IADD R11, R11, 0x1, -R9 ;  /* 0x000000010b0ba824 */ /* 0x000fe200078e0a09 */
[----:B------:R1:W-:Y:S04]  /*28ae0*/  STL [R1+0xa1c], R3 ;  /* 0x000a1c0301007387 */ /* 0x0003e80000100800 */
[----:B------:R-:W-:Y:S01]  /*28af0*/  ISETP.GT.U32.AND P2, PT, R9, R11, PT ;  /* 0x0000000b0900720c */ /* 0x000fe20003f44070 */
[----:B------:R-:W-:Y:S01]  /*28b00*/  STL [R1+0x1328], R0 ;  /* 0x0013280001007387 */ /* 0x000fe20000100800 */
[----:B------:R-:W-:-:S11]  /*28b10*/  PRMT R32, RZ, 0x7610, R32 ;  /* 0x00007610ff207816 */ /* 0x000fd60000000020 */
[----:B------:R-:W-:Y:S01]  /*28b20*/  @!P2 IMAD.IADD R11, R11, 0x1, -R9 ;  /* 0x000000010b0ba824 */ /* 0x000fe200078e0a09 */
[----:B------:R-:W-:Y:S02]  /*28b30*/  PRMT R31, RZ, 0x7610, R31 ;  /* 0x00007610ff1f7816 */ /* 0x000fe4000000001f */
[----:B----4-:R-:W-:-:S13]  /*28b40*/  ISETP.GE.AND P3, PT, R4, RZ, PT ;  /* 0x000000ff0400720c */ /* 0x010fda0003f66270 */
[----:B------:R-:W-:-:S05]  /*28b50*/  @!P3 IMAD.MOV R23, RZ, RZ, -R23 ;  /* 0x000000ffff17b224 */ /* 0x000fca00078e0a17 */
[----:B------:R-:W-:-:S05]  /*28b60*/  SEL R23, R47, R23, !P1 ;  /* 0x000000172f177207 */ /* 0x000fca0004800000 */
[----:B------:R-:W-:Y:S01]  /*28b70*/  IMAD R23, R23, UR4, RZ ;  /* 0x0000000417177c24 */ /* 0x000fe2000f8e02ff */
[----:B------:R-:W4:Y:S04]  /*28b80*/  LDCU UR4, c[0x0][0x3b0] ;  /* 0x00007600ff0477ac */ /* 0x000f280008000800 */
[----:B0-----:R-:W-:-:S04]  /*28b90*/  IADD3 R2, P3, PT, R23, R8, RZ ;  /* 0x0000000817027210 */ /* 0x001fc80007f7e0ff */
[----:B-1----:R-:W-:Y:S02]  /*28ba0*/  LEA.HI.X.SX32 R3, R23, R5, 0x1, P3 ;  /* 0x0000000517037211 */ /* 0x002fe400018f0eff */
[----:B------:R-:W-:Y:S01]  /*28bb0*/  ISETP.GE.AND P3, PT, R0, RZ, PT ;  /* 0x000000ff0000720c */ /* 0x000fe20003f66270 */
[----:B------:R0:W-:Y:S01]  /*28bc0*/  STL [R1+0xa28], R2 ;  /* 0x000a280201007387 */ /* 0x0001e20000100800 */
[----:B------:R-:W-:Y:S02]  /*28bd0*/  @P0 IMAD.MOV.U32 R12, RZ, RZ, R2 ;  /* 0x000000ffff0c0224 */ /* 0x000fe400078e0002 */
[----:B------:R-:W-:-:S05]  /*28be0*/  @P0 IMAD.MOV.U32 R13, RZ, RZ, R3 ;  /* 0x000000ffff0d0224 */ /* 0x000fca00078e0003 */
[----:B------:R1:W2:Y:S01]  /*28bf0*/  @P0 LDG.E.U8 R32, desc[UR20][R12.64] ;  /* 0x000000140c200981 */ /* 0x0002a2000c1e1100 */
[----:B0-----:R-:W-:-:S03]  /*28c00*/  VIADD R2, R64, 0xdc ;  /* 0x000000dc40027836 */ /* 0x001fc60000000000 */
[----:B------:R-:W-:Y:S02]  /*28c10*/  @!P3 IMAD.MOV R11, RZ, RZ, -R11 ;  /* 0x000000ffff0bb224 */ /* 0x000fe400078e0a0b */
[----:B-1----:R-:W-:-:S03]  /*28c20*/  IABS R12, R2 ;  /* 0x00000002000c7213 */ /* 0x002fc60000000000 */
[----:B------:R-:W-:Y:S02]  /*28c30*/  SEL R13, R47, R11, !P1 ;  /* 0x0000000b2f0d7207 */ /* 0x000fe40004800000 */
[----:B------:R-:W-:-:S04]  /*28c40*/  IMAD.HI.U32 R11, R10, R12, RZ ;  /* 0x0000000c0a0b7227 */ /* 0x000fc800078e00ff */
[----:B----4-:R-:W-:Y:S01]  /*28c50*/  IMAD R13, R13, UR4, RZ ;  /* 0x000000040d0d7c24 */ /* 0x010fe2000f8e02ff */
[----:B------:R0:W-:Y:S01]  /*28c60*/  STL [R1+0xa24], R3 ;  /* 0x000a240301007387 */ /* 0x0001e20000100800 */
[----:B------:R-:W-:Y:S01]  /*28c70*/  IMAD.MOV R11, RZ, RZ, -R11 ;  /* 0x000000ffff0b7224 */ /* 0x000fe200078e0a0b */
[----:B------:R-:W-:Y:S01]  /*28c80*/  ISETP.GE.AND P3, PT, R2, RZ, PT ;  /* 0x000000ff0200720c */ /* 0x000fe20003f66270 */
[----:B------:R-:W1:Y:S01]  /*28c90*/  LDCU UR4, c[0x0][0x3b0] ;  /* 0x00007600ff0477ac */ /* 0x000e620008000800 */
[----:B------:R-:W-:Y:S01]  /*28ca0*/  IADD3 R0, P2, PT, R13, R8, RZ ;  /* 0x000000080d007210 */ /* 0x000fe20007f5e0ff */
[----:B------:R-:W-:-:S03]  /*28cb0*/  IMAD R11, R9, R11, R12 ;  /* 0x0000000b090b7224 */ /* 0x000fc600078e020c */
[----:B0-----:R-:W-:Y:S02]  /*28cc0*/  LEA.HI.X.SX32 R3, R13, R5, 0x1, P2 ;  /* 0x000000050d037211 */ /* 0x001fe400010f0eff */
[----:B------:R-:W-:Y:S01]  /*28cd0*/  ISETP.GT.U32.AND P2, PT, R9, R11, PT ;  /* 0x0000000b0900720c */ /* 0x000fe20003f44070 */
[----:B------:R-:W-:Y:S01]  /*28ce0*/  STL [R1+0x1330], R2 ;  /* 0x0013300201007387 */ /* 0x000fe20000100800 */
[----:B------:R-:W-:Y:S02]  /*28cf0*/  @P0 IMAD.MOV.U32 R12, RZ, RZ, R0 ;  /* 0x000000ffff0c0224 */ /* 0x000fe400078e0000 */
[----:B------:R-:W-:Y:S01]  /*28d00*/  @P0 IMAD.MOV.U32 R13, RZ, RZ, R3 ;  /* 0x000000ffff0d0224 */ /* 0x000fe200078e0003 */
[----:B------:R0:W-:Y:S04]  /*28d10*/  STL [R1+0xa30], R0 ;  /* 0x000a300001007387 */ /* 0x0001e80000100800 */
[----:B------:R4:W2:Y:S01]  /*28d20*/  @P0 LDG.E.U8 R31, desc[UR20][R12.64] ;  /* 0x000000140c1f0981 */ /* 0x0008a2000c1e1100 */
[----:B0-----:R-:W-:-:S03]  /*28d30*/  VIADD R0, R64, 0xdd ;  /* 0x000000dd40007836 */ /* 0x001fc60000000000 */
[----:B------:R-:W-:Y:S02]  /*28d40*/  @!P2 IMAD.IADD R11, R11, 0x1, -R9 ;  /* 0x000000010b0ba824 */ /* 0x000fe400078e0a09 */
[----:B----4-:R-:W-:-:S03]  /*28d50*/  IABS R12, R0 ;  /* 0x00000000000c7213 */ /* 0x010fc60000000000 */
[----:B------:R-:W-:Y:S02]  /*28d60*/  ISETP.GT.U32.AND P2, PT, R9, R11, PT ;  /* 0x0000000b0900720c */ /* 0x000fe40003f44070 */
[----:B------:R-:W-:-:S04]  /*28d70*/  IMAD.HI.U32 R13, R10, R12, RZ ;  /* 0x0000000c0a0d7227 */ /* 0x000fc800078e00ff */
[----:B------:R-:W-:-:S04]  /*28d80*/  IMAD.MOV R13, RZ, RZ, -R13 ;  /* 0x000000ffff0d7224 */ /* 0x000fc800078e0a0d */
[----:B------:R-:W-:-:S03]  /*28d90*/  IMAD R12, R9, R13, R12 ;  /* 0x0000000d090c7224 */ /* 0x000fc600078e020c */
[----:B------:R-:W-:Y:S02]  /*28da0*/  @!P2 IMAD.IADD R11, R11, 0x1, -R9 ;  /* 0x000000010b0ba824 */ /* 0x000fe400078e0a09 */
[----:B------:R-:W-:Y:S02]  /*28db0*/  ISETP.GT.U32.AND P2, PT, R9, R12, PT ;  /* 0x0000000c0900720c */ /* 0x000fe40003f44070 */
[----:B------:R-:W-:-:S05]  /*28dc0*/  @!P3 IMAD.MOV R11, RZ, RZ, -R11 ;  /* 0x000000ffff0bb224 */ /* 0x000fca00078e0a0b */
[----:B------:R-:W-:-:S05]  /*28dd0*/  SEL R11, R47, R11, !P1 ;  /* 0x0000000b2f0b7207 */ /* 0x000fca0004800000 */
[----:B-1----:R-:W-:Y:S01]  /*28de0*/  IMAD R11, R11, UR4, RZ ;  /* 0x000000040b0b7c24 */ /* 0x002fe2000f8e02ff */
[----:B------:R0:W-:Y:S01]  /*28df0*/  STL [R1+0xa2c], R3 ;  /* 0x000a2c0301007387 */ /* 0x0001e20000100800 */
[----:B------:R-:W-:Y:S01]  /*28e00*/  @!P2 IMAD.IADD R12, R12, 0x1, -R9 ;  /* 0x000000010c0ca824 */ /* 0x000fe200078e0a09 */
[----:B------:R-:W1:Y:S02]  /*28e10*/  LDCU UR4, c[0x0][0x3b0] ;  /* 0x00007600ff0477ac */ /* 0x000e640008000800 */
[----:B------:R-:W-:Y:S02]  /*28e20*/  IADD3 R2, P3, PT, R11, R8, RZ ;  /* 0x000000080b027210 */ /* 0x000fe40007f7e0ff */
[----:B------:R-:W-:Y:S02]  /*28e30*/  ISETP.GT.U32.AND P2, PT, R9, R12, PT ;  /* 0x0000000c0900720c */ /* 0x000fe40003f44070 */
[----:B0-----:R-:W-:Y:S02]  /*28e40*/  LEA.HI.X.SX32 R3, R11, R5, 0x1, P3 ;  /* 0x000000050b037211 */ /* 0x001fe400018f0eff */
[----:B------:R-:W-:Y:S01]  /*28e50*/  ISETP.GE.AND P3, PT, R0, RZ, PT ;  /* 0x000000ff0000720c */ /* 0x000fe20003f66270 */
[----:B------:R-:W-:Y:S01]  /*28e60*/  STL [R1+0x132c], R0 ;  /* 0x00132c0001007387 */ /* 0x000fe20000100800 */
[----:B------:R-:W-:-:S03]  /*28e70*/  @P0 IMAD.MOV.U32 R14, RZ, RZ, R2 ;  /* 0x000000ffff0e0224 */ /* 0x000fc600078e0002 */
[----:B------:R0:W-:Y:S04]  /*28e80*/  STL [R1+0xa58], R2 ;  /* 0x000a580201007387 */ /* 0x0001e80000100800 */
[----:B------:R-:W-:Y:S02]  /*28e90*/  @!P2 IMAD.IADD R12, R12, 0x1, -R9 ;  /* 0x000000010c0ca824 */ /* 0x000fe400078e0a09 */
[----:B0-----:R-:W-:Y:S02]  /*28ea0*/  VIADD R2, R64, 0xde ;  /* 0x000000de40027836 */ /* 0x001fe40000000000 */
[----:B------:R-:W-:-:S03]  /*28eb0*/  @!P3 IMAD.MOV R12, RZ, RZ, -R12 ;  /* 0x000000ffff0cb224 */ /* 0x000fc600078e0a0c */
[----:B------:R-:W-:Y:S02]  /*28ec0*/  IABS R11, R2 ;  /* 0x00000002000b7213 */ /* 0x000fe40000000000 */
[----:B------:R-:W-:-:S03]  /*28ed0*/  SEL R13, R47, R12, !P1 ;  /* 0x0000000c2f0d7207 */ /* 0x000fc60004800000 */
[----:B------:R-:W-:-:S04]  /*28ee0*/  IMAD.HI.U32 R12, R10, R11, RZ ;  /* 0x0000000b0a0c7227 */ /* 0x000fc800078e00ff */
[----:B-1----:R-:W-:Y:S01]  /*28ef0*/  IMAD R13, R13, UR4, RZ ;  /* 0x000000040d0d7c24 */ /* 0x002fe2000f8e02ff */
[----:B------:R0:W-:Y:S01]  /*28f00*/  STL [R1+0xa54], R3 ;  /* 0x000a540301007387 */ /* 0x0001e20000100800 */
[----:B------:R-:W-:Y:S02]  /*28f10*/  IMAD.MOV R12, RZ, RZ, -R12 ;  /* 0x000000ffff0c7224 */ /* 0x000fe400078e0a0c */
[----:B------:R-:W-:Y:S01]  /*28f20*/  @P0 IMAD.MOV.U32 R15, RZ, RZ, R3 ;  /* 0x000000ffff0f0224 */ /* 0x000fe200078e0003 */
[----:B------:R-:W-:Y:S01]  /*28f30*/  IADD3 R0, P2, PT, R13, R8, RZ ;  /* 0x000000080d007210 */ /* 0x000fe20007f5e0ff */
[----:B------:R-:W-:Y:S01]  /*28f40*/  IMAD R11, R9, R12, R11 ;  /* 0x0000000c090b7224 */ /* 0x000fe200078e020b */
[----:B------:R-:W-:Y:S01]  /*28f50*/  PRMT R29, RZ, 0x7610, R29 ;  /* 0x00007610ff1d7816 */ /* 0x000fe2000000001d */
[----:B------:R-:W1:Y:S01]  /*28f60*/  LDCU UR4, c[0x0][0x3b0] ;  /* 0x00007600ff0477ac */ /* 0x000e620008000800 */
[----:B0-----:R-:W-:Y:S02]  /*28f70*/  LEA.HI.X.SX32 R3, R13, R5, 0x1, P2 ;  /* 0x000000050d037211 */ /* 0x001fe400010f0eff */
[----:B------:R-:W-:Y:S01]  /*28f80*/  ISETP.GT.U32.AND P2, PT, R9, R11, PT ;  /* 0x0000000b0900720c */ /* 0x000fe20003f44070 */
[----:B------:R-:W-:Y:S01]  /*28f90*/  STL [R1+0x1320], R2 ;  /* 0x0013200201007387 */ /* 0x000fe20000100800 */
[----:B------:R-:W-:-:S02]  /*28fa0*/  @P0 IMAD.MOV.U32 R12, RZ, RZ, R0 ;  /* 0x000000ffff0c0224 */ /* 0x000fc400078e0000 */
[----:B------:R-:W-:Y:S01]  /*28fb0*/  @P0 IMAD.MOV.U32 R13, RZ, RZ, R3 ;  /* 0x000000ffff0d0224 */ /* 0x000fe200078e0003 */
[----:B------:R0:W-:Y:S04]  /*28fc0*/  STL [R1+0xa60], R0 ;  /* 0x000a600001007387 */ /* 0x0001e80000100800 */
[----:B------:R4:W2:Y:S01]  /*28fd0*/  @P0 LDG.E.U8 R29, desc[UR20][R12.64] ;  /* 0x000000140c1d0981 */ /* 0x0008a2000c1e1100 */
[----:B0-----:R-:W-:-:S03]  /*28fe0*/  VIADD R0, R64, 0xdf ;  /* 0x000000df40007836 */ /* 0x001fc60000000000 */
[----:B------:R-:W-:Y:S02]  /*28ff0*/  @!P2 IMAD.IADD R11, R11, 0x1, -R9 ;  /* 0x000000010b0ba824 */ /* 0x000fe400078e0a09 */
[----:B----4-:R-:W-:-:S03]  /*29000*/  IABS R12, R0 ;  /* 0x00000000000c7213 */ /* 0x010fc60000000000 */
[----:B------:R-:W-:Y:S02]  /*29010*/  ISETP.GT.U32.AND P2, PT, R9, R11, PT ;  /* 0x0000000b0900720c */ /* 0x000fe40003f44070 */
[----:B------:R-:W-:Y:S01]  /*29020*/  IMAD.HI.U32 R13, R10, R12, RZ ;  /* 0x0000000c0a0d7227 */ /* 0x000fe200078e00ff */
[----:B------:R-:W-:-:S03]  /*29030*/  ISETP.GE.AND P3, PT, R2, RZ, PT ;  /* 0x000000ff0200720c */ /* 0x000fc60003f66270 */
        /* <DEDUP_REMOVED lines=9> */
[----:B------:R-:W-:Y:S01]  /*290d0*/  PRMT R30, RZ, 0x7610, R30 ;  /* 0x00007610ff1e7816 */ /* 0x000fe2000000001e */
[----:B------:R-:W1:Y:S01]  /*290e0*/  LDCU UR4, c[0x0][0x3b0] ;  /* 0x00007600ff0477ac */ /* 0x000e620008000800 */
[----:B------:R-:W-:Y:S02]  /*290f0*/  IADD3 R2, P3, PT, R11, R8, RZ ;  /* 0x000000080b027210 */ /* 0x000fe40007f7e0ff */
[----:B------:R-:W-:Y:S01]  /*29100*/  ISETP.GT.U32.AND P2, PT, R9, R12, PT ;  /* 0x0000000c0900720c */ /* 0x000fe20003f44070 */
[----:B------:R-:W-:Y:S01]  /*29110*/  STL [R1+0x1314], R0 ;  /* 0x0013140001007387 */ /* 0x000fe20000100800 */
[----:B0-----:R-:W-:-:S03]  /*29120*/  LEA.HI.X.SX32 R3, R11, R5, 0x1, P3 ;  /* 0x000000050b037211 */ /* 0x001fc600018f0eff */
[----:B------:R0:W4:Y:S01]  /*29130*/  @P0 LDG.E.U8 R30, desc[UR20][R14.64] ;  /* 0x000000140e1e0981 */ /* 0x000122000c1e1100 */
[----:B------:R-:W-:-:S03]  /*29140*/  ISETP.GE.AND P3, PT, R0, RZ, PT ;  /* 0x000000ff0000720c */ /* 0x000fc60003f66270 */
[----:B------:R1:W-:Y:S04]  /*29150*/  STL [R1+0xa68], R2 ;  /* 0x000a680201007387 */ /* 0x0003e80000100800 */
[----:B------:R-:W-:Y:S02]  /*29160*/  @!P2 IMAD.IADD R12, R12, 0x1, -R9 ;  /* 0x000000010c0ca824 */ /* 0x000fe400078e0a09 */
[----:B0-----:R-:W-:Y:S02]  /*29170*/  @P0 IMAD.MOV.U32 R14, RZ, RZ, R2 ;  /* 0x000000ffff0e0224 */ /* 0x001fe400078e0002 */
[----:B-1----:R-:W-:Y:S02]  /*29180*/  VIADD R2, R64, 0xe4 ;  /* 0x000000e440027836 */ /* 0x002fe40000000000 */
[----:B------:R-:W-:-:S03]  /*29190*/  @!P3 IMAD.MOV R12, RZ, RZ, -R12 ;  /* 0x000000ffff0cb224 */ /* 0x000fc600078e0a0c */
[----:B------:R-:W-:Y:S02]  /*291a0*/  IABS R11, R2 ;  /* 0x00000002000b7213 */ /* 0x000fe40000000000 */
[----:B------:R-:W-:-:S03]  /*291b0*/  SEL R13, R47, R12, !P1 ;  /* 0x0000000c2f0d7207 */ /* 0x000fc60004800000 */
[----:B------:R-:W-:-:S04]  /*291c0*/  IMAD.HI.U32 R12, R10, R11, RZ ;  /* 0x0000000b0a0c7227 */ /* 0x000fc800078e00ff */
[----:B------:R-:W-:Y:S01]  /*291d0*/  IMAD R13, R13, UR4, RZ ;  /* 0x000000040d0d7c24 */ /* 0x000fe2000f8e02ff */
        /* <DEDUP_REMOVED lines=16> */
[----:B-1----:R-:W-:-:S03]  /*292e0*/  IABS R12, R0 ;  /* 0x00000000000c7213 */ /* 0x002fc60000000000 */
        /* <DEDUP_REMOVED lines=9> */
[----:B------:R-:W-:Y:S01]  /*29380*/  IMAD R11, R11, UR4, RZ ;  /* 0x000000040b0b7c24 */ /* 0x000fe2000f8e02ff */
        /* <DEDUP_REMOVED lines=8> */
[----:B------:R0:W2:Y:S01]  /*29410*/  @P0 LDG.E.U8 R28, desc[UR20][R14.64] ;  /* 0x000000140e1c0981 */ /* 0x0000a2000c1e1100 */
        /* <DEDUP_REMOVED lines=18> */
[----:B------:R-:W-:-:S02]  /*29540*/  ISETP.GT.U32.AND P2, PT, R9, R11, PT ;  /* 0x0000000b0900720c */ /* 0x000fc40003f44070 */
[----:B------:R0:W2:Y:S01]  /*29550*/  @P0 LDG.E.U8 R44, desc[UR20][R24.64] ;  /* 0x00000014182c0981 */ /* 0x0000a2000c1e1100 */
[----:B------:R-:W-:Y:S02]  /*29560*/  @P0 IMAD.MOV.U32 R12, RZ, RZ, R0 ;  /* 0x000000ffff0c0224 */ /* 0x000fe400078e0000 */
[----:B------:R-:W-:Y:S01]  /*29570*/  @P0 IMAD.MOV.U32 R13, RZ, RZ, R3 ;  /* 0x000000ffff0d0224 */ /* 0x000fe200078e0003 */
[----:B------:R-:W-:Y:S04]  /*29580*/  STL [R1+0x1310], R2 ;  /* 0x0013100201007387 */ /* 0x000fe80000100800 */
[----:B------:R1:W-:Y:S01]  /*29590*/  STL [R1+0xaa0], R0 ;  /* 0x000aa00001007387 */ /* 0x0003e20000100800 */
[----:B0-----:R-:W-:Y:S02]  /*295a0*/  PRMT R25, RZ, 0x7610, R25 ;  /* 0x00007610ff197816 */ /* 0x001fe40000000019 */
[----:B------:R-:W-:-:S04]  /*295b0*/  @!P2 IMAD.IADD R11, R11, 0x1, -R9 ;  /* 0x000000010b0ba824 */ /* 0x000fc800078e0a09 */
[----:B------:R0:W2:Y:S01]  /*295c0*/  @P0 LDG.E.U8 R25, desc[UR20][R12.64] ;  /* 0x000000140c190981 */ /* 0x0000a2000c1e1100 */
[----:B-1----:R-:W-:Y:S01]  /*295d0*/  VIADD R0, R64, 0xe7 ;  /* 0x000000e740007836 */ /* 0x002fe20000000000 */
[----:B------:R-:W-:-:S04]  /*295e0*/  ISETP.GT.U32.AND P2, PT, R9, R11, PT ;  /* 0x0000000b0900720c */ /* 0x000fc80003f44070 */
[----:B0-----:R-:W-:Y:S02]  /*295f0*/  IABS R12, R0 ;  /* 0x00000000000c7213 */ /* 0x001fe40000000000 */
[----:B------:R-:W-:-:S03]  /*29600*/  ISETP.GE.AND P3, PT, R2, RZ, PT ;  /* 0x000000ff0200720c */ /* 0x000fc60003f66270 */
[----:B------:R-:W-:-:S04]  /*29610*/  IMAD.HI.U32 R13, R10, R12, RZ ;  /* 0x0000000c0a0d7227 */ /* 0x000fc800078e00ff */
[----:B------:R-:W-:-:S04]  /*29620*/  IMAD.MOV R13, RZ, RZ, -R13 ;  /* 0x000000ffff0d7224 */ /* 0x000fc800078e0a0d */
[----:B------:R-:W-:Y:S02]  /*29630*/  IMAD R12, R9, R13, R12 ;  /* 0x0000000d090c7224 */ /* 0x000fe400078e020c */
[----:B------:R-:W-:-:S03]  /*29640*/  @!P2 IMAD.IADD R11, R11, 0x1, -R9 ;  /* 0x000000010b0ba824 */ /* 0x000fc600078e0a09 */
[----:B------:R-:W-:Y:S01]  /*29650*/  ISETP.GT.U32.AND P2, PT, R9, R12, PT ;  /* 0x0000000c0900720c */ /* 0x000fe20003f44070 */
        /* <DEDUP_REMOVED lines=189> */
[----:B------:R-:W1:Y:S02]  /*2a230*/  LDCU UR4, c[0x0][0x3b0] ;  /* 0x00007600ff0477ac */ /* 0x000e640008000800 */
[----:B------:R-:W-:Y:S02]  /*2a240*/  IADD3 R2, P3, PT, R11, R8, RZ ;  /* 0x000000080b027210 */ /* 0x000fe40007f7e0ff */
[----:B------:R-:W-:Y:S02]  /*2a250*/  ISETP.GT.U32.AND P2, PT, R9, R12, PT ;  /* 0x0000000c0900720c */ /* 0x000fe40003f44070 */
[----:B0-----:R-:W-:Y:S02]  /*2a260*/  LEA.HI.X.SX32 R3, R11, R5, 0x1, P3 ;  /* 0x000000050b037211 */ /* 0x001fe400018f0eff */
[----:B------:R-:W-:Y:S01]  /*2a270*/  ISETP.GE.AND P3, PT, R0, RZ, PT ;  /* 0x000000ff0000720c */ /* 0x000fe20003f66270 */
[----:B------:R-:W-:-:S08]  /*2a280*/  VIADD R6, R64, 0xfe ;  /* 0x000000fe40067836 */ /* 0x000fd00000000000 */
[----:B------:R-:W-:Y:S01]  /*2a290*/  @!P2 IMAD.IADD R12, R12, 0x1, -R9 ;  /* 0x000000010c0ca824 */ /* 0x000fe200078e0a09 */
[----:B------:R-:W-:-:S03]  /*2a2a0*/  IABS R11, R6 ;  /* 0x00000006000b7213 */ /* 0x000fc60000000000 */
[----:B------:R-:W-:-:S05]  /*2a2b0*/  @!P3 IMAD.MOV R12, RZ, RZ, -R12 ;  /* 0x000000ffff0cb224 */ /* 0x000fca00078e0a0c */
[----:B------:R-:W-:Y:S01]  /*2a2c0*/  SEL R13, R47, R12, !P1 ;  /* 0x0000000c2f0d7207 */ /* 0x000fe20004800000 */
[----:B------:R-:W-:Y:S01]  /*2a2d0*/  IMAD.HI.U32 R12, R10, R11, RZ ;  /* 0x0000000b0a0c7227 */ /* 0x000fe200078e00ff */
[----:B------:R-:W-:-:S03]  /*2a2e0*/  PRMT R18, RZ, 0x7610, R18 ;  /* 0x00007610ff127816 */ /* 0x000fc60000000012 */
[----:B-1----:R-:W-:Y:S01]  /*2a2f0*/  IMAD R13, R13, UR4, RZ ;  /* 0x000000040d0d7c24 */ /* 0x002fe2000f8e02ff */
[----:B------:R0:W-:Y:S01]  /*2a300*/  STL [R1+0x12f8], R0 ;  /* 0x0012f80001007387 */ /* 0x0001e20000100800 */
[----:B------:R-:W-:Y:S01]  /*2a310*/  IMAD.MOV R12, RZ, RZ, -R12 ;  /* 0x000000ffff0c7224 */ /* 0x000fe200078e0a0c */
[----:B------:R-:W-:Y:S01]  /*2a320*/  PRMT R16, RZ, 0x7610, R16 ;  /* 0x00007610ff107816 */ /* 0x000fe20000000010 */
[----:B------:R-:W-:Y:S01]  /*2a330*/  VIADD R4, R64, 0xf7 ;  /* 0x000000f740047836 */ /* 0x000fe20000000000 */
[----:B------:R1:W2:Y:S01]  /*2a340*/  @P0 LDG.E.U8 R18, desc[UR20][R14.64] ;  /* 0x000000140e120981 */ /* 0x0002a2000c1e1100 */
[----:B------:R-:W-:Y:S01]  /*2a350*/  IMAD R11, R9, R12, R11 ;  /* 0x0000000c090b7224 */ /* 0x000fe200078e020b */
[----:B------:R-:W3:Y:S01]  /*2a360*/  LDCU UR4, c[0x0][0x3b0] ;  /* 0x00007600ff0477ac */ /* 0x000ee20008000800 */
[----:B0-----:R-:W-:Y:S01]  /*2a370*/  IADD3 R0, P2, PT, R13, R8, RZ ;  /* 0x000000080d007210 */ /* 0x001fe20007f5e0ff */
[----:B------:R0:W-:Y:S01]  /*2a380*/  STL [R1+0xb48], R2 ;  /* 0x000b480201007387 */ /* 0x0001e20000100800 */
[----:B-1----:R-:W-:-:S02]  /*2a390*/  @P0 IMAD.MOV.U32 R14, RZ, RZ, R2 ;  /* 0x000000ffff0e0224 */ /* 0x002fc400078e0002 */
[----:B------:R-:W-:Y:S01]  /*2a3a0*/  @P0 IMAD.MOV.U32 R15, RZ, RZ, R3 ;  /* 0x000000ffff0f0224 */ /* 0x000fe200078e0003 */
[----:B------:R-:W-:Y:S01]  /*2a3b0*/  STL [R1+0xb44], R3 ;  /* 0x000b440301007387 */ /* 0x000fe20000100800 */
[----:B0-----:R-:W-:-:S03]  /*2a3c0*/  LEA.HI.X.SX32 R2, R13, R5, 0x1, P2 ;  /* 0x000000050d027211 */ /* 0x001fc600010f0eff */
[----:B------:R0:W2:Y:S01]  /*2a3d0*/  @P0 LDG.E.U8 R16, desc[UR20][R14.64] ;  /* 0x000000140e100981 */ /* 0x0000a2000c1e1100 */
[----:B------:R-:W-:Y:S01]  /*2a3e0*/  ISETP.GT.U32.AND P2, PT, R9, R11, PT ;  /* 0x0000000b0900720c */ /* 0x000fe20003f44070 */
[----:B------:R-:W-:Y:S02]  /*2a3f0*/  @P0 IMAD.MOV.U32 R12, RZ, RZ, R0 ;  /* 0x000000ffff0c0224 */ /* 0x000fe400078e0000 */
[----:B------:R-:W-:Y:S01]  /*2a400*/  STL [R1+0x12f4], R6 ;  /* 0x0012f40601007387 */ /* 0x000fe20000100800 */
[----:B------:R-:W-:-:S03]  /*2a410*/  @P0 IMAD.MOV.U32 R13, RZ, RZ, R2 ;  /* 0x000000ffff0d0224 */ /* 0x000fc600078e0002 */
[----:B------:R1:W-:Y:S01]  /*2a420*/  STL [R1+0xb50], R0 ;  /* 0x000b500001007387 */ /* 0x0003e20000100800 */
[----:B0-----:R-:W-:-:S03]  /*2a430*/  PRMT R15, RZ, 0x7610, R15 ;  /* 0x00007610ff0f7816 */ /* 0x001fc6000000000f */
[----:B------:R0:W-:Y:S04]  /*2a440*/  STL [R1+0xb4c], R2 ;  /* 0x000b4c0201007387 */ /* 0x0001e80000100800 */
[----:B------:R3:W2:Y:S01]  /*2a450*/  @P0 LDG.E.U8 R15, desc[UR20][R12.64] ;  /* 0x000000140c0f0981 */ /* 0x0006a2000c1e1100 */
[C---:B-1----:R-:W-:Y:S02]  /*2a460*/  VIADD R0, R64.reuse, 0xff ;  /* 0x000000ff40007836 */ /* 0x042fe40000000000 */
[----:B0-----:R-:W-:-:S03]  /*2a470*/  VIADD R2, R64, 0xef ;  /* 0x000000ef40027836 */ /* 0x001fc60000000000 */
[----:B---3--:R-:W-:Y:S01]  /*2a480*/  IABS R12, R0 ;  /* 0x00000000000c7213 */ /* 0x008fe20000000000 */
[----:B------:R-:W-:Y:S01]  /*2a490*/  @!P2 IMAD.IADD R11, R11, 0x1, -R9 ;  /* 0x000000010b0ba824 */ /* 0x000fe200078e0a09 */
[----:B------:R-:W-:Y:S02]  /*2a4a0*/  IABS R14, R4 ;  /* 0x00000004000e7213 */ /* 0x000fe40000000000 */
[----:B------:R-:W-:Y:S01]  /*2a4b0*/  IABS R13, R2 ;  /* 0x00000002000d7213 */ /* 0x000fe20000000000 */
[----:B------:R-:W-:Y:S01]  /*2a4c0*/  IMAD.HI.U32 R7, R10, R12, RZ ;  /* 0x0000000c0a077227 */ /* 0x000fe200078e00ff */
[----:B------:R-:W-:-:S03]  /*2a4d0*/  ISETP.GT.U32.AND P3, PT, R9, R11, PT ;  /* 0x0000000b0900720c */ /* 0x000fc60003f64070 */
[----:B------:R-:W-:Y:S02]  /*2a4e0*/  IMAD.MOV R93, RZ, RZ, -R7 ;  /* 0x000000ffff5d7224 */ /* 0x000fe400078e0a07 */
[----:B------:R-:W-:Y:S01]  /*2a4f0*/  IMAD.HI.U32 R7, R10, R14, RZ ;  /* 0x0000000e0a077227 */ /* 0x000fe200078e00ff */
[----:B------:R-:W-:-:S03]  /*2a500*/  ISETP.GE.AND P2, PT, R6, RZ, PT ;  /* 0x000000ff0600720c */ /* 0x000fc60003f46270 */
[----:B------:R-:W-:-:S04]  /*2a510*/  IMAD.HI.U32 R3, R10, R13, RZ ;  /* 0x0000000d0a037227 */ /* 0x000fc800078e00ff */
[C---:B------:R-:W-:Y:S02]  /*2a520*/  IMAD R10, R9.reuse, R93, R12 ;  /* 0x0000005d090a7224 */ /* 0x040fe400078e020c */
[----:B------:R-:W-:Y:S02]  /*2a530*/  IMAD.MOV R12, RZ, RZ, -R7 ;  /* 0x000000ffff0c7224 */ /* 0x000fe400078e0a07 */
[----:B------:R-:W-:Y:S02]  /*2a540*/  IMAD.MOV R3, RZ, RZ, -R3 ;  /* 0x000000ffff037224 */ /* 0x000fe400078e0a03 */
[C---:B------:R-:W-:Y:S02]  /*2a550*/  IMAD R12, R9.reuse, R12, R14 ;  /* 0x0000000c090c7224 */ /* 0x040fe400078e020e */
[C---:B------:R-:W-:Y:S01]  /*2a560*/  IMAD R13, R9.reuse, R3, R13 ;  /* 0x00000003090d7224 */ /* 0x040fe200078e020d */
[----:B------:R-:W-:Y:S01]  /*2a570*/  ISETP.GT.U32.AND P6, PT, R9, R10, PT ;  /* 0x0000000a0900720c */ /* 0x000fe20003fc4070 */
[----:B------:R-:W-:Y:S01]  /*2a580*/  @!P3 IMAD.IADD R11, R11, 0x1, -R9 ;  /* 0x000000010b0bb824 */ /* 0x000fe200078e0a09 */
[----:B------:R-:W-:-:S02]  /*2a590*/  ISETP.GT.U32.AND P5, PT, R9, R12, PT ;  /* 0x0000000c0900720c */ /* 0x000fc40003fa4070 */
[----:B------:R-:W-:Y:S01]  /*2a5a0*/  ISETP.GT.U32.AND P3, PT, R9, R13, PT ;  /* 0x0000000d0900720c */ /* 0x000fe20003f64070 */
[----:B------:R-:W-:-:S05]  /*2a5b0*/  @!P2 IMAD.MOV R11, RZ, RZ, -R11 ;  /* 0x000000ffff0ba224 */ /* 0x000fca00078e0a0b */
[----:B------:R-:W-:-:S03]  /*2a5c0*/  SEL R11, R47, R11, !P1 ;  /* 0x0000000b2f0b7207 */ /* 0x000fc60004800000 */
[--C-:B------:R-:W-:Y:S02]  /*2a5d0*/  @!P6 IMAD.IADD R10, R10, 0x1, -R9.reuse ;  /* 0x000000010a0ae824 */ /* 0x100fe400078e0a09 */
[--C-:B------:R-:W-:Y:S02]  /*2a5e0*/  @!P5 IMAD.IADD R12, R12, 0x1, -R9.reuse ;  /* 0x000000010c0cd824 */ /* 0x100fe400078e0a09 */
[----:B------:R-:W-:Y:S01]  /*2a5f0*/  IMAD R11, R11, UR4, RZ ;  /* 0x000000040b0b7c24 */ /* 0x000fe2000f8e02ff */
[----:B------:R-:W0:Y:S01]  /*2a600*/  LDCU UR4, c[0x0][0x3b0] ;  /* 0x00007600ff0477ac */ /* 0x000e220008000800 */
[----:B------:R-:W-:Y:S01]  /*2a610*/  @!P3 IMAD.IADD R13, R13, 0x1, -R9 ;  /* 0x000000010d0db824 */ /* 0x000fe200078e0a09 */
[C---:B------:R-:W-:Y:S02]  /*2a620*/  ISETP.GT.U32.AND P3, PT, R9.reuse, R10, PT ;  /* 0x0000000a0900720c */ /* 0x040fe40003f64070 */
[----:B------:R-:W-:Y:S02]  /*2a630*/  ISETP.GT.U32.AND P5, PT, R9, R12, PT ;  /* 0x0000000c0900720c */ /* 0x000fe40003fa4070 */
[----:B------:R-:W-:-:S02]  /*2a640*/  IADD3 R6, P2, PT, R11, R8, RZ ;  /* 0x000000080b067210 */ /* 0x000fc40007f5e0ff */
[----:B------:R-:W-:Y:S02]  /*2a650*/  ISETP.GT.U32.AND P6, PT, R9, R13, PT ;  /* 0x0000000d0900720c */ /* 0x000fe40003fc4070 */
[----:B------:R-:W-:Y:S02]  /*2a660*/  LEA.HI.X.SX32 R7, R11, R5, 0x1, P2 ;  /* 0x000000050b077211 */ /* 0x000fe400010f0eff */
[----:B------:R-:W-:-:S03]  /*2a670*/  ISETP.GE.AND P2, PT, R2, RZ, PT ;  /* 0x000000ff0200720c */ /* 0x000fc60003f46270 */
[--C-:B------:R-:W-:Y:S01]  /*2a680*/  @!P3 IMAD.IADD R10, R10, 0x1, -R9.reuse ;  /* 0x000000010a0ab824 */ /* 0x100fe200078e0a09 */
[----:B------:R-:W-:Y:S01]  /*2a690*/  ISETP.GE.AND P3, PT, R4, RZ, PT ;  /* 0x000000ff0400720c */ /* 0x000fe20003f66270 */
[----:B------:R-:W-:Y:S01]  /*2a6a0*/  @!P5 IMAD.IADD R12, R12, 0x1, -R9 ;  /* 0x000000010c0cd824 */ /* 0x000fe200078e0a09 */
[----:B------:R-:W-:-:S03]  /*2a6b0*/  ISETP.GE.AND P5, PT, R0, RZ, PT ;  /* 0x000000ff0000720c */ /* 0x000fc60003fa6270 */
[----:B------:R-:W-:-:S04]  /*2a6c0*/  @!P6 IMAD.IADD R13, R13, 0x1, -R9 ;  /* 0x000000010d0de824 */ /* 0x000fc800078e0a09 */
[----:B------:R-:W-:-:S05]  /*2a6d0*/  @!P2 IMAD.MOV R13, RZ, RZ, -R13 ;  /* 0x000000ffff0da224 */ /* 0x000fca00078e0a0d */
[----:B------:R-:W-:Y:S01]  /*2a6e0*/  SEL R13, R47, R13, !P1 ;  /* 0x0000000d2f0d7207 */ /* 0x000fe20004800000 */
[----:B------:R-:W-:Y:S02]  /*2a6f0*/  @!P3 IMAD.MOV R12, RZ, RZ, -R12 ;  /* 0x000000ffff0cb224 */ /* 0x000fe400078e0a0c */
[----:B------:R-:W-:Y:S02]  /*2a700*/  @!P5 IMAD.MOV R10, RZ, RZ, -R10 ;  /* 0x000000ffff0ad224 */ /* 0x000fe400078e0a0a */
[----:B0-----:R-:W-:Y:S01]  /*2a710*/  IMAD R13, R13, UR4, RZ ;  /* 0x000000040d0d7c24 */ /* 0x001fe2000f8e02ff */
[----:B------:R-:W-:Y:S01]  /*2a720*/  STL [R1+0x12e0], R0 ;  /* 0x0012e00001007387 */ /* 0x000fe20000100800 */
[C---:B------:R-:W-:Y:S01]  /*2a730*/  SEL R12, R47.reuse, R12, !P1 ;  /* 0x0000000c2f0c7207 */ /* 0x040fe20004800000 */
[----:B------:R-:W0:Y:S01]  /*2a740*/  LDCU UR4, c[0x0][0x3b0] ;  /* 0x00007600ff0477ac */ /* 0x000e220008000800 */
[----:B------:R-:W-:Y:S01]  /*2a750*/  PRMT R11, RZ, 0x7610, R11 ;  /* 0x00007610ff0b7816 */ /* 0x000fe2000000000b */
[----:B------:R-:W-:Y:S01]  /*2a760*/  STL [R1+0x12f0], R2 ;  /* 0x0012f00201007387 */ /* 0x000fe20000100800 */
[----:B------:R-:W-:-:S03]  /*2a770*/  SEL R47, R47, R10, !P1 ;  /* 0x0000000a2f2f7207 */ /* 0x000fc60004800000 */
[----:B------:R1:W-:Y:S01]  /*2a780*/  STL [R1+0x12e8], R4 ;  /* 0x0012e80401007387 */ /* 0x0003e20000100800 */
[----:B------:R-:W-:-:S03]  /*2a790*/  IMAD R9, R12, UR5, RZ ;  /* 0x000000050c097c24 */ /* 0x000fc6000f8e02ff */
[----:B------:R-:W3:Y:S04]  /*2a7a0*/  LDL.LU R93, [R1+0x1724] ;  /* 0x00172400015d7983 */ /* 0x000ee80000300800 */
[----:B------:R-:W3:Y:S01]  /*2a7b0*/  LDL.LU R3, [R1+0x1720] ;  /* 0x0017200001037983 */ /* 0x000ee20000300800 */
[----:B-1----:R-:W-:-:S03]  /*2a7c0*/  IADD3 R4, P1, PT, R13, R8, RZ ;  /* 0x000000080d047210 */ /* 0x002fc60007f3e0ff */
[----:B------:R-:W-:Y:S01]  /*2a7d0*/  STL [R1+0x418], R6 ;  /* 0x0004180601007387 */ /* 0x000fe20000100800 */
[----:B------:R-:W-:-:S03]  /*2a7e0*/  LEA.HI.X.SX32 R14, R13, R5, 0x1, P1 ;  /* 0x000000050d0e7211 */ /* 0x000fc600008f0eff */
[----:B------:R1:W-:Y:S01]  /*2a7f0*/  STL [R1+0x414], R7 ;  /* 0x0004140701007387 */ /* 0x0003e20000100800 */
[----:B------:R-:W-:-:S03]  /*2a800*/  PRMT R10, RZ, 0x7610, R10 ;  /* 0x00007610ff0a7816 */ /* 0x000fc6000000000a */
[----:B------:R-:W3:Y:S01]  /*2a810*/  @P0 LDG.E.U8 R11, desc[UR20][R6.64] ;  /* 0x00000014060b0981 */ /* 0x000ee2000c1e1100 */
[----:B------:R-:W-:Y:S02]  /*2a820*/  @P0 IMAD.MOV.U32 R12, RZ, RZ, R4 ;  /* 0x000000ffff0c0224 */ /* 0x000fe400078e0004 */
[----:B------:R-:W-:-:S05]  /*2a830*/  @P0 IMAD.MOV.U32 R13, RZ, RZ, R14 ;  /* 0x000000ffff0d0224 */ /* 0x000fca00078e000e */
[----:B------:R0:W3:Y:S04]  /*2a840*/  @P0 LDG.E.U8 R10, desc[UR20][R12.64] ;  /* 0x000000140c0a0981 */ /* 0x0000e8000c1e1100 */
[----:B-1----:R-:W3:Y:S04]  /*2a850*/  LDL.LU.64 R6, [R1+0x1718] ;  /* 0x0017180001067983 */ /* 0x002ee80000300a00 */
[----:B------:R-:W3:Y:S04]  /*2a860*/  LDL.LU R2, [R1+0x1710] ;  /* 0x0017100001027983 */ /* 0x000ee80000300800 */
[----:B------:R-:W3:Y:S04]  /*2a870*/  LDL.LU R0, [R1+0x170c] ;  /* 0x00170c0001007983 */ /* 0x000ee80000300800 */
[----:B------:R1:W-:Y:S04]  /*2a880*/  STL [R1+0x400], R4 ;  /* 0x0004000401007387 */ /* 0x0003e80000100800 */
[----:B------:R0:W-:Y:S01]  /*2a890*/  STL [R1+0x3fc], R14 ;  /* 0x0003fc0e01007387 */ /* 0x0001e20000100800 */
[----:B-1----:R-:W-:-:S05]  /*2a8a0*/  IADD3 R4, P1, PT, R9, R8, RZ ;  /* 0x0000000809047210 */ /* 0x002fca0007f3e0ff */
[----:B------:R1:W-:Y:S01]  /*2a8b0*/  STL [R1+0x410], R4 ;  /* 0x0004100401007387 */ /* 0x0003e20000100800 */
[----:B0-----:R-:W-:Y:S01]  /*2a8c0*/  @P0 IMAD.MOV.U32 R12, RZ, RZ, R4 ;  /* 0x000000ffff0c0224 */ /* 0x001fe200078e0004 */
[----:B------:R-:W-:Y:S01]  /*2a8d0*/  LEA.HI.X.SX32 R14, R9, R5, 0x1, P1 ;  /* 0x00000005090e7211 */ /* 0x000fe200008f0eff */
[----:B-1----:R-:W0:Y:S01]  /*2a8e0*/  S2R R4, SR_TID.X ;  /* 0x0000000000047919 */ /* 0x002e220000002100 */
[----:B------:R-:W-:-:S03]  /*2a8f0*/  PRMT R9, RZ, 0x7610, R9 ;  /* 0x00007610ff097816 */ /* 0x000fc60000000009 */
[----:B------:R-:W-:Y:S02]  /*2a900*/  @P0 IMAD.MOV.U32 R13, RZ, RZ, R14 ;  /* 0x000000ffff0d0224 */ /* 0x000fe400078e000e */
[----:B------:R-:W-:-:S03]  /*2a910*/  IMAD R47, R47, UR4, RZ ;  /* 0x000000042f2f7c24 */ /* 0x000fc6000f8e02ff */
[----:B------:R1:W3:Y:S04]  /*2a920*/  @P0 LDG.E.U8 R9, desc[UR20][R12.64] ;  /* 0x000000140c090981 */ /* 0x0002e8000c1e1100 */
[----:B------:R4:W-:Y:S01]  /*2a930*/  STL [R1+0x40c], R14 ;  /* 0x00040c0e01007387 */ /* 0x0009e20000100800 */
[----:B-1----:R-:W-:-:S04]  /*2a940*/  IADD3 R13, P1, PT, R47, R8, RZ ;  /* 0x000000082f0d7210 */ /* 0x002fc80007f3e0ff */
[----:B------:R-:W-:Y:S01]  /*2a950*/  LEA.HI.X.SX32 R12, R47, R5, 0x1, P1 ;  /* 0x000000052f0c7211 */ /* 0x000fe200008f0eff */
[----:B----4-:R-:W4:Y:S04]  /*2a960*/  LDL.LU R14, [R1+0x24] ;  /* 0x00002400010e7983 */ /* 0x010f280000300800 */
[----:B------:R-:W3:Y:S04]  /*2a970*/  LDL.LU R8, [R1+0x30] ;  /* 0x0000300001087983 */ /* 0x000ee80000300800 */
[----:B------:R1:W-:Y:S04]  /*2a980*/  STL [R1+0x408], R13 ;  /* 0x0004080d01007387 */ /* 0x0003e80000100800 */
[----:B------:R1:W-:Y:S01]  /*2a990*/  STL [R1+0x404], R12 ;  /* 0x0004040c01007387 */ /* 0x0003e20000100800 */
[----:B0-----:R-:W-:-:S02]  /*2a9a0*/  LOP3.LUT R4, R4, 0x7f, RZ, 0xc0, !PT ;  /* 0x0000007f04047812 */ /* 0x001fc400078ec0ff */
[----:B------:R-:W-:Y:S01]  /*2a9b0*/  PRMT R5, RZ, 0x7610, R5 ;  /* 0x00007610ff057816 */ /* 0x000fe20000000005 */
[----:B------:R-:W3:Y:S01]  /*2a9c0*/  LDL.LU R47, [R1+0x3c] ;  /* 0x00003c00012f7983 */ /* 0x000ee20000300800 */
[----:B-1----:R-:W-:-:S04]  /*2a9d0*/  @P0 LOP3.LUT R13, R13, R12, RZ, 0x3c, !PT ;  /* 0x0000000c0d0d0212 */ /* 0x002fc800078e3cff */
[C---:B------:R-:W-:Y:S02]  /*2a9e0*/  @P0 LOP3.LUT R12, R13.reuse, R12, RZ, 0x3c, !PT ;  /* 0x0000000c0d0c0212 */ /* 0x040fe400078e3cff */
[----:B------:R-:W-:Y:S02]  /*2a9f0*/  LOP3.LUT R4, R4, 0x40, RZ, 0x3c, !PT ;  /* 0x0000004004047812 */ /* 0x000fe400078e3cff */
[----:B------:R-:W-:-:S03]  /*2aa00*/  @P0 LOP3.LUT R13, R13, R12, RZ, 0x3c, !PT ;  /* 0x0000000c0d0d0212 */ /* 0x000fc600078e3cff */
[----:B------:R0:W-:Y:S04]  /*2aa10*/  STS.U8 [R4+UR9+0xc200], R76 ;  /* 0x00c2004c04007988 */ /* 0x0001e80008000009 */
[----:B------:R-:W3:Y:S04]  /*2aa20*/  @P0 LDG.E.U8 R5, desc[UR20][R12.64] ;  /* 0x000000140c050981 */ /* 0x000ee8000c1e1100 */
[----:B------:R1:W-:Y:S04]  /*2aa30*/  STS.U8 [R4+UR9+0xc600], R72 ;  /* 0x00c6004804007988 */ /* 0x0003e80008000009 */
[----:B------:R-:W3:Y:S04]  /*2aa40*/  LDL.LU R12, [R1+0x54] ;  /* 0x00005400010c7983 */ /* 0x000ee80000300800 */
[----:B------:R-:W3:Y:S04]  /*2aa50*/  LDL.LU R13, [R1+0x48] ;  /* 0x00004800010d7983 */ /* 0x000ee80000300800 */
[----:B0-----:R-:W3:Y:S04]  /*2aa60*/  LDL.LU R76, [R1+0x60] ;  /* 0x00006000014c7983 */ /* 0x001ee80000300800 */
[----:B-1----:R-:W3:Y:S04]  /*2aa70*/  LDL.LU R72, [R1+0x6c] ;  /* 0x00006c0001487983 */ /* 0x002ee80000300800 */
[----:B------:R0:W-:Y:S04]  /*2aa80*/  STS.U8 [R4+UR9+0xca00], R68 ;  /* 0x00ca004404007988 */ /* 0x0001e80008000009 */
[----:B------:R1:W-:Y:S04]  /*2aa90*/  STS.U8 [R4+UR9+0xce00], R63 ;  /* 0x00ce003f04007988 */ /* 0x0003e80008000009 */
[----:B0-----:R-:W3:Y:S04]  /*2aaa0*/  LDL.LU R68, [R1+0x78] ;  /* 0x0000780001447983 */ /* 0x001ee80000300800 */
[----:B-1----:R-:W3:Y:S04]  /*2aab0*/  LDL.LU R63, [R1+0x84] ;  /* 0x00008400013f7983 */ /* 0x002ee80000300800 */
[----:B------:R0:W-:Y:S02]  /*2aac0*/  STS.U8 [R4+UR9+0xd200], R59 ;  /* 0x00d2003b04007988 */ /* 0x0001e40008000009 */
[----:B0-----:R-:W0:Y:S02]  /*2aad0*/  S2R R59, SR_TID.X ;  /* 0x00000000003b7919 */ /* 0x001e240000002100 */
[----:B------:R1:W-:Y:S04]  /*2aae0*/  STS.U8 [R4+UR9+0xd600], R55 ;  /* 0x00d6003704007988 */ /* 0x0003e80008000009 */
[----:B-1----:R-:W4:Y:S01]  /*2aaf0*/  LDL.LU R4, [R1+0x1708] ;  /* 0x0017080001047983 */ /* 0x002f220000300800 */
[----:B0-----:R-:W-:-:S04]  /*2ab00*/  LOP3.LUT R59, R59, 0x7f, RZ, 0xc0, !PT ;  /* 0x0000007f3b3b7812 */ /* 0x001fc800078ec0ff */
[----:B------:R-:W-:-:S05]  /*2ab10*/  LOP3.LUT R55, R59, 0x40, RZ, 0x3c, !PT ;  /* 0x000000403b377812 */ /* 0x000fca00078e3cff */
[----:B------:R-:W-:Y:S04]  /*2ab20*/  STS.U8 [R55+UR9+0xda00], R51 ;  /* 0x00da003337007988 */ /* 0x000fe80008000009 */
[----:B------:R-:W-:Y:S01]  /*2ab30*/  STS.U8 [R55+UR9+0xde00], R46 ;  /* 0x00de002e37007988 */ /* 0x000fe20008000009 */
[----:B------:R-:W-:-:S03]  /*2ab40*/  LOP3.LUT R59, R59, 0x50, RZ, 0x3c, !PT ;  /* 0x000000503b3b7812 */ /* 0x000fc600078e3cff */
[----:B------:R-:W-:Y:S04]  /*2ab50*/  STS.U8 [R55+UR9+0xe200], R42 ;  /* 0x00e2002a37007988 */ /* 0x000fe80008000009 */
[----:B------:R-:W-:Y:S04]  /*2ab60*/  STS.U8 [R55+UR9+0xe600], R38 ;  /* 0x00e6002637007988 */ /* 0x000fe80008000009 */
[----:B--2---:R-:W-:Y:S04]  /*2ab70*/  STS.U8 [R55+UR9+0xea00], R34 ;  /* 0x00ea002237007988 */ /* 0x004fe80008000009 */
[----:B------:R-:W-:Y:S04]  /*2ab80*/  STS.U8 [R55+UR9+0xee00], R30 ;  /* 0x00ee001e37007988 */ /* 0x000fe80008000009 */
[----:B------:R-:W-:Y:S04]  /*2ab90*/  STS.U8 [R55+UR9+0xf200], R26 ;  /* 0x00f2001a37007988 */ /* 0x000fe80008000009 */
[----:B------:R-:W-:Y:S04]  /*2aba0*/  STS.U8 [R55+UR9+0xf600], R22 ;  /* 0x00f6001637007988 */ /* 0x000fe80008000009 */
[----:B------:R-:W-:Y:S04]  /*2abb0*/  STS.U8 [R55+UR9+0xfa00], R19 ;  /* 0x00fa001337007988 */ /* 0x000fe80008000009 */
[----:B------:R-:W-:Y:S04]  /*2abc0*/  STS.U8 [R55+UR9+0xfe00], R16 ;  /* 0x00fe001037007988 */ /* 0x000fe80008000009 */
[----:B---3--:R-:W-:Y:S04]  /*2abd0*/  STS.U8 [R59+UR9+0x8280], R63 ;  /* 0x0082803f3b007988 */ /* 0x008fe80008000009 */
        /* <DEDUP_REMOVED lines=8> */
[----:B------:R0:W-:Y:S04]  /*2ac60*/  STS.U8 [R59+UR9+0xa680], R2 ;  /* 0x00a680023b007988 */ /* 0x0001e80008000009 */
[----:B------:R1:W-:Y:S04]  /*2ac70*/  STS.U8 [R59+UR9+0xaa80], R3 ;  /* 0x00aa80033b007988 */ /* 0x0003e80008000009 */
[----:B0-----:R-:W2:Y:S04]  /*2ac80*/  LDL.LU R2, [R1+0x1704] ;  /* 0x0017040001027983 */ /* 0x001ea80000300800 */
[----:B-1----:R-:W3:Y:S04]  /*2ac90*/  LDL.LU R3, [R1+0x1700] ;  /* 0x0017000001037983 */ /* 0x002ee80000300800 */
[----:B------:R-:W4:Y:S04]  /*2aca0*/  LDL.LU R63, [R1+0x80] ;  /* 0x00008000013f7983 */ /* 0x000f280000300800 */
[----:B------:R-:W2:Y:S04]  /*2acb0*/  LDL.LU R68, [R1+0x74] ;  /* 0x0000740001447983 */ /* 0x000ea80000300800 */
[----:B------:R-:W3:Y:S04]  /*2acc0*/  LDL.LU R12, [R1+0x68] ;  /* 0x00006800010c7983 */ /* 0x000ee80000300800 */
[----:B------:R-:W3:Y:S04]  /*2acd0*/  LDL.LU R13, [R1+0x5c] ;  /* 0x00005c00010d7983 */ /* 0x000ee80000300800 */
[----:B------:R-:W3:Y:S04]  /*2ace0*/  LDL.LU R47, [R1+0x50] ;  /* 0x00005000012f7983 */ /* 0x000ee80000300800 */
[----:B------:R-:W3:Y:S04]  /*2acf0*/  LDL.LU R14, [R1+0x44] ;  /* 0x00004400010e7983 */ /* 0x000ee80000300800 */
[----:B------:R-:W3:Y:S01]  /*2ad00*/  LDL.LU R72, [R1+0x38] ;  /* 0x0000380001487983 */ /* 0x000ee20000300800 */
[----:B------:R-:W0:Y:S03]  /*2ad10*/  S2R R8, SR_TID.X ;  /* 0x0000000000087919 */ /* 0x000e260000002100 */
        /* <DEDUP_REMOVED lines=8> */
[----:B------:R-:W-:Y:S01]  /*2ada0*/  STS.U8 [R59+UR9+0xce80], R62 ;  /* 0x00ce803e3b007988 */ /* 0x000fe20008000009 */
[----:B0-----:R-:W-:-:S03]  /*2adb0*/  LOP3.LUT R8, R8, 0x7f, RZ, 0xc0, !PT ;  /* 0x0000007f08087812 */ /* 0x001fc600078ec0ff */
[----:B------:R-:W-:Y:S04]  /*2adc0*/  STS.U8 [R59+UR9+0xd280], R58 ;  /* 0x00d2803a3b007988 */ /* 0x000fe80008000009 */
[----:B------:R-:W-:Y:S04]  /*2add0*/  STS.U8 [R59+UR9+0xd680], R54 ;  /* 0x00d680363b007988 */ /* 0x000fe80008000009 */
[----:B------:R-:W-:Y:S04]  /*2ade0*/  STS.U8 [R59+UR9+0xda80], R50 ;  /* 0x00da80323b007988 */ /* 0x000fe80008000009 */
[----:B------:R-:W-:Y:S01]  /*2adf0*/  STS.U8 [R59+UR9+0xde80], R45 ;  /* 0x00de802d3b007988 */ /* 0x000fe20008000009 */
[----:B------:R-:W-:-:S03]  /*2ae00*/  LOP3.LUT R76, R8, 0x60, RZ, 0x3c, !PT ;  /* 0x00000060084c7812 */ /* 0x000fc600078e3cff */
        /* <DEDUP_REMOVED lines=9> */
[----:B--2---:R-:W-:Y:S04]  /*2aea0*/  STS.U8 [R76+UR9+0x8700], R68 ;  /* 0x008700444c007988 */ /* 0x004fe80008000009 */
[----:B---3--:R0:W-:Y:S04]  /*2aeb0*/  STS.U8 [R76+UR9+0x8b00], R12 ;  /* 0x008b000c4c007988 */ /* 0x0081e80008000009 */
[----:B------:R1:W-:Y:S04]  /*2aec0*/  STS.U8 [R76+UR9+0x8f00], R13 ;  /* 0x008f000d4c007988 */ /* 0x0003e80008000009 */
[----:B------:R2:W-:Y:S04]  /*2aed0*/  STS.U8 [R76+UR9+0x9300], R47 ;  /* 0x0093002f4c007988 */ /* 0x0005e80008000009 */
[----:B0-----:R-:W3:Y:S04]  /*2aee0*/  LDL.LU R12, [R1+0x7c] ;  /* 0x00007c00010c7983 */ /* 0x001ee80000300800 */
[----:B------:R0:W-:Y:S04]  /*2aef0*/  STS.U8 [R76+UR9+0x9700], R14 ;  /* 0x0097000e4c007988 */ /* 0x0001e80008000009 */
[----:B-1----:R-:W4:Y:S04]  /*2af00*/  LDL.LU R13, [R1+0x70] ;  /* 0x00007000010d7983 */ /* 0x002f280000300800 */
[----:B--2---:R-:W2:Y:S04]  /*2af10*/  LDL.LU R47, [R1+0x64] ;  /* 0x00006400012f7983 */ /* 0x004ea80000300800 */
[----:B------:R-:W-:Y:S04]  /*2af20*/  STS.U8 [R76+UR9+0x9b00], R72 ;  /* 0x009b00484c007988 */ /* 0x000fe80008000009 */
[----:B0-----:R-:W2:Y:S04]  /*2af30*/  LDL.LU R14, [R1+0x58] ;  /* 0x00005800010e7983 */ /* 0x001ea80000300800 */
[----:B------:R0:W-:Y:S04]  /*2af40*/  STS.U8 [R76+UR9+0x9f00], R3 ;  /* 0x009f00034c007988 */ /* 0x0001e80008000009 */
[----:B------:R1:W-:Y:S04]  /*2af50*/  STS.U8 [R76+UR9+0xa300], R4 ;  /* 0x00a300044c007988 */ /* 0x0003e80008000009 */
[----:B------:R1:W-:Y:S04]  /*2af60*/  STS.U8 [R76+UR9+0xa700], R7 ;  /* 0x00a700074c007988 */ /* 0x0003e80008000009 */
[----:B0-----:R-:W2:Y:S04]  /*2af70*/  LDL.LU R3, [R1+0x16fc] ;  /* 0x0016fc0001037983 */ /* 0x001ea80000300800 */
[----:B-1----:R-:W2:Y:S04]  /*2af80*/  LDL.LU R4, [R1+0x16f8] ;  /* 0x0016f80001047983 */ /* 0x002ea80000300800 */
[----:B------:R-:W2:Y:S04]  /*2af90*/  LDL.LU R7, [R1+0x16f4] ;  /* 0x0016f40001077983 */ /* 0x000ea80000300800 */
        /* <DEDUP_REMOVED lines=23> */
[----:B---3--:R-:W-:Y:S04]  /*2b110*/  STS.U8 [R8+UR9+0x8380], R12 ;  /* 0x0083800c08007988 */ /* 0x008fe80008000009 */
[----:B----4-:R-:W-:Y:S04]  /*2b120*/  STS.U8 [R8+UR9+0x8780], R13 ;  /* 0x0087800d08007988 */ /* 0x010fe80008000009 */
[----:B--2---:R-:W-:Y:S04]  /*2b130*/  STS.U8 [R8+UR9+0x8b80], R47 ;  /* 0x008b802f08007988 */ /* 0x004fe80008000009 */
[----:B------:R0:W-:Y:S02]  /*2b140*/  STS.U8 [R8+UR9+0x8f80], R14 ;  /* 0x008f800e08007988 */ /* 0x0001e40008000009 */
[----:B0-----:R-:W0:Y:S02]  /*2b150*/  LDC R14, c[0x0][0x3a0] ;  /* 0x0000e800ff0e7b82 */ /* 0x001e240000000800 */
[----:B------:R1:W-:Y:S04]  /*2b160*/  STS.U8 [R8+UR9+0x9380], R7 ;  /* 0x0093800708007988 */ /* 0x0003e80008000009 */
[----:B------:R2:W-:Y:S04]  /*2b170*/  STS.U8 [R8+UR9+0x9780], R4 ;  /* 0x0097800408007988 */ /* 0x0005e80008000009 */
[----:B------:R3:W-:Y:S04]  /*2b180*/  STS.U8 [R8+UR9+0x9b80], R3 ;  /* 0x009b800308007988 */ /* 0x0007e80008000009 */
[----:B-1----:R1:W5:Y:S04]  /*2b190*/  LDL.LU R7, [R1+0x16f0] ;  /* 0x0016f00001077983 */ /* 0x0023680000300800 */
[----:B--2---:R1:W5:Y:S04]  /*2b1a0*/  LDL.LU R4, [R1+0x16ec] ;  /* 0x0016ec0001047983 */ /* 0x0043680000300800 */
[----:B---3--:R1:W5:Y:S04]  /*2b1b0*/  LDL.LU R3, [R1+0x16e8] ;  /* 0x0016e80001037983 */ /* 0x0083680000300800 */
[----:B------:R2:W-:Y:S04]  /*2b1c0*/  STS.U8 [R8+UR9+0x9f80], R2 ;  /* 0x009f800208007988 */ /* 0x0005e80008000009 */
[----:B------:R3:W-:Y:S04]  /*2b1d0*/  STS.U8 [R8+UR9+0xa380], R0 ;  /* 0x00a3800008007988 */ /* 0x0007e80008000009 */
[----:B------:R4:W-:Y:S04]  /*2b1e0*/  STS.U8 [R8+UR9+0xa780], R6 ;  /* 0x00a7800608007988 */ /* 0x0009e80008000009 */
[----:B--2---:R1:W5:Y:S04]  /*2b1f0*/  LDL.LU R2, [R1+0x16e4] ;  /* 0x0016e40001027983 */ /* 0x0043680000300800 */
[----:B---3--:R1:W5:Y:S04]  /*2b200*/  LDL.LU R0, [R1+0x16e0] ;  /* 0x0016e00001007983 */ /* 0x0083680000300800 */
[----:B----4-:R1:W5:Y:S04]  /*2b210*/  LDL.LU R6, [R1+0x16dc] ;  /* 0x0016dc0001067983 */ /* 0x0103680000300800 */
[----:B------:R1:W-:Y:S04]  /*2b220*/  STS.U8 [R8+UR9+0xab80], R92 ;  /* 0x00ab805c08007988 */ /* 0x0003e80008000009 */
        /* <DEDUP_REMOVED lines=20> */
[----:B------:R1:W-:Y:S01]  /*2b370*/  STS.U8 [R8+UR9+0xff80], R5 ;  /* 0x00ff800508007988 */ /* 0x0003e20008000009 */
[----:B------:R2:W-:Y:S06]  /*2b380*/  MEMBAR.ALL.CTA ;  /* 0x0000000000007992 */ /* 0x0005ec0000008000 */
[----:B--2---:R-:W2:Y:S01]  /*2b390*/  FENCE.VIEW.ASYNC.S ;  /* 0x00000000000073c6 */ /* 0x004ea20000000000 */
[----:B0-----:R-:W-:Y:S01]  /*2b3a0*/  VIADD R14, R14, 0x7f ;  /* 0x0000007f0e0e7836 */ /* 0x001fe20000000000 */
[----:B--2---:R-:W-:Y:S01]  /*2b3b0*/  BAR.SYNC.DEFER_BLOCKING 0x0 ;  /* 0x0000000000007b1d */ /* 0x004fe20000010000 */
[----:B------:R-:W-:-:S04]  /*2b3c0*/  ISETP.NE.U32.AND P0, PT, RZ, UR12, PT ;  /* 0x0000000cff007c0c */ /* 0x000fc8000bf05070 */
[C---:B------:R-:W-:Y:S02]  /*2b3d0*/  ISETP.LT.OR P1, PT, R14.reuse, 0x80, P0 ;  /* 0x000000800e00780c */ /* 0x040fe40000721670 */
[----:B------:R-:W-:-:S11]  /*2b3e0*/  ISETP.GE.AND P2, PT, R14, 0x100, PT ;  /* 0x000001000e00780c */ /* 0x000fd60003f46270 */
[----:B-1----:R-:W-:Y:S05]  /*2b3f0*/  @P1 BRA `(.L_x_6) ;  /* 0x0000000000d81947 */ /* 0x002fea0003800000 */
[----:B------:R-:W-:Y:S02]  /*2b400*/  USHF.R.U32.HI UR14, URZ, 0x4, UR9 ;  /* 0x00000004ff0e7899 */ /* 0x000fe40008011609 */
[----:B------:R-:W-:Y:S02]  /*2b410*/  UIADD3 UR5, UPT, UPT, UR9, 0x8000, URZ ;  /* 0x0000800009057890 */ /* 0x000fe4000fffe0ff */
[----:B------:R-:W-:Y:S02]  /*2b420*/  USGXT.U32 UR14, UR14, 0xe ;  /* 0x0000000e0e0e789a */ /* 0x000fe40008000000 */
[----:B------:R-:W-:Y:S02]  /*2b430*/  USHF.R.U32.HI UR5, URZ, 0x4, UR5 ;  /* 0x00000004ff057899 */ /* 0x000fe40008011605 */
[----:B------:R-:W-:Y:S02]  /*2b440*/  UIADD3 UR34, UP1, UPT, UR14, 0x100, URZ ;  /* 0x000001000e227890 */ /* 0x000fe4000ff3e0ff */
[----:B------:R-:W-:Y:S01]  /*2b450*/  USGXT.U32 UR12, UR5, 0xe ;  /* 0x0000000e050c789a */ /* 0x000fe20008000000 */
[----:B------:R-:W-:Y:S01]  /*2b460*/  UMOV UR4, URZ ;  /* 0x000000ff00047c82 */ /* 0x000fe20008000000 */
[----:B------:R-:W-:Y:S01]  /*2b470*/  UMOV UR6, URZ ;  /* 0x000000ff00067c82 */ /* 0x000fe20008000000 */
[----:B------:R-:W-:-:S02]  /*2b480*/  UIADD3.X UR35, UPT, UPT, UR4, 0x40004040, URZ, UP1, !UPT ;  /* 0x4000404004237890 */ /* 0x000fc40008ffe4ff */
[----:B------:R-:W-:Y:S01]  /*2b490*/  UIADD3 UR32, UP1, UPT, UR12, 0x2, URZ ;  /* 0x000000020c207890 */ /* 0x000fe2000ff3e0ff */
[----:B------:R-:W-:Y:S01]  /*2b4a0*/  UMOV UR4, UR11 ;  /* 0x0000000b00047c82 */ /* 0x000fe20008000000 */
[----:B------:R-:W-:Y:S02]  /*2b4b0*/  UMOV UR5, URZ ;  /* 0x000000ff00057c82 */ /* 0x000fe40008000000 */
[----:B------:R-:W-:Y:S01]  /*2b4c0*/  UIADD3.X UR33, UPT, UPT, UR6, 0x40004040, URZ, UP1, !UPT ;  /* 0x4000404006217890 */ /* 0x000fe20008ffe4ff */
[----:B------:R-:W-:Y:S01]  /*2b4d0*/  UMOV UR25, UR4 ;  /* 0x0000000400197c82 */ /* 0x000fe20008000000 */
[----:B------:R-:W-:Y:S02]  /*2b4e0*/  UIADD3.64 UR4, UPT, UPT, UR34, 0x100, URZ ;  /* 0x0000010022047897 */ /* 0x000fe4000fffe0ff */
[----:B------:R-:W-:Y:S02]  /*2b4f0*/  UIADD3.64 UR6, UPT, UPT, UR32, 0x2, URZ ;  /* 0x0000000220067897 */ /* 0x000fe4000fffe0ff */
[----:B------:R-:W-:-:S02]  /*2b500*/  UIADD3.64 UR16, UPT, UPT, UR34, 0x200, URZ ;  /* 0x0000020022107897 */ /* 0x000fc4000fffe0ff */
[----:B------:R-:W-:Y:S02]  /*2b510*/  UIADD3.64 UR18, UPT, UPT, UR32, 0x4, URZ ;  /* 0x0000000420127897 */ /* 0x000fe4000fffe0ff */
[----:B------:R-:W-:Y:S02]  /*2b520*/  UIADD3 UR24, UPT, UPT, UR8, 0x100, URZ ;  /* 0x0000010008187890 */ /* 0x000fe4000fffe0ff */
[----:B------:R-:W-:Y:S02]  /*2b530*/  UIADD3.64 UR22, UPT, UPT, UR34, 0x300, URZ ;  /* 0x0000030022167897 */ /* 0x000fe4000fffe0ff */
[----:B------:R-:W-:Y:S02]  /*2b540*/  UIADD3 UR46, UPT, UPT, UR8, 0x100, URZ ;  /* 0x00000100082e7890 */ /* 0x000fe4000fffe0ff */
[----:B------:R-:W-:Y:S02]  /*2b550*/  UIADD3.64 UR26, UPT, UPT, UR34, 0x400, URZ ;  /* 0x00000400221a7897 */ /* 0x000fe4000fffe0ff */
[----:B------:R-:W-:-:S02]  /*2b560*/  UIADD3 UR47, UPT, UPT, UR8, 0x100, URZ ;  /* 0x00000100082f7890 */ /* 0x000fc4000fffe0ff */
[----:B------:R-:W-:Y:S01]  /*2b570*/  UIADD3.64 UR28, UPT, UPT, UR34, 0x500, URZ ;  /* 0x00000500221c7897 */ /* 0x000fe2000fffe0ff */
[----:B------:R-:W-:Y:S01]  /*2b580*/  UMOV UR36, 0x0 ;  /* 0x0000000000247882 */ /* 0x000fe20000000000 */
[----:B------:R-:W-:Y:S01]  /*2b590*/  UMOV UR37, 0x8408010 ;  /* 0x0840801000257882 */ /* 0x000fe20000000000 */
[----:B------:R-:W-:Y:S01]  /*2b5a0*/  UIADD3 UR52, UPT, UPT, UR8, 0x100, URZ ;  /* 0x0000010008347890 */ /* 0x000fe2000fffe0ff */
[----:B------:R-:W-:Y:S01]  /*2b5b0*/  UMOV UR15, 0x40004040 ;  /* 0x40004040000f7882 */ /* 0x000fe20000000000 */
[----:B------:R-:W-:Y:S01]  /*2b5c0*/  UIADD3.64 UR30, UPT, UPT, UR34, 0x600, URZ ;  /* 0x00000600221e7897 */ /* 0x000fe2000fffe0ff */
[----:B------:R-:W-:Y:S01]  /*2b5d0*/  UMOV UR13, 0x40004040 ;  /* 0x40004040000d7882 */ /* 0x000fe20000000000 */
[----:B------:R-:W-:Y:S01]  /*2b5e0*/  UMOV UR38, 0x0 ;  /* 0x0000000000267882 */ /* 0x000fe20000000000 */
[----:B------:R-:W-:Y:S01]  /*2b5f0*/  UMOV UR39, 0x8408010 ;  /* 0x0840801000277882 */ /* 0x000fe20000000000 */
[----:B------:R-:W-:Y:S01]  /*2b600*/  UMOV UR40, 0x0 ;  /* 0x0000000000287882 */ /* 0x000fe20000000000 */
[----:B------:R-:W-:Y:S01]  /*2b610*/  UMOV UR41, 0x8408010 ;  /* 0x0840801000297882 */ /* 0x000fe20000000000 */
[----:B------:R0:W-:Y:S01]  /*2b620*/  UTCQMMA gdesc[UR14], gdesc[UR12], tmem[UR8], tmem[UR36], idesc[UR37], !UPT ;  /* 0x00ff240c0e0075ea */ /* 0x0001e2000f800308 */
[----:B------:R-:W-:Y:S01]  /*2b630*/  UMOV UR42, 0x0 ;  /* 0x00000000002a7882 */ /* 0x000fe20000000000 */
[----:B------:R-:W-:Y:S01]  /*2b640*/  UMOV UR43, 0x8408010 ;  /* 0x08408010002b7882 */ /* 0x000fe20000000000 */
[----:B------:R0:W-:Y:S01]  /*2b650*/  UTCQMMA gdesc[UR34], gdesc[UR32], tmem[UR8], tmem[UR38], idesc[UR39], UPT ;  /* 0x00ff2620220075ea */ /* 0x0001e2000b800308 */
        /* <DEDUP_REMOVED lines=8> */
[----:B------:R0:W-:Y:S01]  /*2b6e0*/  UTCQMMA gdesc[UR22], gdesc[UR12], tmem[UR24], tmem[UR44], idesc[UR45], !UPT ;  /* 0x00ff2c0c160075ea */ /* 0x0001e2000f800318 */
[----:B------:R-:W-:Y:S01]  /*2b6f0*/  UMOV UR54, 0x0 ;  /* 0x0000000000367882 */ /* 0x000fe20000000000 */
[----:B------:R-:W-:Y:S01]  /*2b700*/  UMOV UR55, 0x8408010 ;  /* 0x0840801000377882 */ /* 0x000fe20000000000 */
[----:B------:R0:W-:Y:S01]  /*2b710*/  UTCQMMA gdesc[UR26], gdesc[UR32], tmem[UR46], tmem[UR48], idesc[UR49], UPT ;  /* 0x00ff30201a0075ea */ /* 0x0001e2000b80032e */
[----:B------:R0:W-:Y:S01]  /*2b720*/  UTCQMMA gdesc[UR28], gdesc[UR6], tmem[UR47], tmem[UR50], idesc[UR51], UPT ;  /* 0x00ff32061c0075ea */ /* 0x0001e2000b80032f */
[----:B------:R0:W-:Y:S01]  /*2b730*/  UTCQMMA gdesc[UR30], gdesc[UR18], tmem[UR52], tmem[UR54], idesc[UR55], UPT ;  /* 0x00ff36121e0075ea */ /* 0x0001e2000b800334 */
[----:B------:R0:W-:Y:S01]  /*2b740*/  UTCBAR [UR25], URZ ;  /* 0x000000ff190073e9 */ /* 0x0001e200080000ff */
[----:B------:R-:W-:Y:S01]  /*2b750*/  NOP ;  /* 0x0000000000007918 */ /* 0x000fe20000000000 */
.L_x_6:
[----:B0-----:R-:W-:Y:S01]  /*2b760*/  UMOV UR4, URZ ;  /* 0x000000ff00047c82 */ /* 0x001fe20008000000 */
[----:B------:R-:W-:Y:S05]  /*2b770*/  @!P2 BRA `(.L_x_7) ;  /* 0x000001e40098a947 */ /* 0x000fea0003800000 */
[----:B------:R-:W-:Y:S01]  /*2b780*/  SHF.R.S32.HI R5, RZ, 0x1f, R14 ;  /* 0x0000001fff057819 */ /* 0x000fe2000001140e */
[----:B------:R-:W-:Y:S02]  /*2b790*/  UIADD3 UR4, UPT, UPT, UR9, 0x10000, URZ ;  /* 0x0001000009047890 */ /* 0x000fe4000fffe0ff */
[----:B------:R-:W-:Y:S01]  /*2b7a0*/  UIADD3 UR5, UPT, UPT, UR9, 0x18000, URZ ;  /* 0x0001800009057890 */ /* 0x000fe2000fffe0ff */
[----:B------:R-:W-:Y:S01]  /*2b7b0*/  LEA.HI R5, R5, R14, RZ, 0x7 ;  /* 0x0000000e05057211 */ /* 0x000fe200078f38ff */
[----:B------:R-:W-:Y:S02]  /*2b7c0*/  USHF.R.U32.HI UR4, URZ, 0x4, UR4 ;  /* 0x00000004ff047899 */ /* 0x000fe40008011604 */
[----:B------:R-:W-:Y:S01]  /*2b7d0*/  USHF.R.U32.HI UR5, URZ, 0x4, UR5 ;  /* 0x00000004ff057899 */ /* 0x000fe20008011605 */
[----:B------:R-:W-:Y:S01]  /*2b7e0*/  SHF.R.S32.HI R8, RZ, 0x7, R5 ;  /* 0x00000007ff087819 */ /* 0x000fe20000011405 */
[----:B-----5:R-:W-:Y:S01]  /*2b7f0*/  IMAD.SHL.U32 R5, R6, 0x80, RZ ;  /* 0x0000008006057824 */ /* 0x020fe200078e00ff */
[----:B------:R-:W-:Y:S01]  /*2b800*/  USGXT.U32 UR14, UR4, 0xe ;  /* 0x0000000e040e789a */ /* 0x000fe20008000000 */
[----:B------:R-:W-:Y:S01]  /*2b810*/  IMAD.SHL.U32 R6, R7, 0x80, RZ ;  /* 0x0000008007067824 */ /* 0x000fe200078e00ff */
[----:B------:R-:W-:Y:S01]  /*2b820*/  VIMNMX R8, PT, PT, R8, 0x2, !PT ;  /* 0x0000000208087848 */ /* 0x000fe20007fe0100 */
[----:B------:R-:W-:Y:S01]  /*2b830*/  USGXT.U32 UR12, UR5, 0xe ;  /* 0x0000000e050c789a */ /* 0x000fe20008000000 */
[----:B------:R-:W-:Y:S01]  /*2b840*/  SHF.R.S32.HI R9, RZ, 0x1f, R5 ;  /* 0x0000001fff097819 */ /* 0x000fe20000011405 */
[----:B------:R-:W-:-:S02]  /*2b850*/  UIADD3 UR22, UP1, UPT, UR14, 0x100, URZ ;  /* 0x000001000e167890 */ /* 0x000fc4000ff3e0ff */
[----:B------:R-:W-:Y:S01]  /*2b860*/  VIADD R7, R8, 0xfffffffe ;  /* 0xfffffffe08077836 */ /* 0x000fe20000000000 */
[----:B------:R-:W-:Y:S01]  /*2b870*/  UIADD3 UR24, UP2, UPT, UR12, 0x2, URZ ;  /* 0x000000020c187890 */ /* 0x000fe2000ff5e0ff */
[----:B------:R-:W-:Y:S01]  /*2b880*/  IMAD.MOV.U32 R8, RZ, RZ, RZ ;  /* 0x000000ffff087224 */ /* 0x000fe200078e00ff */
[----:B------:R-:W-:Y:S01]  /*2b890*/  UMOV UR4, URZ ;  /* 0x000000ff00047c82 */ /* 0x000fe20008000000 */
[----:B------:R-:W-:Y:S01]  /*2b8a0*/  UMOV UR5, URZ ;  /* 0x000000ff00057c82 */ /* 0x000fe20008000000 */
[----:B------:R0:W-:Y:S01]  /*2b8b0*/  STL [R1+0x12dc], R7 ;  /* 0x0012dc0701007387 */ /* 0x0001e20000100800 */
[----:B------:R-:W-:Y:S02]  /*2b8c0*/  UIADD3.X UR23, UPT, UPT, UR4, 0x40004040, URZ, UP1, !UPT ;  /* 0x4000404004177890 */ /* 0x000fe40008ffe4ff */
[----:B------:R-:W-:Y:S01]  /*2b8d0*/  UIADD3.X UR25, UPT, UPT, UR5, 0x40004040, URZ, UP2, !UPT ;  /* 0x4000404005197890 */ /* 0x000fe200097fe4ff */
[----:B------:R1:W-:Y:S01]  /*2b8e0*/  STL [R1+0x12d4], RZ ;  /* 0x0012d4ff01007387 */ /* 0x0003e20000100800 */
[----:B------:R-:W-:Y:S01]  /*2b8f0*/  UMOV UR18, 0x1 ;  /* 0x0000000100127882 */ /* 0x000fe20000000000 */
[----:B------:R-:W-:-:S02]  /*2b900*/  UIADD3.64 UR26, UPT, UPT, UR22, 0x100, URZ ;  /* 0x00000100161a7897 */ /* 0x000fc4000fffe0ff */
[----:B------:R-:W-:Y:S01]  /*2b910*/  UIADD3.64 UR28, UPT, UPT, UR24, 0x2, URZ ;  /* 0x00000002181c7897 */ /* 0x000fe2000fffe0ff */
[----:B0-----:R-:W-:Y:S01]  /*2b920*/  SHF.R.S32.HI R7, RZ, 0x1f, R6 ;  /* 0x0000001fff077819 */ /* 0x001fe20000011406 */
[----:B------:R-:W-:Y:S02]  /*2b930*/  UIADD3.64 UR30, UPT, UPT, UR22, 0x200, URZ ;  /* 0x00000200161e7897 */ /* 0x000fe4000fffe0ff */
[----:B------:R-:W-:Y:S02]  /*2b940*/  UIADD3.64 UR32, UPT, UPT, UR24, 0x4, URZ ;  /* 0x0000000418207897 */ /* 0x000fe4000fffe0ff */
[----:B------:R-:W-:Y:S02]  /*2b950*/  UIADD3.64 UR34, UPT, UPT, UR22, 0x300, URZ ;  /* 0x0000030016227897 */ /* 0x000fe4000fffe0ff */
[----:B------:R-:W-:Y:S02]  /*2b960*/  UIADD3.64 UR36, UPT, UPT, UR22, 0x400, URZ ;  /* 0x0000040016247897 */ /* 0x000fe4000fffe0ff */
[----:B------:R-:W-:-:S02]  /*2b970*/  UIADD3.64 UR38, UPT, UPT, UR22, 0x500, URZ ;  /* 0x0000050016267897 */ /* 0x000fc4000fffe0ff */
[----:B------:R-:W-:Y:S01]  /*2b980*/  UIADD3.64 UR40, UPT, UPT, UR22, 0x600, URZ ;  /* 0x0000060016287897 */ /* 0x000fe2000fffe0ff */
[----:B-1----:R-:W-:-:S11]  /*2b990*/  UMOV UR13, 0x40004040 ;  /* 0x40004040000d7882 */ /* 0x002fd60000000000 */
.L_x_10:
[----:B------:R-:W2:Y:S04]  /*2b9a0*/  LDL.LU R13, [R1+0x408] ;  /* 0x00040800010d7983 */ /* 0x000ea80000300800 */
[----:B------:R-:W3:Y:S04]  /*2b9b0*/  LDL.LU R9, [R1+0x418] ;  /* 0x0004180001097983 */ /* 0x000ee80000300800 */
[----:B------:R-:W4:Y:S04]  /*2b9c0*/  LDL.LU R12, [R1+0xb50] ;  /* 0x000b5000010c7983 */ /* 0x000f280000300800 */
[----:B-----5:R-:W5:Y:S04]  /*2b9d0*/  LDL.LU R11, [R1+0xb48] ;  /* 0x000b4800010b7983 */ /* 0x020f680000300800 */
[----:B0-----:R-:W3:Y:S01]  /*2b9e0*/  LDL.LU R7, [R1+0xb40] ;  /* 0x000b400001077983 */ /* 0x001ee20000300800 */
[----:B------:R-:W-:-:S03]  /*2b9f0*/  IMAD.U32 R8, R8, -0x80000000, RZ ;  /* 0x8000000008087824 */ /* 0x000fc600078e00ff */
[----:B------:R-:W3:Y:S04]  /*2ba00*/  LDL.LU R35, [R1+0x404] ;  /* 0x0004040001237983 */ /* 0x000ee80000300800 */
[----:B------:R-:W3:Y:S04]  /*2ba10*/  LDL.LU R34, [R1+0xb38] ;  /* 0x000b380001227983 */ /* 0x000ee80000300800 */
[----:B------:R-:W3:Y:S01]  /*2ba20*/  LDL.LU R33, [R1+0x414] ;  /* 0x0004140001217983 */ /* 0x000ee20000300800 */
[----:B--2---:R-:W-:-:S05]  /*2ba30*/  IADD3 R13, P1, PT, R6, R13, RZ ;  /* 0x0000000d060d7210 */ /* 0x004fca0007f3e0ff */
[----:B------:R0:W-:Y:S04]  /*2ba40*/  STL [R1+0x408], R13 ;  /* 0x0004080d01007387 */ /* 0x0001e80000100800 */
[----:B------:R-:W2:Y:S04]  /*2ba50*/  LDL.LU R32, [R1+0xb30] ;  /* 0x000b300001207983 */ /* 0x000ea80000300800 */
[----:B------:R-:W2:Y:S04]  /*2ba60*/  LDL.LU R31, [R1+0xb4c] ;  /* 0x000b4c00011f7983 */ /* 0x000ea80000300800 */
[----:B------:R-:W2:Y:S04]  /*2ba70*/  LDL.LU R30, [R1+0xb28] ;  /* 0x000b2800011e7983 */ /* 0x000ea80000300800 */
[----:B------:R-:W2:Y:S04]  /*2ba80*/  LDL.LU R29, [R1+0xb44] ;  /* 0x000b4400011d7983 */ /* 0x000ea80000300800 */
[----:B------:R-:W2:Y:S04]  /*2ba90*/  LDL.LU R28, [R1+0x410] ;  /* 0x00041000011c7983 */ /* 0x000ea80000300800 */
[----:B------:R-:W2:Y:S04]  /*2baa0*/  LDL.LU R27, [R1+0xb3c] ;  /* 0x000b3c00011b7983 */ /* 0x000ea80000300800 */
[----:B------:R-:W2:Y:S01]  /*2bab0*/  LDL.LU R26, [R1+0xb20] ;  /* 0x000b2000011a7983 */ /* 0x000ea20000300800 */
[----:B---3--:R-:W-:-:S03]  /*2bac0*/  IADD3 R9, P2, PT, R6, R9, RZ ;  /* 0x0000000906097210 */ /* 0x008fc60007f5e0ff */
[----:B------:R-:W3:Y:S04]  /*2bad0*/  LDL.LU R25, [R1+0xb34] ;  /* 0x000b340001197983 */ /* 0x000ee80000300800 */
[----:B------:R-:W3:Y:S04]  /*2bae0*/  LDL.LU R24, [R1+0xb18] ;  /* 0x000b180001187983 */ /* 0x000ee80000300800 */
[----:B------:R-:W3:Y:S04]  /*2baf0*/  LDL.LU R14, [R1+0xb2c] ;  /* 0x000b2c00010e7983 */ /* 0x000ee80000300800 */
[----:B------:R-:W3:Y:S04]  /*2bb00*/  LDL.LU R23, [R1+0xb10] ;  /* 0x000b100001177983 */ /* 0x000ee80000300800 */
[----:B------:R-:W3:Y:S04]  /*2bb10*/  LDL.LU R21, [R1+0xb24] ;  /* 0x000b240001157983 */ /* 0x000ee80000300800 */
[----:B------:R-:W3:Y:S04]  /*2bb20*/  LDL.LU R20, [R1+0xb08] ;  /* 0x000b080001147983 */ /* 0x000ee80000300800 */
[----:B------:R1:W-:Y:S04]  /*2bb30*/  STL [R1+0x418], R9 ;  /* 0x0004180901007387 */ /* 0x0003e80000100800 */
[----:B------:R-:W3:Y:S04]  /*2bb40*/  LDL.LU R19, [R1+0x40c] ;  /* 0x00040c0001137983 */ /* 0x000ee80000300800 */
[----:B------:R-:W3:Y:S04]  /*2bb50*/  LDL.LU R18, [R1+0xb00] ;  /* 0x000b000001127983 */ /* 0x000ee80000300800 */
[----:B0-----:R-:W3:Y:S01]  /*2bb60*/  LDL.LU R13, [R1+0xb1c] ;  /* 0x000b1c00010d7983 */ /* 0x001ee20000300800 */
[----:B----4-:R-:W-:-:S03]  /*2bb70*/  IADD3 R12, P3, PT, R6, R12, RZ ;  /* 0x0000000c060c7210 */ /* 0x010fc60007f7e0ff */
[----:B------:R-:W4:Y:S04]  /*2bb80*/  LDL.LU R17, [R1+0xaf8] ;  /* 0x000af80001117983 */ /* 0x000f280000300800 */
[----:B-1----:R-:W4:Y:S01]  /*2bb90*/  LDL.LU R9, [R1+0xb14] ;  /* 0x000b140001097983 */ /* 0x002f220000300800 */
[----:B-----5:R-:W-:-:S03]  /*2bba0*/  IADD3 R11, P5, PT, R6, R11, RZ ;  /* 0x0000000b060b7210 */ /* 0x020fc60007fbe0ff */
[----:B------:R-:W5:Y:S04]  /*2bbb0*/  LDL.LU R16, [R1+0xaf0] ;  /* 0x000af00001107983 */ /* 0x000f680000300800 */
[----:B------:R0:W-:Y:S04]  /*2bbc0*/  STL [R1+0xb50], R12 ;  /* 0x000b500c01007387 */ /* 0x0001e80000100800 */
[----:B0-----:R-:W5:Y:S04]  /*2bbd0*/  LDL.LU R12, [R1+0xb0c] ;  /* 0x000b0c00010c7983 */ /* 0x001f680000300800 */
[----:B------:R-:W5:Y:S04]  /*2bbe0*/  LDL.LU R15, [R1+0x400] ;  /* 0x00040000010f7983 */ /* 0x000f680000300800 */
[----:B------:R0:W-:Y:S04]  /*2bbf0*/  STL [R1+0xb48], R11 ;  /* 0x000b480b01007387 */ /* 0x0001e80000100800 */
[----:B0-----:R-:W5:Y:S01]  /*2bc00*/  LDL.LU R11, [R1+0xb04] ;  /* 0x000b0400010b7983 */ /* 0x001f620000300800 */
[----:B------:R-:W-:-:S02]  /*2bc10*/  SHF.R.S32.HI R22, RZ, 0x1f, R6 ;  /* 0x0000001fff167819 */ /* 0x000fc40000011406 */
[----:B------:R-:W-:-:S03]  /*2bc20*/  IADD3 R7, P6, PT, R6, R7, RZ ;  /* 0x0000000706077210 */ /* 0x000fc60007fde0ff */
[----:B------:R-:W-:Y:S01]  /*2bc30*/  IMAD.X R35, R22, 0x1, R35, P1 ;  /* 0x0000000116237824 */ /* 0x000fe200008e0623 */
[----:B------:R-:W-:Y:S01]  /*2bc40*/  IADD3 R34, P1, PT, R6, R34, RZ ;  /* 0x0000002206227210 */ /* 0x000fe20007f3e0ff */
[----:B------:R0:W-:Y:S01]  /*2bc50*/  STL [R1+0xb40], R7 ;  /* 0x000b400701007387 */ /* 0x0001e20000100800 */
[----:B------:R-:W-:-:S03]  /*2bc60*/  IMAD.X R33, R22, 0x1, R33, P2 ;  /* 0x0000000116217824 */ /* 0x000fc600010e0621 */
[----:B0-----:R-:W5:Y:S04]  /*2bc70*/  LDL.LU R7, [R1+0xae8] ;  /* 0x000ae80001077983 */ /* 0x001f680000300800 */
[----:B------:R-:W-:Y:S04]  /*2bc80*/  STL [R1+0x404], R35 ;  /* 0x0004042301007387 */ /* 0x000fe80000100800 */
[----:B------:R-:W-:Y:S04]  /*2bc90*/  STL [R1+0xb38], R34 ;  /* 0x000b382201007387 */ /* 0x000fe80000100800 */
[----:B------:R-:W-:Y:S01]  /*2bca0*/  STL [R1+0x414], R33 ;  /* 0x0004142101007387 */ /* 0x000fe20000100800 */
[----:B--2---:R-:W-:Y:S01]  /*2bcb0*/  IADD3 R32, P2, PT, R6, R32, RZ ;  /* 0x0000002006207210 */ /* 0x004fe20007f5e0ff */
[----:B------:R-:W-:-:S04]  /*2bcc0*/  IMAD.X R31, R22, 0x1, R31, P3 ;  /* 0x00000001161f7824 */ /* 0x000fc800018e061f */
        /* <DEDUP_REMOVED lines=11> */
[----:B---3--:R-:W-:-:S03]  /*2bd80*/  IMAD.X R25, R22, 0x1, R25, P1 ;  /* 0x0000000116197824 */ /* 0x008fc600008e0619 */
[----:B------:R-:W-:Y:S01]  /*2bd90*/  STL [R1+0xb20], R26 ;  /* 0x000b201a01007387 */ /* 0x000fe20000100800 */
[----:B------:R-:W-:Y:S01]  /*2bda0*/  IMAD.X R14, R22, 0x1, R14, P2 ;  /* 0x00000001160e7824 */ /* 0x000fe200010e060e */
[C---:B------:R-:W-:Y:S02]  /*2bdb0*/  IADD3 R24, P1, PT, R6.reuse, R24, RZ ;  /* 0x0000001806187210 */ /* 0x040fe40007f3e0ff */
[----:B------:R-:W-:Y:S02]  /*2bdc0*/  IADD3 R23, P2, PT, R6, R23, RZ ;  /* 0x0000001706177210 */ /* 0x000fe40007f5e0ff */
[----:B------:R0:W-:Y:S01]  /*2bdd0*/  STL [R1+0xb2c], R14 ;  /* 0x000b2c0e01007387 */ /* 0x0001e20000100800 */
[----:B------:R-:W-:-:S03]  /*2bde0*/  IMAD.X R21, R22, 0x1, R21, P3 ;  /* 0x0000000116157824 */ /* 0x000fc600018e0615 */
[----:B------:R-:W-:Y:S01]  /*2bdf0*/  STL [R1+0xb34], R25 ;  /* 0x000b341901007387 */ /* 0x000fe20000100800 */
[----:B------:R-:W-:-:S03]  /*2be00*/  IADD3 R20, P3, PT, R6, R20, RZ ;  /* 0x0000001406147210 */ /* 0x000fc60007f7e0ff */
[----:B0-----:R-:W2:Y:S04]  /*2be10*/  LDL.LU R14, [R1+0xafc] ;  /* 0x000afc00010e7983 */ /* 0x001ea80000300800 */
[----:B------:R-:W-:Y:S01]  /*2be20*/  STL [R1+0xb18], R24 ;  /* 0x000b181801007387 */ /* 0x000fe20000100800 */
[----:B------:R-:W-:-:S03]  /*2be30*/  IMAD.X R19, R22, 0x1, R19, P5 ;  /* 0x0000000116137824 */ /* 0x000fc600028e0613 */
[----:B------:R-:W-:Y:S01]  /*2be40*/  STL [R1+0xb10], R23 ;  /* 0x000b101701007387 */ /* 0x000fe20000100800 */
[----:B------:R-:W-:-:S03]  /*2be50*/  IMAD.X R13, R22, 0x1, R13, P6 ;  /* 0x00000001160d7824 */ /* 0x000fc600030e060d */
[----:B------:R-:W-:Y:S01]  /*2be60*/  STL [R1+0xb24], R21 ;  /* 0x000b241501007387 */ /* 0x000fe20000100800 */
[----:B------:R-:W-:-:S03]  /*2be70*/  IADD3 R18, P5, PT, R6, R18, RZ ;  /* 0x0000001206127210 */ /* 0x000fc60007fbe0ff */
[----:B------:R-:W-:Y:S04]  /*2be80*/  STL [R1+0xb08], R20 ;  /* 0x000b081401007387 */ /* 0x000fe80000100800 */
[----:B------:R0:W-:Y:S01]  /*2be90*/  STL [R1+0xb1c], R13 ;  /* 0x000b1c0d01007387 */ /* 0x0001e20000100800 */
[----:B----4-:R-:W-:-:S03]  /*2bea0*/  IMAD.X R9, R22, 0x1, R9, P1 ;  /* 0x0000000116097824 */ /* 0x010fc600008e0609 */
[----:B------:R-:W-:Y:S04]  /*2beb0*/  STL [R1+0x40c], R19 ;  /* 0x00040c1301007387 */ /* 0x000fe80000100800 */
[----:B0-----:R-:W3:Y:S01]  /*2bec0*/  LDL.LU R13, [R1+0xae0] ;  /* 0x000ae000010d7983 */ /* 0x001ee20000300800 */
[----:B------:R-:W-:-:S03]  /*2bed0*/  IADD3 R17, P6, PT, R6, R17, RZ ;  /* 0x0000001106117210 */ /* 0x000fc60007fde0ff */
[----:B------:R-:W-:Y:S04]  /*2bee0*/  STL [R1+0xb00], R18 ;  /* 0x000b001201007387 */ /* 0x000fe80000100800 */
[----:B------:R0:W-:Y:S01]  /*2bef0*/  STL [R1+0xb14], R9 ;  /* 0x000b140901007387 */ /* 0x0001e20000100800 */
[----:B-----5:R-:W-:Y:S01]  /*2bf00*/  IMAD.X R12, R22, 0x1, R12, P2 ;  /* 0x00000001160c7824 */ /* 0x020fe200010e060c */
[----:B------:R-:W-:Y:S02]  /*2bf10*/  IADD3 R16, P1, PT, R6, R16, RZ ;  /* 0x0000001006107210 */ /* 0x000fe40007f3e0ff */
[----:B0-----:R-:W4:Y:S04]  /*2bf20*/  LDL.LU R9, [R1+0xaf4] ;  /* 0x000af40001097983 */ /* 0x001f280000300800 */
[----:B------:R-:W-:Y:S01]  /*2bf30*/  STL [R1+0xaf8], R17 ;  /* 0x000af81101007387 */ /* 0x000fe20000100800 */
[----:B------:R-:W-:-:S03]  /*2bf40*/  IMAD.X R11, R22, 0x1, R11, P3 ;  /* 0x00000001160b7824 */ /* 0x000fc600018e060b */
[----:B------:R0:W-:Y:S04]  /*2bf50*/  STL [R1+0xb0c], R12 ;  /* 0x000b0c0c01007387 */ /* 0x0001e80000100800 */
[----:B0-----:R-:W5:Y:S04]  /*2bf60*/  LDL.LU R12, [R1+0xad8] ;  /* 0x000ad800010c7983 */ /* 0x001f680000300800 */
[----:B------:R-:W-:Y:S04]  /*2bf70*/  STL [R1+0xaf0], R16 ;  /* 0x000af01001007387 */ /* 0x000fe80000100800 */
[----:B------:R0:W-:Y:S04]  /*2bf80*/  STL [R1+0xb04], R11 ;  /* 0x000b040b01007387 */ /* 0x0001e80000100800 */
[----:B0-----:R-:W5:Y:S01]  /*2bf90*/  LDL.LU R11, [R1+0xaec] ;  /* 0x000aec00010b7983 */ /* 0x001f620000300800 */
[----:B------:R-:W-:-:S02]  /*2bfa0*/  IADD3 R15, P2, PT, R6, R15, RZ ;  /* 0x0000000f060f7210 */ /* 0x000fc40007f5e0ff */
[----:B------:R-:W-:-:S03]  /*2bfb0*/  IADD3 R7, P3, PT, R6, R7, RZ ;  /* 0x0000000706077210 */ /* 0x000fc60007f7e0ff */
[----:B------:R-:W-:Y:S04]  /*2bfc0*/  STL [R1+0x400], R15 ;  /* 0x0004000f01007387 */ /* 0x000fe80000100800 */
[----:B------:R-:W5:Y:S04]  /*2bfd0*/  LDL.LU R35, [R1+0xad0] ;  /* 0x000ad00001237983 */ /* 0x000f680000300800 */
[----:B------:R-:W5:Y:S04]  /*2bfe0*/  LDL.LU R34, [R1+0x3fc] ;  /* 0x0003fc0001227983 */ /* 0x000f680000300800 */
[----:B------:R-:W5:Y:S04]  /*2bff0*/  LDL.LU R33, [R1+0xac8] ;  /* 0x000ac80001217983 */ /* 0x000f680000300800 */
[----:B------:R0:W-:Y:S04]  /*2c000*/  STL [R1+0xae8], R7 ;  /* 0x000ae80701007387 */ /* 0x0001e80000100800 */
[----:B------:R-:W5:Y:S04]  /*2c010*/  LDL.LU R32, [R1+0xae4] ;  /* 0x000ae40001207983 */ /* 0x000f680000300800 */
        /* <DEDUP_REMOVED lines=8> */
[----:B0-----:R-:W5:Y:S04]  /*2c0a0*/  LDL.LU R7, [R1+0xaa0] ;  /* 0x000aa00001077983 */ /* 0x001f680000300800 */
[----:B------:R-:W5:Y:S04]  /*2c0b0*/  LDL.LU R23, [R1+0xabc] ;  /* 0x000abc0001177983 */ /* 0x000f680000300800 */
[----:B------:R-:W5:Y:S04]  /*2c0c0*/  LDL.LU R21, [R1+0xa98] ;  /* 0x000a980001157983 */ /* 0x000f680000300800 */
[----:B------:R-:W5:Y:S01]  /*2c0d0*/  LDL.LU R20, [R1+0xab4] ;  /* 0x000ab40001147983 */ /* 0x000f620000300800 */
[----:B--2---:R-:W-:-:S05]  /*2c0e0*/  IMAD.X R14, R22, 0x1, R14, P5 ;  /* 0x00000001160e7824 */ /* 0x004fca00028e060e */
[----:B------:R0:W-:Y:S04]  /*2c0f0*/  STL [R1+0xafc], R14 ;  /* 0x000afc0e01007387 */ /* 0x0001e80000100800 */
[----:B------:R-:W2:Y:S04]  /*2c100*/  LDL.LU R19, [R1+0xa90] ;  /* 0x000a900001137983 */ /* 0x000ea80000300800 */
[----:B------:R-:W2:Y:S04]  /*2c110*/  LDL.LU R18, [R1+0xaac] ;  /* 0x000aac0001127983 */ /* 0x000ea80000300800 */
[----:B0-----:R-:W2:Y:S04]  /*2c120*/  LDL.LU R14, [R1+0xa88] ;  /* 0x000a8800010e7983 */ /* 0x001ea80000300800 */
[----:B------:R-:W2:Y:S01]  /*2c130*/  LDL.LU R17, [R1+0xaa4] ;  /* 0x000aa40001117983 */ /* 0x000ea20000300800 */
[----:B---3--:R-:W-:-:S05]  /*2c140*/  IADD3 R13, P5, PT, R6, R13, RZ ;  /* 0x0000000d060d7210 */ /* 0x008fca0007fbe0ff */
[----:B------:R0:W-:Y:S04]  /*2c150*/  STL [R1+0xae0], R13 ;  /* 0x000ae00d01007387 */ /* 0x0001e80000100800 */
[----:B0-----:R-:W3:Y:S01]  /*2c160*/  LDL.LU R13, [R1+0xa80] ;  /* 0x000a8000010d7983 */ /* 0x001ee20000300800 */
[----:B----4-:R-:W-:-:S03]  /*2c170*/  IMAD.X R9, R22, 0x1, R9, P6 ;  /* 0x0000000116097824 */ /* 0x010fc600030e0609 */
[----:B------:R-:W4:Y:S04]  /*2c180*/  LDL.LU R16, [R1+0xa9c] ;  /* 0x000a9c0001107983 */ /* 0x000f280000300800 */
[----:B------:R0:W-:Y:S04]  /*2c190*/  STL [R1+0xaf4], R9 ;  /* 0x000af40901007387 */ /* 0x0001e80000100800 */
[----:B0-----:R-:W4:Y:S01]  /*2c1a0*/  LDL.LU R9, [R1+0xa78] ;  /* 0x000a780001097983 */ /* 0x001f220000300800 */
[----:B-----5:R-:W-:-:S03]  /*2c1b0*/  IADD3 R12, P6, PT, R6, R12, RZ ;  /* 0x0000000c060c7210 */ /* 0x020fc60007fde0ff */
[----:B------:R-:W5:Y:S04]  /*2c1c0*/  LDL.LU R15, [R1+0xa94] ;  /* 0x000a9400010f7983 */ /* 0x000f680000300800 */
[----:B------:R0:W-:Y:S04]  /*2c1d0*/  STL [R1+0xad8], R12 ;  /* 0x000ad80c01007387 */ /* 0x0001e80000100800 */
[----:B0-----:R-:W5:Y:S01]  /*2c1e0*/  LDL.LU R12, [R1+0xa70] ;  /* 0x000a7000010c7983 */ /* 0x001f620000300800 */
[----:B------:R-:W-:-:S05]  /*2c1f0*/  IMAD.X R11, R22, 0x1, R11, P1 ;  /* 0x00000001160b7824 */ /* 0x000fca00008e060b */
[----:B------:R0:W-:Y:S04]  /*2c200*/  STL [R1+0xaec], R11 ;  /* 0x000aec0b01007387 */ /* 0x0001e80000100800 */
[----:B0-----:R-:W5:Y:S01]  /*2c210*/  LDL.LU R11, [R1+0xa8c] ;  /* 0x000a8c00010b7983 */ /* 0x001f620000300800 */
[----:B------:R-:W-:Y:S01]  /*2c220*/  IADD3 R35, P1, PT, R6, R35, RZ ;  /* 0x0000002306237210 */ /* 0x000fe20007f3e0ff */
[----:B------:R-:W-:Y:S01]  /*2c230*/  IMAD.X R34, R22, 0x1, R34, P2 ;  /* 0x0000000116227824 */ /* 0x000fe200010e0622 */
        /* <DEDUP_REMOVED lines=16> */
[----:B------:R-:W-:Y:S01]  /*2c340*/  IADD3 R25, P1, PT, R6, R25, RZ ;  /* 0x0000001906197210 */ /* 0x000fe20007f3e0ff */
[----:B------:R-:W-:Y:S02]  /*2c350*/  IMAD.X R24, R22, 0x1, R24, P2 ;  /* 0x0000000116187824 */ /* 0x000fe400010e0618 */
[----:B------:R-:W-:Y:S01]  /*2c360*/  STL [R1+0xab0], R27 ;  /* 0x000ab01b01007387 */ /* 0x000fe20000100800 */
[----:B------:R-:W-:-:S03]  /*2c370*/  IADD3 R7, P2, PT, R6, R7, RZ ;  /* 0x0000000706077210 */ /* 0x000fc60007f5e0ff */
[----:B------:R-:W-:Y:S01]  /*2c380*/  STL [R1+0xacc], R26 ;  /* 0x000acc1a01007387 */ /* 0x000fe20000100800 */
[----:B------:R-:W-:-:S03]  /*2c390*/  IMAD.X R23, R22, 0x1, R23, P3 ;  /* 0x0000000116177824 */ /* 0x000fc600018e0617 */
[----:B------:R0:W-:Y:S01]  /*2c3a0*/  STL [R1+0xaa0], R7 ;  /* 0x000aa00701007387 */ /* 0x0001e20000100800 */
[----:B------:R-:W-:-:S03]  /*2c3b0*/  IADD3 R21, P3, PT, R6, R21, RZ ;  /* 0x0000001506157210 */ /* 0x000fc60007f7e0ff */
[----:B------:R-:W-:Y:S01]  /*2c3c0*/  STL [R1+0xaa8], R25 ;  /* 0x000aa81901007387 */ /* 0x000fe20000100800 */
[----:B------:R-:W-:-:S03]  /*2c3d0*/  IMAD.X R20, R22, 0x1, R20, P5 ;  /* 0x0000000116147824 */ /* 0x000fc600028e0614 */
[----:B0-----:R-:W5:Y:S04]  /*2c3e0*/  LDL.LU R7, [R1+0xa68] ;  /* 0x000a680001077983 */ /* 0x001f680000300800 */
[----:B------:R-:W-:Y:S04]  /*2c3f0*/  STL [R1+0xac4], R24 ;  /* 0x000ac41801007387 */ /* 0x000fe80000100800 */
[----:B------:R-:W-:Y:S04]  /*2c400*/  STL [R1+0xabc], R23 ;  /* 0x000abc1701007387 */ /* 0x000fe80000100800 */
[----:B------:R-:W-:Y:S04]  /*2c410*/  STL [R1+0xa98], R21 ;  /* 0x000a981501007387 */ /* 0x000fe80000100800 */
[----:B------:R-:W-:Y:S01]  /*2c420*/  STL [R1+0xab4], R20 ;  /* 0x000ab41401007387 */ /* 0x000fe20000100800 */
[----:B--2---:R-:W-:Y:S01]  /*2c430*/  IADD3 R19, P5, PT, R6, R19, RZ ;  /* 0x0000001306137210 */ /* 0x004fe20007fbe0ff */
[----:B------:R-:W-:Y:S01]  /*2c440*/  IMAD.X R18, R22, 0x1, R18, P6 ;  /* 0x0000000116127824 */ /* 0x000fe200030e0612 */
[----:B------:R-:W-:Y:S01]  /*2c450*/  IADD3 R14, P6, PT, R6, R14, RZ ;  /* 0x0000000e060e7210 */ /* 0x000fe20007fde0ff */
[----:B------:R-:W-:-:S04]  /*2c460*/  IMAD.X R17, R22, 0x1, R17, P1 ;  /* 0x0000000116117824 */ /* 0x000fc800008e0611 */
[----:B------:R0:W-:Y:S04]  /*2c470*/  STL [R1+0xa88], R14 ;  /* 0x000a880e01007387 */ /* 0x0001e80000100800 */
[----:B------:R-:W-:Y:S04]  /*2c480*/  STL [R1+0xa90], R19 ;  /* 0x000a901301007387 */ /* 0x000fe80000100800 */
[----:B0-----:R-:W2:Y:S04]  /*2c490*/  LDL.LU R14, [R1+0xa84] ;  /* 0x000a8400010e7983 */ /* 0x001ea80000300800 */
[----:B------:R-:W-:Y:S01]  /*2c4a0*/  STL [R1+0xaac], R18 ;  /* 0x000aac1201007387 */ /* 0x000fe20000100800 */
[----:B---3--:R-:W-:Y:S01]  /*2c4b0*/  IADD3 R13, P1, PT, R6, R13, RZ ;  /* 0x0000000d060d7210 */ /* 0x008fe20007f3e0ff */
[----:B----4-:R-:W-:-:S04]  /*2c4c0*/  IMAD.X R16, R22, 0x1, R16, P2 ;  /* 0x0000000116107824 */ /* 0x010fc800010e0610 */
[----:B------:R0:W-:Y:S04]  /*2c4d0*/  STL [R1+0xa80], R13 ;  /* 0x000a800d01007387 */ /* 0x0001e80000100800 */
[----:B0-----:R-:W3:Y:S01]  /*2c4e0*/  LDL.LU R13, [R1+0xa60] ;  /* 0x000a6000010d7983 */ /* 0x001ee20000300800 */
[----:B------:R-:W-:-:S03]  /*2c4f0*/  IADD3 R9, P2, PT, R6, R9, RZ ;  /* 0x0000000906097210 */ /* 0x000fc60007f5e0ff */
[----:B------:R-:W-:Y:S04]  /*2c500*/  STL [R1+0xaa4], R17 ;  /* 0x000aa41101007387 */ /* 0x000fe80000100800 */
[----:B------:R0:W-:Y:S01]  /*2c510*/  STL [R1+0xa78], R9 ;  /* 0x000a780901007387 */ /* 0x0001e20000100800 */
[----:B-----5:R-:W-:-:S03]  /*2c520*/  IMAD.X R15, R22, 0x1, R15, P3 ;  /* 0x00000001160f7824 */ /* 0x020fc600018e060f */
[----:B0-----:R-:W4:Y:S01]  /*2c530*/  LDL.LU R9, [R1+0xa7c] ;  /* 0x000a7c0001097983 */ /* 0x001f220000300800 */
[----:B------:R-:W-:-:S03]  /*2c540*/  IADD3 R12, P3, PT, R6, R12, RZ ;  /* 0x0000000c060c7210 */ /* 0x000fc60007f7e0ff */
[----:B------:R-:W-:Y:S04]  /*2c550*/  STL [R1+0xa9c], R16 ;  /* 0x000a9c1001007387 */ /* 0x000fe80000100800 */
[----:B------:R0:W-:Y:S04]  /*2c560*/  STL [R1+0xa70], R12 ;  /* 0x000a700c01007387 */ /* 0x0001e80000100800 */
[----:B0-----:R-:W5:Y:S01]  /*2c570*/  LDL.LU R12, [R1+0xa58] ;  /* 0x000a5800010c7983 */ /* 0x001f620000300800 */
[----:B------:R-:W-:-:S03]  /*2c580*/  IMAD.X R11, R22, 0x1, R11, P5 ;  /* 0x00000001160b7824 */ /* 0x000fc600028e060b */
        /* <DEDUP_REMOVED lines=15> */
[----:B------:R-:W5:Y:S01]  /*2c680*/  LDL.LU R23, [R1+0xa20] ;  /* 0x000a200001177983 */ /* 0x000f620000300800 */
[----:B------:R-:W-:-:S03]  /*2c690*/  IADD3 R7, P5, PT, R6, R7, RZ ;  /* 0x0000000706077210 */ /* 0x000fc60007fbe0ff */
[----:B------:R-:W5:Y:S04]  /*2c6a0*/  LDL.LU R21, [R1+0xa3c] ;  /* 0x000a3c0001157983 */ /* 0x000f680000300800 */
[----:B------:R-:W5:Y:S04]  /*2c6b0*/  LDL.LU R20, [R1+0xa18] ;  /* 0x000a180001147983 */ /* 0x000f680000300800 */
[----:B------:R0:W-:Y:S04]  /*2c6c0*/  STL [R1+0xa68], R7 ;  /* 0x000a680701007387 */ /* 0x0001e80000100800 */
[----:B------:R-:W5:Y:S04]  /*2c6d0*/  LDL.LU R19, [R1+0xa34] ;  /* 0x000a340001137983 */ /* 0x000f680000300800 */
[----:B------:R-:W5:Y:S04]  /*2c6e0*/  LDL.LU R18, [R1+0xa10] ;  /* 0x000a100001127983 */ /* 0x000f680000300800 */
[----:B0-----:R-:W5:Y:S04]  /*2c6f0*/  LDL.LU R7, [R1+0xa2c] ;  /* 0x000a2c0001077983 */ /* 0x001f680000300800 */
[----:B------:R-:W5:Y:S01]  /*2c700*/  LDL.LU R17, [R1+0xa08] ;  /* 0x000a080001117983 */ /* 0x000f620000300800 */
[----:B--2---:R-:W-:-:S05]  /*2c710*/  IMAD.X R14, R22, 0x1, R14, P6 ;  /* 0x00000001160e7824 */ /* 0x004fca00030e060e */
[----:B------:R0:W-:Y:S04]  /*2c720*/  STL [R1+0xa84], R14 ;  /* 0x000a840e01007387 */ /* 0x0001e80000100800 */
        /* <DEDUP_REMOVED lines=9> */
[----:B-----5:R-:W-:-:S05]  /*2c7c0*/  IADD3 R12, P1, PT, R6, R12, RZ ;  /* 0x0000000c060c7210 */ /* 0x020fca0007f3e0ff */
[----:B------:R0:W-:Y:S01]  /*2c7d0*/  STL [R1+0xa58], R12 ;  /* 0x000a580c01007387 */ /* 0x0001e20000100800 */
[----:B------:R-:W-:Y:S01]  /*2c7e0*/  IMAD.X R35, R22, 0x1, R35, P2 ;  /* 0x0000000116237824 */ /* 0x000fe200010e0623 */
[----:B------:R-:W-:Y:S02]  /*2c7f0*/  IADD3 R34, P2, PT, R6, R34, RZ ;  /* 0x0000002206227210 */ /* 0x000fe40007f5e0ff */
[----:B0-----:R-:W5:Y:S01]  /*2c800*/  LDL.LU R12, [R1+0x9f0] ;  /* 0x0009f000010c7983 */ /* 0x001f620000300800 */
        /* <DEDUP_REMOVED lines=18> */
[----:B------:R-:W-:-:S03]  /*2c930*/  IMAD.X R11, R22, 0x1, R11, P3 ;  /* 0x00000001160b7824 */ /* 0x000fc600018e060b */
[----:B------:R-:W-:Y:S04]  /*2c940*/  STL [R1+0xa30], R26 ;  /* 0x000a301a01007387 */ /* 0x000fe80000100800 */
[----:B------:R0:W-:Y:S04]  /*2c950*/  STL [R1+0xa44], R11 ;  /* 0x000a440b01007387 */ /* 0x0001e80000100800 */
[----:B------:R-:W-:Y:S04]  /*2c960*/  STL [R1+0xa4c], R25 ;  /* 0x000a4c1901007387 */ /* 0x000fe80000100800 */
[----:B0-----:R-:W5:Y:S01]  /*2c970*/  LDL.LU R11, [R1+0xa0c] ;  /* 0x000a0c00010b7983 */ /* 0x001f620000300800 */
[----:B------:R-:W-:Y:S01]  /*2c980*/  IADD3 R24, P2, PT, R6, R24, RZ ;  /* 0x0000001806187210 */ /* 0x000fe20007f5e0ff */
[----:B------:R-:W-:Y:S01]  /*2c990*/  IMAD.X R21, R22, 0x1, R21, P5 ;  /* 0x0000000116157824 */ /* 0x000fe200028e0615 */
[----:B------:R-:W-:-:S02]  /*2c9a0*/  IADD3 R23, P3, PT, R6, R23, RZ ;  /* 0x0000001706177210 */ /* 0x000fc40007f7e0ff */
[----:B------:R-:W-:Y:S01]  /*2c9b0*/  IADD3 R20, P5, PT, R6, R20, RZ ;  /* 0x0000001406147210 */ /* 0x000fe20007fbe0ff */
[----:B------:R-:W-:Y:S01]  /*2c9c0*/  STL [R1+0xa28], R24 ;  /* 0x000a281801007387 */ /* 0x000fe20000100800 */
[----:B------:R-:W-:-:S03]  /*2c9d0*/  IMAD.X R19, R22, 0x1, R19, P6 ;  /* 0x0000000116137824 */ /* 0x000fc600030e0613 */
[----:B------:R-:W-:Y:S01]  /*2c9e0*/  STL [R1+0xa20], R23 ;  /* 0x000a201701007387 */ /* 0x000fe20000100800 */
[----:B------:R-:W-:-:S03]  /*2c9f0*/  IMAD.X R7, R22, 0x1, R7, P1 ;  /* 0x0000000116077824 */ /* 0x000fc600008e0607 */
[----:B------:R-:W-:Y:S01]  /*2ca00*/  STL [R1+0xa3c], R21 ;  /* 0x000a3c1501007387 */ /* 0x000fe20000100800 */
[----:B------:R-:W-:-:S03]  /*2ca10*/  IADD3 R18, P6, PT, R6, R18, RZ ;  /* 0x0000001206127210 */ /* 0x000fc60007fde0ff */
[----:B------:R-:W-:Y:S04]  /*2ca20*/  STL [R1+0xa18], R20 ;  /* 0x000a181401007387 */ /* 0x000fe80000100800 */
[----:B------:R0:W-:Y:S04]  /*2ca30*/  STL [R1+0xa2c], R7 ;  /* 0x000a2c0701007387 */ /* 0x0001e80000100800 */
[----:B------:R-:W-:Y:S01]  /*2ca40*/  STL [R1+0xa34], R19 ;  /* 0x000a341301007387 */ /* 0x000fe20000100800 */
[----:B------:R-:W-:-:S03]  /*2ca50*/  IADD3 R17, P1, PT, R6, R17, RZ ;  /* 0x0000001106117210 */ /* 0x000fc60007f3e0ff */
[----:B0-----:R-:W5:Y:S04]  /*2ca60*/  LDL.LU R7, [R1+0x9e8] ;  /* 0x0009e80001077983 */ /* 0x001f680000300800 */
[----:B------:R-:W-:Y:S01]  /*2ca70*/  STL [R1+0xa10], R18 ;  /* 0x000a101201007387 */ /* 0x000fe20000100800 */
[----:B--2---:R-:W-:-:S05]  /*2ca80*/  IMAD.X R14, R22, 0x1, R14, P2 ;  /* 0x00000001160e7824 */ /* 0x004fca00010e060e */
[----:B------:R0:W-:Y:S01]  /*2ca90*/  STL [R1+0xa24], R14 ;  /* 0x000a240e01007387 */ /* 0x0001e20000100800 */
[----:B------:R-:W-:-:S03]  /*2caa0*/  IADD3 R16, P2, PT, R6, R16, RZ ;  /* 0x0000001006107210 */ /* 0x000fc60007f5e0ff */
[----:B0-----:R-:W2:Y:S04]  /*2cab0*/  LDL.LU R14, [R1+0xa04] ;  /* 0x000a0400010e7983 */ /* 0x001ea80000300800 */
[----:B------:R-:W-:Y:S01]  /*2cac0*/  STL [R1+0xa08], R17 ;  /* 0x000a081101007387 */ /* 0x000fe20000100800 */
[----:B---3--:R-:W-:-:S05]  /*2cad0*/  IMAD.X R13, R22, 0x1, R13, P3 ;  /* 0x00000001160d7824 */ /* 0x008fca00018e060d */
[----:B------:R0:W-:Y:S01]  /*2cae0*/  STL [R1+0xa1c], R13 ;  /* 0x000a1c0d01007387 */ /* 0x0001e20000100800 */
[----:B----4-:R-:W-:-:S03]  /*2caf0*/  IADD3 R15, P3, PT, R6, R15, RZ ;  /* 0x0000000f060f7210 */ /* 0x010fc60007f7e0ff */
[----:B0-----:R-:W3:Y:S01]  /*2cb00*/  LDL.LU R13, [R1+0x9e0] ;  /* 0x0009e000010d7983 */ /* 0x001ee20000300800 */
[----:B------:R-:W-:-:S03]  /*2cb10*/  IMAD.X R9, R22, 0x1, R9, P5 ;  /* 0x0000000116097824 */ /* 0x000fc600028e0609 */
[----:B------:R-:W-:Y:S04]  /*2cb20*/  STL [R1+0xa00], R16 ;  /* 0x000a001001007387 */ /* 0x000fe80000100800 */
[----:B------:R0:W-:Y:S04]  /*2cb30*/  STL [R1+0xa14], R9 ;  /* 0x000a140901007387 */ /* 0x0001e80000100800 */
[----:B0-----:R-:W4:Y:S01]  /*2cb40*/  LDL.LU R9, [R1+0x9fc] ;  /* 0x0009fc0001097983 */ /* 0x001f220000300800 */
[----:B-----5:R-:W-:-:S03]  /*2cb50*/  IADD3 R12, P5, PT, R6, R12, RZ ;  /* 0x0000000c060c7210 */ /* 0x020fc60007fbe0ff */
        /* <DEDUP_REMOVED lines=14> */
[----:B0-----:R-:W5:Y:S01]  /*2cc40*/  LDL.LU R12, [R1+0x9a8] ;  /* 0x0009a800010c7983 */ /* 0x001f620000300800 */
[----:B------:R-:W-:-:S03]  /*2cc50*/  IMAD.X R11, R22, 0x1, R11, P6 ;  /* 0x00000001160b7824 */ /* 0x000fc600030e060b */
[----:B------:R-:W5:Y:S04]  /*2cc60*/  LDL.LU R23, [R1+0x9c4] ;  /* 0x0009c40001177983 */ /* 0x000f680000300800 */
[----:B------:R-:W5:Y:S04]  /*2cc70*/  LDL.LU R21, [R1+0x9a0] ;  /* 0x0009a00001157983 */ /* 0x000f680000300800 */
[----:B------:R-:W5:Y:S04]  /*2cc80*/  LDL.LU R20, [R1+0x9bc] ;  /* 0x0009bc0001147983 */ /* 0x000f680000300800 */
[----:B------:R0:W-:Y:S04]  /*2cc90*/  STL [R1+0xa0c], R11 ;  /* 0x000a0c0b01007387 */ /* 0x0001e80000100800 */
[----:B------:R-:W5:Y:S04]  /*2cca0*/  LDL.LU R19, [R1+0x998] ;  /* 0x0009980001137983 */ /* 0x000f680000300800 */
[----:B------:R-:W5:Y:S04]  /*2ccb0*/  LDL.LU R18, [R1+0x9b4] ;  /* 0x0009b40001127983 */ /* 0x000f680000300800 */
[----:B0-----:R-:W5:Y:S04]  /*2ccc0*/  LDL.LU R11, [R1+0x990] ;  /* 0x00099000010b7983 */ /* 0x001f680000300800 */
[----:B------:R-:W5:Y:S01]  /*2ccd0*/  LDL.LU R17, [R1+0x9ac] ;  /* 0x0009ac0001117983 */ /* 0x000f620000300800 */
[----:B------:R-:W-:-:S05]  /*2cce0*/  IADD3 R7, P6, PT, R6, R7, RZ ;  /* 0x0000000706077210 */ /* 0x000fca0007fde0ff */
[----:B------:R0:W-:Y:S04]  /*2ccf0*/  STL [R1+0x9e8], R7 ;  /* 0x0009e80701007387 */ /* 0x0001e80000100800 */
        /* <DEDUP_REMOVED lines=9> */
[----:B----4-:R-:W-:-:S05]  /*2cd90*/  IMAD.X R9, R22, 0x1, R9, P2 ;  /* 0x0000000116097824 */ /* 0x010fca00010e0609 */
[----:B------:R0:W-:Y:S01]  /*2cda0*/  STL [R1+0x9fc], R9 ;  /* 0x0009fc0901007387 */ /* 0x0001e20000100800 */
[----:B-----5:R-:W-:Y:S01]  /*2cdb0*/  IADD3 R35, P2, PT, R6, R35, RZ ;  /* 0x0000002306237210 */ /* 0x020fe20007f5e0ff */
[----:B------:R-:W-:Y:S02]  /*2cdc0*/  IMAD.X R34, R22, 0x1, R34, P3 ;  /* 0x0000000116227824 */ /* 0x000fe400018e0622 */
[----:B0-----:R-:W4:Y:S01]  /*2cdd0*/  LDL.LU R9, [R1+0x994] ;  /* 0x0009940001097983 */ /* 0x001f220000300800 */
        /* <DEDUP_REMOVED lines=27> */
[----:B------:R-:W-:Y:S01]  /*2cf90*/  STL [R1+0x9cc], R24 ;  /* 0x0009cc1801007387 */ /* 0x000fe20000100800 */
[----:B------:R-:W-:Y:S01]  /*2cfa0*/  IADD3 R19, P6, PT, R6, R19, RZ ;  /* 0x0000001306137210 */ /* 0x000fe20007fde0ff */
[----:B------:R-:W-:Y:S02]  /*2cfb0*/  IMAD.X R18, R22, 0x1, R18, P1 ;  /* 0x0000000116127824 */ /* 0x000fe400008e0612 */
[----:B------:R-:W-:Y:S01]  /*2cfc0*/  STL [R1+0x9c4], R23 ;  /* 0x0009c41701007387 */ /* 0x000fe20000100800 */
[----:B------:R-:W-:-:S03]  /*2cfd0*/  IADD3 R11, P1, PT, R6, R11, RZ ;  /* 0x0000000b060b7210 */ /* 0x000fc60007f3e0ff */
[----:B------:R-:W-:Y:S04]  /*2cfe0*/  STL [R1+0x9a0], R21 ;  /* 0x0009a01501007387 */ /* 0x000fe80000100800 */
[----:B------:R-:W-:Y:S04]  /*2cff0*/  STL [R1+0x9bc], R20 ;  /* 0x0009bc1401007387 */ /* 0x000fe80000100800 */
[----:B------:R0:W-:Y:S04]  /*2d000*/  STL [R1+0x990], R11 ;  /* 0x0009900b01007387 */ /* 0x0001e80000100800 */
[----:B------:R-:W-:Y:S04]  /*2d010*/  STL [R1+0x998], R19 ;  /* 0x0009981301007387 */ /* 0x000fe80000100800 */
[----:B0-----:R-:W5:Y:S01]  /*2d020*/  LDL.LU R11, [R1+0x98c] ;  /* 0x00098c00010b7983 */ /* 0x001f620000300800 */
[----:B------:R-:W-:Y:S01]  /*2d030*/  IMAD.X R17, R22, 0x1, R17, P2 ;  /* 0x0000000116117824 */ /* 0x000fe200010e0611 */
[----:B------:R-:W-:-:S02]  /*2d040*/  IADD3 R7, P2, PT, R6, R7, RZ ;  /* 0x0000000706077210 */ /* 0x000fc40007f5e0ff */
[----:B------:R-:W-:Y:S01]  /*2d050*/  STL [R1+0x9b4], R18 ;  /* 0x0009b41201007387 */ /* 0x000fe20000100800 */
[----:B------:R-:W-:-:S03]  /*2d060*/  IMAD.X R16, R22, 0x1, R16, P3 ;  /* 0x0000000116107824 */ /* 0x000fc600018e0610 */
[----:B------:R0:W-:Y:S04]  /*2d070*/  STL [R1+0x988], R7 ;  /* 0x0009880701007387 */ /* 0x0001e80000100800 */
[----:B0-----:R-:W5:Y:S04]  /*2d080*/  LDL.LU R7, [R1+0x968] ;  /* 0x0009680001077983 */ /* 0x001f680000300800 */
[----:B------:R-:W-:Y:S01]  /*2d090*/  STL [R1+0x9ac], R17 ;  /* 0x0009ac1101007387 */ /* 0x000fe20000100800 */
[----:B--2---:R-:W-:Y:S01]  /*2d0a0*/  IADD3 R14, P3, PT, R6, R14, RZ ;  /* 0x0000000e060e7210 */ /* 0x004fe20007f7e0ff */
[----:B------:R-:W-:-:S04]  /*2d0b0*/  IMAD.X R15, R22, 0x1, R15, P5 ;  /* 0x00000001160f7824 */ /* 0x000fc800028e060f */
[----:B------:R0:W-:Y:S04]  /*2d0c0*/  STL [R1+0x980], R14 ;  /* 0x0009800e01007387 */ /* 0x0001e80000100800 */
[----:B0-----:R-:W2:Y:S04]  /*2d0d0*/  LDL.LU R14, [R1+0x984] ;  /* 0x00098400010e7983 */ /* 0x001ea80000300800 */
[----:B------:R-:W-:Y:S01]  /*2d0e0*/  STL [R1+0x9a4], R16 ;  /* 0x0009a41001007387 */ /* 0x000fe20000100800 */
[----:B---3--:R-:W-:-:S05]  /*2d0f0*/  IADD3 R13, P5, PT, R6, R13, RZ ;  /* 0x0000000d060d7210 */ /* 0x008fca0007fbe0ff */
[----:B------:R0:W-:Y:S04]  /*2d100*/  STL [R1+0x978], R13 ;  /* 0x0009780d01007387 */ /* 0x0001e80000100800 */
[----:B0-----:R-:W3:Y:S01]  /*2d110*/  LDL.LU R13, [R1+0x960] ;  /* 0x00096000010d7983 */ /* 0x001ee20000300800 */
[----:B----4-:R-:W-:-:S03]  /*2d120*/  IMAD.X R9, R22, 0x1, R9, P6 ;  /* 0x0000000116097824 */ /* 0x010fc600030e0609 */
[----:B------:R-:W-:Y:S04]  /*2d130*/  STL [R1+0x99c], R15 ;  /* 0x00099c0f01007387 */ /* 0x000fe80000100800 */
[----:B------:R-:W4:Y:S04]  /*2d140*/  LDL.LU R35, [R1+0x97c] ;  /* 0x00097c0001237983 */ /* 0x000f280000300800 */
[----:B------:R-:W4:Y:S04]  /*2d150*/  LDL.LU R34, [R1+0x958] ;  /* 0x0009580001227983 */ /* 0x000f280000300800 */
[----:B------:R-:W4:Y:S04]  /*2d160*/  LDL.LU R33, [R1+0x974] ;  /* 0x0009740001217983 */ /* 0x000f280000300800 */
[----:B------:R0:W-:Y:S04]  /*2d170*/  STL [R1+0x994], R9 ;  /* 0x0009940901007387 */ /* 0x0001e80000100800 */
        /* <DEDUP_REMOVED lines=9> */
[----:B0-----:R-:W4:Y:S01]  /*2d210*/  LDL.LU R9, [R1+0x94c] ;  /* 0x00094c0001097983 */ /* 0x001f220000300800 */
[----:B-----5:R-:W-:-:S03]  /*2d220*/  IADD3 R12, P6, PT, R6, R12, RZ ;  /* 0x0000000c060c7210 */ /* 0x020fc60007fde0ff */
        /* <DEDUP_REMOVED lines=8> */
[----:B------:R-:W-:-:S05]  /*2d2b0*/  IMAD.X R11, R22, 0x1, R11, P1 ;  /* 0x00000001160b7824 */ /* 0x000fca00008e060b */
[----:B------:R0:W-:Y:S04]  /*2d2c0*/  STL [R1+0x98c], R11 ;  /* 0x00098c0b01007387 */ /* 0x0001e80000100800 */
[----:B0-----:R-:W5:Y:S01]  /*2d2d0*/  LDL.LU R11, [R1+0x92c] ;  /* 0x00092c00010b7983 */ /* 0x001f620000300800 */
[----:B------:R-:W-:-:S03]  /*2d2e0*/  IADD3 R7, P1, PT, R6, R7, RZ ;  /* 0x0000000706077210 */ /* 0x000fc60007f3e0ff */
[----:B------:R-:W5:Y:S04]  /*2d2f0*/  LDL.LU R16, [R1+0x908] ;  /* 0x0009080001107983 */ /* 0x000f680000300800 */
[----:B------:R0:W-:Y:S04]  /*2d300*/  STL [R1+0x968], R7 ;  /* 0x0009680701007387 */ /* 0x0001e80000100800 */
[----:B0-----:R-:W5:Y:S04]  /*2d310*/  LDL.LU R7, [R1+0x924] ;  /* 0x0009240001077983 */ /* 0x001f680000300800 */
[----:B------:R-:W5:Y:S01]  /*2d320*/  LDL.LU R15, [R1+0x900] ;  /* 0x00090000010f7983 */ /* 0x000f620000300800 */
[----:B--2---:R-:W-:-:S05]  /*2d330*/  IMAD.X R14, R22, 0x1, R14, P2 ;  /* 0x00000001160e7824 */ /* 0x004fca00010e060e */
[----:B------:R0:W-:Y:S04]  /*2d340*/  STL [R1+0x984], R14 ;  /* 0x0009840e01007387 */ /* 0x0001e80000100800 */
[----:B0-----:R-:W2:Y:S01]  /*2d350*/  LDL.LU R14, [R1+0x91c] ;  /* 0x00091c00010e7983 */ /* 0x001ea20000300800 */
[----:B---3--:R-:W-:-:S05]  /*2d360*/  IADD3 R13, P2, PT, R6, R13, RZ ;  /* 0x0000000d060d7210 */ /* 0x008fca0007f5e0ff */
[----:B------:R0:W-:Y:S01]  /*2d370*/  STL [R1+0x960], R13 ;  /* 0x0009600d01007387 */ /* 0x0001e20000100800 */
[----:B----4-:R-:W-:Y:S01]  /*2d380*/  IMAD.X R35, R22, 0x1, R35, P3 ;  /* 0x0000000116237824 */ /* 0x010fe200018e0623 */
[----:B------:R-:W-:Y:S02]  /*2d390*/  IADD3 R34, P3, PT, R6, R34, RZ ;  /* 0x0000002206227210 */ /* 0x000fe40007f7e0ff */
[----:B0-----:R-:W3:Y:S01]  /*2d3a0*/  LDL.LU R13, [R1+0x8f8] ;  /* 0x0008f800010d7983 */ /* 0x001ee20000300800 */
        /* <DEDUP_REMOVED lines=21> */
[----:B------:R0:W-:Y:S01]  /*2d500*/  STL [R1+0x94c], R9 ;  /* 0x00094c0901007387 */ /* 0x0001e20000100800 */
[----:B-----5:R-:W-:-:S03]  /*2d510*/  IADD3 R23, P5, PT, R6, R23, RZ ;  /* 0x0000001706177210 */ /* 0x020fc60007fbe0ff */
[----:B------:R-:W-:Y:S01]  /*2d520*/  STL [R1+0x954], R25 ;  /* 0x0009541901007387 */ /* 0x000fe20000100800 */
[----:B------:R-:W-:Y:S01]  /*2d530*/  IMAD.X R21, R22, 0x1, R21, P6 ;  /* 0x0000000116157824 */ /* 0x000fe200030e0615 */
[----:B------:R-:W-:Y:S02]  /*2d540*/  IADD3 R20, P6, PT, R6, R20, RZ ;  /* 0x0000001406147210 */ /* 0x000fe40007fde0ff */
[----:B0-----:R-:W4:Y:S04]  /*2d550*/  LDL.LU R9, [R1+0x914] ;  /* 0x0009140001097983 */ /* 0x001f280000300800 */
        /* <DEDUP_REMOVED lines=8> */
[----:B------:R-:W-:Y:S04]  /*2d5e0*/  STL [R1+0x93c], R19 ;  /* 0x00093c1301007387 */ /* 0x000fe80000100800 */
[----:B0-----:R-:W5:Y:S01]  /*2d5f0*/  LDL.LU R12, [R1+0x8f0] ;  /* 0x0008f000010c7983 */ /* 0x001f620000300800 */
[----:B------:R-:W-:-:S03]  /*2d600*/  IMAD.X R11, R22, 0x1, R11, P3 ;  /* 0x00000001160b7824 */ /* 0x000fc600018e060b */
[----:B------:R-:W-:Y:S04]  /*2d610*/  STL [R1+0x918], R18 ;  /* 0x0009181201007387 */ /* 0x000fe80000100800 */
[----:B------:R0:W-:Y:S04]  /*2d620*/  STL [R1+0x92c], R11 ;  /* 0x00092c0b01007387 */ /* 0x0001e80000100800 */
[----:B0-----:R-:W5:Y:S01]  /*2d630*/  LDL.LU R11, [R1+0x90c] ;  /* 0x00090c00010b7983 */ /* 0x001f620000300800 */
[----:B------:R-:W-:Y:S01]  /*2d640*/  IADD3 R17, P2, PT, R6, R17, RZ ;  /* 0x0000001106117210 */ /* 0x000fe20007f5e0ff */
[----:B------:R-:W-:Y:S01]  /*2d650*/  IMAD.X R7, R22, 0x1, R7, P5 ;  /* 0x0000000116077824 */ /* 0x000fe200028e0607 */
[----:B------:R-:W-:-:S03]  /*2d660*/  IADD3 R16, P3, PT, R6, R16, RZ ;  /* 0x0000001006107210 */ /* 0x000fc60007f7e0ff */
[----:B------:R-:W-:Y:S01]  /*2d670*/  STL [R1+0x910], R17 ;  /* 0x0009101101007387 */ /* 0x000fe20000100800 */
[----:B------:R-:W-:-:S03]  /*2d680*/  IADD3 R15, P5, PT, R6, R15, RZ ;  /* 0x0000000f060f7210 */ /* 0x000fc60007fbe0ff */
[----:B------:R0:W-:Y:S04]  /*2d690*/  STL [R1+0x924], R7 ;  /* 0x0009240701007387 */ /* 0x0001e80000100800 */
[----:B0-----:R-:W5:Y:S04]  /*2d6a0*/  LDL.LU R7, [R1+0x8e8] ;  /* 0x0008e80001077983 */ /* 0x001f680000300800 */
[----:B------:R-:W-:Y:S01]  /*2d6b0*/  STL [R1+0x908], R16 ;  /* 0x0009081001007387 */ /* 0x000fe20000100800 */
[----:B--2---:R-:W-:-:S05]  /*2d6c0*/  IMAD.X R14, R22, 0x1, R14, P6 ;  /* 0x00000001160e7824 */ /* 0x004fca00030e060e */
[----:B------:R0:W-:Y:S04]  /*2d6d0*/  STL [R1+0x91c], R14 ;  /* 0x00091c0e01007387 */ /* 0x0001e80000100800 */
[----:B0-----:R-:W2:Y:S04]  /*2d6e0*/  LDL.LU R14, [R1+0x904] ;  /* 0x00090400010e7983 */ /* 0x001ea80000300800 */
[----:B------:R-:W-:Y:S04]  /*2d6f0*/  STL [R1+0x900], R15 ;  /* 0x0009000f01007387 */ /* 0x000fe80000100800 */
[----:B------:R-:W2:Y:S04]  /*2d700*/  LDL.LU R35, [R1+0x8e0] ;  /* 0x0008e00001237983 */ /* 0x000ea80000300800 */
[----:B------:R-:W2:Y:S01]  /*2d710*/  LDL.LU R34, [R1+0x8fc] ;  /* 0x0008fc0001227983 */ /* 0x000ea20000300800 */
[----:B---3--:R-:W-:-:S03]  /*2d720*/  IADD3 R13, P6, PT, R6, R13, RZ ;  /* 0x0000000d060d7210 */ /* 0x008fc60007fde0ff */
[----:B------:R-:W3:Y:S04]  /*2d730*/  LDL.LU R33, [R1+0x8d8] ;  /* 0x0008d80001217983 */ /* 0x000ee80000300800 */
[----:B------:R0:W-:Y:S04]  /*2d740*/  STL [R1+0x8f8], R13 ;  /* 0x0008f80d01007387 */ /* 0x0001e80000100800 */
        /* <DEDUP_REMOVED lines=9> */
[----:B0-----:R-:W3:Y:S04]  /*2d7e0*/  LDL.LU R13, [R1+0x8b0] ;  /* 0x0008b000010d7983 */ /* 0x001ee80000300800 */
[----:B------:R-:W3:Y:S04]  /*2d7f0*/  LDL.LU R23, [R1+0x8cc] ;  /* 0x0008cc0001177983 */ /* 0x000ee80000300800 */
[----:B------:R-:W3:Y:S04]  /*2d800*/  LDL.LU R21, [R1+0x8a8] ;  /* 0x0008a80001157983 */ /* 0x000ee80000300800 */
[----:B------:R-:W3:Y:S01]  /*2d810*/  LDL.LU R20, [R1+0x8c4] ;  /* 0x0008c40001147983 */ /* 0x000ee20000300800 */
[----:B----4-:R-:W-:-:S05]  /*2d820*/  IMAD.X R9, R22, 0x1, R9, P1 ;  /* 0x0000000116097824 */ /* 0x010fca00008e0609 */
[----:B------:R0:W-:Y:S04]  /*2d830*/  STL [R1+0x914], R9 ;  /* 0x0009140901007387 */ /* 0x0001e80000100800 */
[----:B------:R-:W4:Y:S04]  /*2d840*/  LDL.LU R19, [R1+0x8a0] ;  /* 0x0008a00001137983 */ /* 0x000f280000300800 */
[----:B------:R-:W4:Y:S04]  /*2d850*/  LDL.LU R18, [R1+0x8bc] ;  /* 0x0008bc0001127983 */ /* 0x000f280000300800 */
[----:B0-----:R-:W4:Y:S04]  /*2d860*/  LDL.LU R9, [R1+0x898] ;  /* 0x0008980001097983 */ /* 0x001f280000300800 */
[----:B------:R-:W4:Y:S01]  /*2d870*/  LDL.LU R17, [R1+0x8b4] ;  /* 0x0008b40001117983 */ /* 0x000f220000300800 */
[----:B-----5:R-:W-:-:S05]  /*2d880*/  IADD3 R12, P1, PT, R6, R12, RZ ;  /* 0x0000000c060c7210 */ /* 0x020fca0007f3e0ff */
[----:B------:R0:W-:Y:S04]  /*2d890*/  STL [R1+0x8f0], R12 ;  /* 0x0008f00c01007387 */ /* 0x0001e80000100800 */
[----:B0-----:R-:W5:Y:S01]  /*2d8a0*/  LDL.LU R12, [R1+0x890] ;  /* 0x00089000010c7983 */ /* 0x001f620000300800 */
[----:B------:R-:W-:-:S03]  /*2d8b0*/  IMAD.X R11, R22, 0x1, R11, P2 ;  /* 0x00000001160b7824 */ /* 0x000fc600010e060b */
[----:B------:R-:W5:Y:S04]  /*2d8c0*/  LDL.LU R16, [R1+0x8ac] ;  /* 0x0008ac0001107983 */ /* 0x000f680000300800 */
[----:B------:R0:W-:Y:S04]  /*2d8d0*/  STL [R1+0x90c], R11 ;  /* 0x00090c0b01007387 */ /* 0x0001e80000100800 */
[----:B0-----:R-:W5:Y:S04]  /*2d8e0*/  LDL.LU R11, [R1+0x888] ;  /* 0x00088800010b7983 */ /* 0x001f680000300800 */
[----:B------:R-:W5:Y:S01]  /*2d8f0*/  LDL.LU R15, [R1+0x8a4] ;  /* 0x0008a400010f7983 */ /* 0x000f620000300800 */
[----:B------:R-:W-:-:S05]  /*2d900*/  IADD3 R7, P2, PT, R6, R7, RZ ;  /* 0x0000000706077210 */ /* 0x000fca0007f5e0ff */
[----:B------:R0:W-:Y:S04]  /*2d910*/  STL [R1+0x8e8], R7 ;  /* 0x0008e80701007387 */ /* 0x0001e80000100800 */
[----:B0-----:R-:W5:Y:S01]  /*2d920*/  LDL.LU R7, [R1+0x880] ;  /* 0x0008800001077983 */ /* 0x001f620000300800 */
[----:B--2---:R-:W-:-:S05]  /*2d930*/  IMAD.X R14, R22, 0x1, R14, P3 ;  /* 0x00000001160e7824 */ /* 0x004fca00018e060e */
[----:B------:R0:W-:Y:S01]  /*2d940*/  STL [R1+0x904], R14 ;  /* 0x0009040e01007387 */ /* 0x0001e20000100800 */
[----:B------:R-:W-:Y:S01]  /*2d950*/  IADD3 R35, P3, PT, R6, R35, RZ ;  /* 0x0000002306237210 */ /* 0x000fe20007f7e0ff */
[----:B------:R-:W-:Y:S02]  /*2d960*/  IMAD.X R34, R22, 0x1, R34, P5 ;  /* 0x0000000116227824 */ /* 0x000fe400028e0622 */
[----:B0-----:R-:W2:Y:S01]  /*2d970*/  LDL.LU R14, [R1+0x89c] ;  /* 0x00089c00010e7983 */ /* 0x001ea20000300800 */
[----:B---3--:R-:W-:-:S03]  /*2d980*/  IADD3 R33, P5, PT, R6, R33, RZ ;  /* 0x0000002106217210 */ /* 0x008fc60007fbe0ff */
        /* <DEDUP_REMOVED lines=25> */
[----:B0-----:R-:W3:Y:S04]  /*2db20*/  LDL.LU R13, [R1+0x878] ;  /* 0x00087800010d7983 */ /* 0x001ee80000300800 */
[----:B------:R-:W-:Y:S04]  /*2db30*/  STL [R1+0x8d4], R24 ;  /* 0x0008d41801007387 */ /* 0x000fe80000100800 */
[----:B------:R-:W-:Y:S01]  /*2db40*/  STL [R1+0x8cc], R23 ;  /* 0x0008cc1701007387 */ /* 0x000fe20000100800 */
[----:B----4-:R-:W-:Y:S01]  /*2db50*/  IADD3 R19, P1, PT, R6, R19, RZ ;  /* 0x0000001306137210 */ /* 0x010fe20007f3e0ff */
[----:B------:R-:W-:-:S02]  /*2db60*/  IMAD.X R18, R22, 0x1, R18, P2 ;  /* 0x0000000116127824 */ /* 0x000fc400010e0612 */
[----:B------:R-:W-:Y:S01]  /*2db70*/  STL [R1+0x8a8], R21 ;  /* 0x0008a81501007387 */ /* 0x000fe20000100800 */
[----:B------:R-:W-:-:S03]  /*2db80*/  IADD3 R9, P2, PT, R6, R9, RZ ;  /* 0x0000000906097210 */ /* 0x000fc60007f5e0ff */
[----:B------:R-:W-:Y:S04]  /*2db90*/  STL [R1+0x8c4], R20 ;  /* 0x0008c41401007387 */ /* 0x000fe80000100800 */
[----:B------:R0:W-:Y:S01]  /*2dba0*/  STL [R1+0x898], R9 ;  /* 0x0008980901007387 */ /* 0x0001e20000100800 */
[----:B------:R-:W-:-:S03]  /*2dbb0*/  IMAD.X R17, R22, 0x1, R17, P3 ;  /* 0x0000000116117824 */ /* 0x000fc600018e0611 */
[----:B------:R-:W-:Y:S04]  /*2dbc0*/  STL [R1+0x8a0], R19 ;  /* 0x0008a01301007387 */ /* 0x000fe80000100800 */
[----:B0-----:R-:W4:Y:S04]  /*2dbd0*/  LDL.LU R9, [R1+0x894] ;  /* 0x0008940001097983 */ /* 0x001f280000300800 */
[----:B------:R-:W-:Y:S01]  /*2dbe0*/  STL [R1+0x8bc], R18 ;  /* 0x0008bc1201007387 */ /* 0x000fe20000100800 */
[----:B-----5:R-:W-:Y:S01]  /*2dbf0*/  IADD3 R12, P3, PT, R6, R12, RZ ;  /* 0x0000000c060c7210 */ /* 0x020fe20007f7e0ff */
[----:B------:R-:W-:-:S04]  /*2dc00*/  IMAD.X R16, R22, 0x1, R16, P5 ;  /* 0x0000000116107824 */ /* 0x000fc800028e0610 */
[----:B------:R0:W-:Y:S04]  /*2dc10*/  STL [R1+0x890], R12 ;  /* 0x0008900c01007387 */ /* 0x0001e80000100800 */
[----:B0-----:R-:W5:Y:S01]  /*2dc20*/  LDL.LU R12, [R1+0x870] ;  /* 0x00087000010c7983 */ /* 0x001f620000300800 */
[----:B------:R-:W-:-:S03]  /*2dc30*/  IADD3 R11, P5, PT, R6, R11, RZ ;  /* 0x0000000b060b7210 */ /* 0x000fc60007fbe0ff */
[----:B------:R-:W-:Y:S04]  /*2dc40*/  STL [R1+0x8b4], R17 ;  /* 0x0008b41101007387 */ /* 0x000fe80000100800 */
[----:B------:R0:W-:Y:S04]  /*2dc50*/  STL [R1+0x888], R11 ;  /* 0x0008880b01007387 */ /* 0x0001e80000100800 */
[----:B0-----:R-:W5:Y:S01]  /*2dc60*/  LDL.LU R11, [R1+0x88c] ;  /* 0x00088c00010b7983 */ /* 0x001f620000300800 */
[----:B------:R-:W-:Y:S01]  /*2dc70*/  IMAD.X R15, R22, 0x1, R15, P6 ;  /* 0x00000001160f7824 */ /* 0x000fe200030e060f */
[----:B------:R-:W-:-:S02]  /*2dc80*/  IADD3 R7, P6, PT, R6, R7, RZ ;  /* 0x0000000706077210 */ /* 0x000fc40007fde0ff */
[----:B------:R-:W-:Y:S04]  /*2dc90*/  STL [R1+0x8ac], R16 ;  /* 0x0008ac1001007387 */ /* 0x000fe80000100800 */
[----:B------:R0:W-:Y:S04]  /*2dca0*/  STL [R1+0x880], R7 ;  /* 0x0008800701007387 */ /* 0x0001e80000100800 */
[----:B0-----:R-:W5:Y:S04]  /*2dcb0*/  LDL.LU R7, [R1+0x868] ;  /* 0x0008680001077983 */ /* 0x001f680000300800 */
[----:B------:R-:W-:Y:S04]  /*2dcc0*/  STL [R1+0x8a4], R15 ;  /* 0x0008a40f01007387 */ /* 0x000fe80000100800 */
[----:B------:R-:W5:Y:S04]  /*2dcd0*/  LDL.LU R35, [R1+0x884] ;  /* 0x0008840001237983 */ /* 0x000f680000300800 */
[----:B------:R-:W5:Y:S04]  /*2dce0*/  LDL.LU R34, [R1+0x860] ;  /* 0x0008600001227983 */ /* 0x000f680000300800 */
[----:B------:R-:W5:Y:S01]  /*2dcf0*/  LDL.LU R33, [R1+0x87c] ;  /* 0x00087c0001217983 */ /* 0x000f620000300800 */
[----:B--2---:R-:W-:-:S05]  /*2dd00*/  IMAD.X R14, R22, 0x1, R14, P1 ;  /* 0x00000001160e7824 */ /* 0x004fca00008e060e */
[----:B------:R0:W-:Y:S04]  /*2dd10*/  STL [R1+0x89c], R14 ;  /* 0x00089c0e01007387 */ /* 0x0001e80000100800 */
        /* <DEDUP_REMOVED lines=9> */
[----:B0-----:R-:W2:Y:S04]  /*2ddb0*/  LDL.LU R14, [R1+0x854] ;  /* 0x00085400010e7983 */ /* 0x001ea80000300800 */
[----:B------:R-:W2:Y:S04]  /*2ddc0*/  LDL.LU R23, [R1+0x830] ;  /* 0x0008300001177983 */ /* 0x000ea80000300800 */
[----:B------:R-:W2:Y:S04]  /*2ddd0*/  LDL.LU R21, [R1+0x84c] ;  /* 0x00084c0001157983 */ /* 0x000ea80000300800 */
[----:B------:R-:W2:Y:S01]  /*2dde0*/  LDL.LU R20, [R1+0x828] ;  /* 0x0008280001147983 */ /* 0x000ea20000300800 */
[----:B---3--:R-:W-:-:S05]  /*2ddf0*/  IADD3 R13, P1, PT, R6, R13, RZ ;  /* 0x0000000d060d7210 */ /* 0x008fca0007f3e0ff */
[----:B------:R0:W-:Y:S04]  /*2de00*/  STL [R1+0x878], R13 ;  /* 0x0008780d01007387 */ /* 0x0001e80000100800 */
[----:B------:R-:W3:Y:S04]  /*2de10*/  LDL.LU R19, [R1+0x844] ;  /* 0x0008440001137983 */ /* 0x000ee80000300800 */
[----:B------:R-:W3:Y:S04]  /*2de20*/  LDL.LU R18, [R1+0x820] ;  /* 0x0008200001127983 */ /* 0x000ee80000300800 */
[----:B0-----:R-:W3:Y:S04]  /*2de30*/  LDL.LU R13, [R1+0x83c] ;  /* 0x00083c00010d7983 */ /* 0x001ee80000300800 */
[----:B------:R-:W3:Y:S01]  /*2de40*/  LDL.LU R17, [R1+0x818] ;  /* 0x0008180001117983 */ /* 0x000ee20000300800 */
[----:B----4-:R-:W-:-:S05]  /*2de50*/  IMAD.X R9, R22, 0x1, R9, P2 ;  /* 0x0000000116097824 */ /* 0x010fca00010e0609 */
[----:B------:R0:W-:Y:S04]  /*2de60*/  STL [R1+0x894], R9 ;  /* 0x0008940901007387 */ /* 0x0001e80000100800 */
        /* <DEDUP_REMOVED lines=8> */
[----:B0-----:R-:W5:Y:S01]  /*2def0*/  LDL.LU R11, [R1+0x824] ;  /* 0x00082400010b7983 */ /* 0x001f620000300800 */
[----:B------:R-:W-:-:S05]  /*2df00*/  IADD3 R7, P3, PT, R6, R7, RZ ;  /* 0x0000000706077210 */ /* 0x000fca0007f7e0ff */
[----:B------:R0:W-:Y:S01]  /*2df10*/  STL [R1+0x868], R7 ;  /* 0x0008680701007387 */ /* 0x0001e20000100800 */
[----:B------:R-:W-:Y:S01]  /*2df20*/  IMAD.X R35, R22, 0x1, R35, P5 ;  /* 0x0000000116237824 */ /* 0x000fe200028e0623 */
[----:B------:R-:W-:Y:S02]  /*2df30*/  IADD3 R34, P5, PT, R6, R34, RZ ;  /* 0x0000002206227210 */ /* 0x000fe40007fbe0ff */
[----:B0-----:R-:W5:Y:S01]  /*2df40*/  LDL.LU R7, [R1+0x800] ;  /* 0x0008000001077983 */ /* 0x001f620000300800 */
[----:B------:R-:W-:-:S03]  /*2df50*/  IMAD.X R33, R22, 0x1, R33, P6 ;  /* 0x0000000116217824 */ /* 0x000fc600030e0621 */
        /* <DEDUP_REMOVED lines=26> */
[----:B------:R-:W-:Y:S04]  /*2e100*/  STL [R1+0x838], R24 ;  /* 0x0008381801007387 */ /* 0x000fe80000100800 */
[----:B------:R-:W-:Y:S01]  /*2e110*/  STL [R1+0x830], R23 ;  /* 0x0008301701007387 */ /* 0x000fe20000100800 */
[----:B---3--:R-:W-:-:S03]  /*2e120*/  IMAD.X R19, R22, 0x1, R19, P2 ;  /* 0x0000000116137824 */ /* 0x008fc600010e0613 */
[----:B------:R-:W-:Y:S01]  /*2e130*/  STL [R1+0x84c], R21 ;  /* 0x00084c1501007387 */ /* 0x000fe20000100800 */
[----:B------:R-:W-:-:S03]  /*2e140*/  IMAD.X R13, R22, 0x1, R13, P3 ;  /* 0x00000001160d7824 */ /* 0x000fc600018e060d */
[----:B------:R-:W-:Y:S01]  /*2e150*/  STL [R1+0x828], R20 ;  /* 0x0008281401007387 */ /* 0x000fe20000100800 */
[----:B------:R-:W-:-:S03]  /*2e160*/  IADD3 R18, P2, PT, R6, R18, RZ ;  /* 0x0000001206127210 */ /* 0x000fc60007f5e0ff */
[----:B------:R0:W-:Y:S04]  /*2e170*/  STL [R1+0x83c], R13 ;  /* 0x00083c0d01007387 */ /* 0x0001e80000100800 */
[----:B------:R-:W-:Y:S04]  /*2e180*/  STL [R1+0x844], R19 ;  /* 0x0008441301007387 */ /* 0x000fe80000100800 */
[----:B0-----:R-:W3:Y:S01]  /*2e190*/  LDL.LU R13, [R1+0x7f8] ;  /* 0x0007f800010d7983 */ /* 0x001ee20000300800 */
[----:B------:R-:W-:-:S03]  /*2e1a0*/  IADD3 R17, P3, PT, R6, R17, RZ ;  /* 0x0000001106117210 */ /* 0x000fc60007f7e0ff */
[----:B------:R-:W-:Y:S01]  /*2e1b0*/  STL [R1+0x820], R18 ;  /* 0x0008201201007387 */ /* 0x000fe20000100800 */
[----:B----4-:R-:W-:-:S05]  /*2e1c0*/  IMAD.X R9, R22, 0x1, R9, P5 ;  /* 0x0000000116097824 */ /* 0x010fca00028e0609 */
[----:B------:R0:W-:Y:S01]  /*2e1d0*/  STL [R1+0x834], R9 ;  /* 0x0008340901007387 */ /* 0x0001e20000100800 */
[----:B------:R-:W-:-:S03]  /*2e1e0*/  IADD3 R16, P5, PT, R6, R16, RZ ;  /* 0x0000001006107210 */ /* 0x000fc60007fbe0ff */
[----:B0-----:R-:W4:Y:S04]  /*2e1f0*/  LDL.LU R9, [R1+0x814] ;  /* 0x0008140001097983 */ /* 0x001f280000300800 */
[----:B------:R-:W-:Y:S01]  /*2e200*/  STL [R1+0x818], R17 ;  /* 0x0008181101007387 */ /* 0x000fe20000100800 */
[----:B-----5:R-:W-:-:S05]  /*2e210*/  IMAD.X R12, R22, 0x1, R12, P6 ;  /* 0x00000001160c7824 */ /* 0x020fca00030e060c */
[----:B------:R0:W-:Y:S04]  /*2e220*/  STL [R1+0x82c], R12 ;  /* 0x00082c0c01007387 */ /* 0x0001e80000100800 */
[----:B0-----:R-:W5:Y:S01]  /*2e230*/  LDL.LU R12, [R1+0x7f0] ;  /* 0x0007f000010c7983 */ /* 0x001f620000300800 */
[----:B------:R-:W-:-:S03]  /*2e240*/  IMAD.X R11, R22, 0x1, R11, P1 ;  /* 0x00000001160b7824 */ /* 0x000fc600008e060b */
[----:B------:R-:W-:Y:S04]  /*2e250*/  STL [R1+0x810], R16 ;  /* 0x0008101001007387 */ /* 0x000fe80000100800 */
[----:B------:R0:W-:Y:S04]  /*2e260*/  STL [R1+0x824], R11 ;  /* 0x0008240b01007387 */ /* 0x0001e80000100800 */
[----:B0-----:R-:W5:Y:S01]  /*2e270*/  LDL.LU R11, [R1+0x80c] ;  /* 0x00080c00010b7983 */ /* 0x001f620000300800 */
[C---:B------:R-:W-:Y:S02]  /*2e280*/  IADD3 R15, P6, PT, R6.reuse, R15, RZ ;  /* 0x0000000f060f7210 */ /* 0x040fe40007fde0ff */
        /* <DEDUP_REMOVED lines=81> */
[----:B------:R-:W-:-:S04]  /*2e7a0*/  IMAD.X R16, R22, 0x1, R16, P6 ;  /* 0x0000000116107824 */ /* 0x000fc800030e0610 */
[----:B------:R0:W-:Y:S04]  /*2e7b0*/  STL [R1+0x798], R13 ;  /* 0x0007980d01007387 */ /* 0x0001e80000100800 */
[----:B0-----:R-:W3:Y:S04]  /*2e7c0*/  LDL.LU R13, [R1+0x778] ;  /* 0x00077800010d7983 */ /* 0x001ee80000300800 */
[----:B------:R-:W-:Y:S01]  /*2e7d0*/  STL [R1+0x7bc], R17 ;  /* 0x0007bc1101007387 */ /* 0x000fe20000100800 */
[----:B----4-:R-:W-:-:S05]  /*2e7e0*/  IADD3 R9, P6, PT, R6, R9, RZ ;  /* 0x0000000906097210 */ /* 0x010fca0007fde0ff */
[----:B------:R0:W-:Y:S01]  /*2e7f0*/  STL [R1+0x790], R9 ;  /* 0x0007900901007387 */ /* 0x0001e20000100800 */
[----:B------:R-:W-:-:S03]  /*2e800*/  IMAD.X R15, R22, 0x1, R15, P1 ;  /* 0x00000001160f7824 */ /* 0x000fc600008e060f */
[----:B0-----:R-:W4:Y:S04]  /*2e810*/  LDL.LU R9, [R1+0x794] ;  /* 0x0007940001097983 */ /* 0x001f280000300800 */
[----:B------:R-:W-:Y:S01]  /*2e820*/  STL [R1+0x7b4], R16 ;  /* 0x0007b41001007387 */ /* 0x000fe20000100800 */
[----:B-----5:R-:W-:-:S05]  /*2e830*/  IADD3 R12, P1, PT, R6, R12, RZ ;  /* 0x0000000c060c7210 */ /* 0x020fca0007f3e0ff */
        /* <DEDUP_REMOVED lines=89> */
[----:B------:R-:W-:-:S03]  /*2edd0*/  IADD3 R15, P1, PT, R6, R15, RZ ;  /* 0x0000000f060f7210 */ /* 0x000fc60007f3e0ff */
[----:B0-----:R-:W3:Y:S04]  /*2ede0*/  LDL.LU R13, [R1+0x6f0] ;  /* 0x0006f000010d7983 */ /* 0x001ee80000300800 */
[----:B------:R-:W-:Y:S01]  /*2edf0*/  STL [R1+0x718], R16 ;  /* 0x0007181001007387 */ /* 0x000fe20000100800 */
[----:B----4-:R-:W-:-:S05]  /*2ee00*/  IMAD.X R9, R22, 0x1, R9, P2 ;  /* 0x0000000116097824 */ /* 0x010fca00010e0609 */
[----:B------:R0:W-:Y:S04]  /*2ee10*/  STL [R1+0x72c], R9 ;  /* 0x00072c0901007387 */ /* 0x0001e80000100800 */
[----:B0-----:R-:W4:Y:S04]  /*2ee20*/  LDL.LU R9, [R1+0x714] ;  /* 0x0007140001097983 */ /* 0x001f280000300800 */
[----:B------:R-:W-:Y:S04]  /*2ee30*/  STL [R1+0x710], R15 ;  /* 0x0007100f01007387 */ /* 0x000fe80000100800 */
[----:B------:R-:W4:Y:S04]  /*2ee40*/  LDL.LU R35, [R1+0x6e8] ;  /* 0x0006e80001237983 */ /* 0x000f280000300800 */
[----:B------:R-:W4:Y:S01]  /*2ee50*/  LDL.LU R34, [R1+0x70c] ;  /* 0x00070c0001227983 */ /* 0x000f220000300800 */
[----:B-----5:R-:W-:-:S03]  /*2ee60*/  IADD3 R12, P2, PT, R6, R12, RZ ;  /* 0x0000000c060c7210 */ /* 0x020fc60007f5e0ff */
        /* <DEDUP_REMOVED lines=15> */
[----:B------:R-:W-:-:S05]  /*2ef60*/  IMAD.X R11, R22, 0x1, R11, P3 ;  /* 0x00000001160b7824 */ /* 0x000fca00018e060b */
        /* <DEDUP_REMOVED lines=18> */
[----:B------:R-:W-:Y:S01]  /*2f090*/  IADD3 R35, P6, PT, R6, R35, RZ ;  /* 0x0000002306237210 */ /* 0x000fe20007fde0ff */
[----:B------:R-:W-:Y:S02]  /*2f0a0*/  IMAD.X R34, R22, 0x1, R34, P1 ;  /* 0x0000000116227824 */ /* 0x000fe400008e0622 */
[----:B0-----:R-:W4:Y:S01]  /*2f0b0*/  LDL.LU R9, [R1+0x6a4] ;  /* 0x0006a40001097983 */ /* 0x001f220000300800 */
[----:B-----5:R-:W-:-:S03]  /*2f0c0*/  IADD3 R33, P1, PT, R6, R33, RZ ;  /* 0x0000002106217210 */ /* 0x020fc60007f3e0ff */
        /* <DEDUP_REMOVED lines=27> */
[----:B------:R-:W-:Y:S01]  /*2f280*/  STL [R1+0x6d4], R23 ;  /* 0x0006d41701007387 */ /* 0x000fe20000100800 */
[----:B------:R-:W-:Y:S01]  /*2f290*/  IADD3 R19, P3, PT, R6, R19, RZ ;  /* 0x0000001306137210 */ /* 0x000fe20007f7e0ff */
[----:B------:R-:W-:-:S02]  /*2f2a0*/  IMAD.X R18, R22, 0x1, R18, P5 ;  /* 0x0000000116127824 */ /* 0x000fc400028e0612 */
[----:B------:R-:W-:Y:S01]  /*2f2b0*/  STL [R1+0x6b0], R21 ;  /* 0x0006b01501007387 */ /* 0x000fe20000100800 */
[----:B------:R-:W-:-:S03]  /*2f2c0*/  IADD3 R11, P5, PT, R6, R11, RZ ;  /* 0x0000000b060b7210 */ /* 0x000fc60007fbe0ff */
[----:B------:R-:W-:Y:S04]  /*2f2d0*/  STL [R1+0x6cc], R20 ;  /* 0x0006cc1401007387 */ /* 0x000fe80000100800 */
[----:B------:R0:W-:Y:S04]  /*2f2e0*/  STL [R1+0x6a0], R11 ;  /* 0x0006a00b01007387 */ /* 0x0001e80000100800 */
[----:B------:R-:W-:Y:S04]  /*2f2f0*/  STL [R1+0x6a8], R19 ;  /* 0x0006a81301007387 */ /* 0x000fe80000100800 */
[----:B0-----:R-:W5:Y:S01]  /*2f300*/  LDL.LU R11, [R1+0x69c] ;  /* 0x00069c00010b7983 */ /* 0x001f620000300800 */
[----:B------:R-:W-:-:S03]  /*2f310*/  IMAD.X R17, R22, 0x1, R17, P6 ;  /* 0x0000000116117824 */ /* 0x000fc600030e0611 */
[----:B------:R-:W-:Y:S01]  /*2f320*/  STL [R1+0x6c4], R18 ;  /* 0x0006c41201007387 */ /* 0x000fe20000100800 */
[----:B------:R-:W-:Y:S01]  /*2f330*/  IADD3 R7, P6, PT, R6, R7, RZ ;  /* 0x0000000706077210 */ /* 0x000fe20007fde0ff */
[----:B------:R-:W-:-:S04]  /*2f340*/  IMAD.X R16, R22, 0x1, R16, P1 ;  /* 0x0000000116107824 */ /* 0x000fc800008e0610 */
        /* <DEDUP_REMOVED lines=10> */
[----:B0-----:R-:W3:Y:S04]  /*2f3f0*/  LDL.LU R13, [R1+0x670] ;  /* 0x00067000010d7983 */ /* 0x001ee80000300800 */
[----:B------:R-:W-:Y:S04]  /*2f400*/  STL [R1+0x6ac], R15 ;  /* 0x0006ac0f01007387 */ /* 0x000fe80000100800 */
[----:B------:R-:W3:Y:S04]  /*2f410*/  LDL.LU R35, [R1+0x68c] ;  /* 0x00068c0001237983 */ /* 0x000ee80000300800 */
[----:B------:R-:W3:Y:S01]  /*2f420*/  LDL.LU R34, [R1+0x668] ;  /* 0x0006680001227983 */ /* 0x000ee20000300800 */
[----:B----4-:R-:W-:-:S03]  /*2f430*/  IMAD.X R9, R22, 0x1, R9, P3 ;  /* 0x0000000116097824 */ /* 0x010fc600018e0609 */
        /* <DEDUP_REMOVED lines=11> */
[----:B0-----:R-:W4:Y:S04]  /*2f4f0*/  LDL.LU R9, [R1+0x65c] ;  /* 0x00065c0001097983 */ /* 0x001f280000300800 */
[----:B------:R-:W4:Y:S04]  /*2f500*/  LDL.LU R23, [R1+0x638] ;  /* 0x0006380001177983 */ /* 0x000f280000300800 */
[----:B------:R-:W4:Y:S04]  /*2f510*/  LDL.LU R21, [R1+0x654] ;  /* 0x0006540001157983 */ /* 0x000f280000300800 */
[----:B------:R-:W4:Y:S01]  /*2f520*/  LDL.LU R20, [R1+0x630] ;  /* 0x0006300001147983 */ /* 0x000f220000300800 */
[----:B-----5:R-:W-:-:S05]  /*2f530*/  IADD3 R12, P3, PT, R6, R12, RZ ;  /* 0x0000000c060c7210 */ /* 0x020fca0007f7e0ff */
[----:B------:R0:W-:Y:S04]  /*2f540*/  STL [R1+0x680], R12 ;  /* 0x0006800c01007387 */ /* 0x0001e80000100800 */
[----:B------:R-:W5:Y:S04]  /*2f550*/  LDL.LU R19, [R1+0x64c] ;  /* 0x00064c0001137983 */ /* 0x000f680000300800 */
[----:B------:R-:W5:Y:S04]  /*2f560*/  LDL.LU R18, [R1+0x628] ;  /* 0x0006280001127983 */ /* 0x000f680000300800 */
[----:B0-----:R-:W5:Y:S04]  /*2f570*/  LDL.LU R12, [R1+0x644] ;  /* 0x00064400010c7983 */ /* 0x001f680000300800 */
[----:B------:R-:W5:Y:S01]  /*2f580*/  LDL.LU R17, [R1+0x620] ;  /* 0x0006200001117983 */ /* 0x000f620000300800 */
[----:B------:R-:W-:-:S05]  /*2f590*/  IMAD.X R11, R22, 0x1, R11, P5 ;  /* 0x00000001160b7824 */ /* 0x000fca00028e060b */
[----:B------:R0:W-:Y:S04]  /*2f5a0*/  STL [R1+0x69c], R11 ;  /* 0x00069c0b01007387 */ /* 0x0001e80000100800 */
        /* <DEDUP_REMOVED lines=11> */
[----:B------:R-:W-:Y:S01]  /*2f660*/  IMAD.X R35, R22, 0x1, R35, P1 ;  /* 0x0000000116237824 */ /* 0x000fe200008e0623 */
[----:B------:R-:W-:Y:S02]  /*2f670*/  IADD3 R34, P1, PT, R6, R34, RZ ;  /* 0x0000002206227210 */ /* 0x000fe40007f3e0ff */
[----:B0-----:R-:W3:Y:S01]  /*2f680*/  LDL.LU R13, [R1+0x608] ;  /* 0x00060800010d7983 */ /* 0x001ee20000300800 */
[----:B----4-:R-:W-:-:S03]  /*2f690*/  IMAD.X R33, R22, 0x1, R33, P2 ;  /* 0x0000000116217824 */ /* 0x010fc600010e0621 */
        /* <DEDUP_REMOVED lines=21> */
[----:B------:R-:W-:-:S03]  /*2f7f0*/  IADD3 R23, P2, PT, R6, R23, RZ ;  /* 0x0000001706177210 */ /* 0x000fc60007f5e0ff */
[----:B------:R-:W-:Y:S01]  /*2f800*/  STL [R1+0x664], R25 ;  /* 0x0006641901007387 */ /* 0x000fe20000100800 */
[----:B------:R-:W-:Y:S01]  /*2f810*/  IMAD.X R21, R22, 0x1, R21, P3 ;  /* 0x0000000116157824 */ /* 0x000fe200018e0615 */
[----:B------:R-:W-:Y:S02]  /*2f820*/  IADD3 R20, P3, PT, R6, R20, RZ ;  /* 0x0000001406147210 */ /* 0x000fe40007f7e0ff */
[----:B0-----:R-:W4:Y:S04]  /*2f830*/  LDL.LU R9, [R1+0x624] ;  /* 0x0006240001097983 */ /* 0x001f280000300800 */
[----:B------:R-:W-:Y:S04]  /*2f840*/  STL [R1+0x640], R24 ;  /* 0x0006401801007387 */ /* 0x000fe80000100800 */
[----:B------:R-:W-:Y:S01]  /*2f850*/  STL [R1+0x638], R23 ;  /* 0x0006381701007387 */ /* 0x000fe20000100800 */
[----:B-----5:R-:W-:-:S03]  /*2f860*/  IMAD.X R19, R22, 0x1, R19, P5 ;  /* 0x0000000116137824 */ /* 0x020fc600028e0613 */
[----:B------:R-:W-:Y:S01]  /*2f870*/  STL [R1+0x654], R21 ;  /* 0x0006541501007387 */ /* 0x000fe20000100800 */
[----:B------:R-:W-:-:S03]  /*2f880*/  IMAD.X R12, R22, 0x1, R12, P6 ;  /* 0x00000001160c7824 */ /* 0x000fc600030e060c */
[----:B------:R-:W-:Y:S01]  /*2f890*/  STL [R1+0x630], R20 ;  /* 0x0006301401007387 */ /* 0x000fe20000100800 */
[----:B------:R-:W-:-:S03]  /*2f8a0*/  IADD3 R18, P5, PT, R6, R18, RZ ;  /* 0x0000001206127210 */ /* 0x000fc60007fbe0ff */
[----:B------:R0:W-:Y:S04]  /*2f8b0*/  STL [R1+0x644], R12 ;  /* 0x0006440c01007387 */ /* 0x0001e80000100800 */
[----:B------:R-:W-:Y:S04]  /*2f8c0*/  STL [R1+0x64c], R19 ;  /* 0x00064c1301007387 */ /* 0x000fe80000100800 */
[----:B0-----:R-:W5:Y:S04]  /*2f8d0*/  LDL.LU R12, [R1+0x600] ;  /* 0x00060000010c7983 */ /* 0x001f680000300800 */
[----:B------:R-:W-:Y:S01]  /*2f8e0*/  STL [R1+0x628], R18 ;  /* 0x0006281201007387 */ /* 0x000fe20000100800 */
[----:B------:R-:W-:-:S05]  /*2f8f0*/  IMAD.X R11, R22, 0x1, R11, P1 ;  /* 0x00000001160b7824 */ /* 0x000fca00008e060b */
[----:B------:R0:W-:Y:S04]  /*2f900*/  STL [R1+0x63c], R11 ;  /* 0x00063c0b01007387 */ /* 0x0001e80000100800 */
[----:B0-----:R-:W5:Y:S01]  /*2f910*/  LDL.LU R11, [R1+0x61c] ;  /* 0x00061c00010b7983 */ /* 0x001f620000300800 */
[C---:B------:R-:W-:Y:S02]  /*2f920*/  IADD3 R17, P6, PT, R6.reuse, R17, RZ ;  /* 0x0000001106117210 */ /* 0x040fe40007fde0ff */
[----:B------:R-:W-:-:S03]  /*2f930*/  IADD3 R16, P1, PT, R6, R16, RZ ;  /* 0x0000001006107210 */ /* 0x000fc60007f3e0ff */
[----:B------:R-:W-:Y:S01]  /*2f940*/  STL [R1+0x620], R17 ;  /* 0x0006201101007387 */ /* 0x000fe20000100800 */
[----:B------:R-:W-:Y:S01]  /*2f950*/  IMAD.X R7, R22, 0x1, R7, P2 ;  /* 0x0000000116077824 */ /* 0x000fe200010e0607 */
[----:B------:R-:W-:-:S04]  /*2f960*/  IADD3 R15, P2, PT, R6, R15, RZ ;  /* 0x0000000f060f7210 */ /* 0x000fc80007f5e0ff */
        /* <DEDUP_REMOVED lines=89> */
[----:B0-----:R-:W5:Y:S04]  /*2ff00*/  LDL.LU R12, [R1+0x580] ;  /* 0x00058000010c7983 */ /* 0x001f680000300800 */
[----:B------:R-:W-:Y:S01]  /*2ff10*/  STL [R1+0x5c4], R17 ;  /* 0x0005c41101007387 */ /* 0x000fe20000100800 */
[----:B------:R-:W-:-:S05]  /*2ff20*/  IADD3 R11, P2, PT, R6, R11, RZ ;  /* 0x0000000b060b7210 */ /* 0x000fca0007f5e0ff */
[----:B------:R0:W-:Y:S04]  /*2ff30*/  STL [R1+0x598], R11 ;  /* 0x0005980b01007387 */ /* 0x0001e80000100800 */
[----:B0-----:R-:W5:Y:S01]  /*2ff40*/  LDL.LU R11, [R1+0x59c] ;  /* 0x00059c00010b7983 */ /* 0x001f620000300800 */
[----:B------:R-:W-:-:S03]  /*2ff50*/  IMAD.X R15, R22, 0x1, R15, P3 ;  /* 0x00000001160f7824 */ /* 0x000fc600018e060f */
[----:B------:R-:W-:Y:S01]  /*2ff60*/  STL [R1+0x5bc], R16 ;  /* 0x0005bc1001007387 */ /* 0x000fe20000100800 */
[----:B------:R-:W-:-:S05]  /*2ff70*/  IADD3 R7, P3, PT, R6, R7, RZ ;  /* 0x0000000706077210 */ /* 0x000fca0007f7e0ff */
        /* <DEDUP_REMOVED lines=63> */
[----:B------:R-:W-:Y:S01]  /*30370*/  IMAD.X R14, R22, 0x1, R14, P3 ;  /* 0x00000001160e7824 */ /* 0x000fe200018e060e */
[----:B------:R-:W-:-:S04]  /*30380*/  IADD3 R23, P3, PT, R6, R23, RZ ;  /* 0x0000001706177210 */ /* 0x000fc80007f7e0ff */
        /* <DEDUP_REMOVED lines=24> */
[----:B0-----:R-:W5:Y:S04]  /*30510*/  LDL.LU R12, [R1+0x500] ;  /* 0x00050000010c7983 */ /* 0x001f680000300800 */
[----:B------:R-:W-:Y:S01]  /*30520*/  STL [R1+0x520], R16 ;  /* 0x0005201001007387 */ /* 0x000fe20000100800 */
[----:B------:R-:W-:-:S05]  /*30530*/  IMAD.X R11, R22, 0x1, R11, P5 ;  /* 0x00000001160b7824 */ /* 0x000fca00028e060b */
[----:B------:R0:W-:Y:S04]  /*30540*/  STL [R1+0x534], R11 ;  /* 0x0005340b01007387 */ /* 0x0001e80000100800 */
[----:B0-----:R-:W5:Y:S01]  /*30550*/  LDL.LU R11, [R1+0x51c] ;  /* 0x00051c00010b7983 */ /* 0x001f620000300800 */
[----:B------:R-:W-:-:S05]  /*30560*/  IADD3 R15, P3, PT, R6, R15, RZ ;  /* 0x0000000f060f7210 */ /* 0x000fca0007f7e0ff */
[----:B------:R-:W-:Y:S04]  /*30570*/  STL [R1+0x518], R15 ;  /* 0x0005180f01007387 */ /* 0x000fe80000100800 */
[----:B------:R-:W5:Y:S04]  /*30580*/  LDL.LU R35, [R1+0x4f8] ;  /* 0x0004f80001237983 */ /* 0x000f680000300800 */
[----:B------:R-:W5:Y:S01]  /*30590*/  LDL.LU R34, [R1+0x514] ;  /* 0x0005140001227983 */ /* 0x000f620000300800 */
[----:B------:R-:W-:-:S03]  /*305a0*/  IADD3 R7, P5, PT, R6, R7, RZ ;  /* 0x0000000706077210 */ /* 0x000fc60007fbe0ff */
        /* <DEDUP_REMOVED lines=88> */
[----:B0-----:R-:W5:Y:S04]  /*30b30*/  LDL.LU R12, [R1+0x480] ;  /* 0x00048000010c7983 */ /* 0x001f680000300800 */
[----:B------:R-:W-:Y:S04]  /*30b40*/  STL [R1+0x4bc], R15 ;  /* 0x0004bc0f01007387 */ /* 0x000fe80000100800 */
[----:B------:R-:W5:Y:S04]  /*30b50*/  LDL.LU R35, [R1+0x49c] ;  /* 0x00049c0001237983 */ /* 0x000f680000300800 */
[----:B------:R-:W5:Y:S01]  /*30b60*/  LDL.LU R34, [R1+0x478] ;  /* 0x0004780001227983 */ /* 0x000f620000300800 */
[----:B------:R-:W-:-:S03]  /*30b70*/  IMAD.X R11, R22, 0x1, R11, P6 ;  /* 0x00000001160b7824 */ /* 0x000fc600030e060b */
        /* <DEDUP_REMOVED lines=15> */
[----:B------:R-:W-:-:S05]  /*30c70*/  IADD3 R7, P6, PT, R6, R7, RZ ;  /* 0x0000000706077210 */ /* 0x000fca0007fde0ff */
        /* <DEDUP_REMOVED lines=48> */
[----:B------:R-:W-:Y:S04]  /*30f80*/  STL [R1+0x450], R24 ;  /* 0x0004501801007387 */ /* 0x000fe80000100800 */
        /* <DEDUP_REMOVED lines=8> */
[----:B------:R-:W-:Y:S04]  /*31010*/  STL [R1+0x45c], R19 ;  /* 0x00045c1301007387 */ /* 0x000fe80000100800 */
        /* <DEDUP_REMOVED lines=165> */
[----:B------:R-:W-:Y:S01]  /*31a70*/  STL [R1+0x364], R27 ;  /* 0x0003641b01007387 */ /* 0x000fe20000100800 */
[C---:B------:R-:W-:Y:S02]  /*31a80*/  IMAD.X R25, R22.reuse, 0x1, R25, P5 ;  /* 0x0000000116197824 */ /* 0x040fe400028e0619 */
[----:B------:R-:W-:Y:S01]  /*31a90*/  IMAD.X R9, R22, 0x1, R9, P6 ;  /* 0x0000000116097824 */ /* 0x000fe200030e0609 */
[----:B------:R-:W-:Y:S01]  /*31aa0*/  STL [R1+0x11d0], R26 ;  /* 0x0011d01a01007387 */ /* 0x000fe20000100800 */
[----:B------:R-:W-:-:S03]  /*31ab0*/  IADD3 R24, P5, PT, R5, R24, RZ ;  /* 0x0000001805187210 */ /* 0x000fc60007fbe0ff */
[----:B------:R0:W-:Y:S01]  /*31ac0*/  STL [R1+0x354], R9 ;  /* 0x0003540901007387 */ /* 0x0001e20000100800 */
[C---:B------:R-:W-:Y:S01]  /*31ad0*/  IADD3 R23, P6, PT, R5.reuse, R23, RZ ;  /* 0x0000001705177210 */ /* 0x040fe20007fde0ff */
[----:B------:R-:W-:Y:S02]  /*31ae0*/  IMAD.X R21, R22, 0x1, R21, P1 ;  /* 0x0000000116157824 */ /* 0x000fe400008e0615 */
[----:B------:R-:W-:Y:S01]  /*31af0*/  STL [R1+0x35c], R25 ;  /* 0x00035c1901007387 */ /* 0x000fe20000100800 */
[----:B0-----:R-:W-:Y:S02]  /*31b00*/  SHF.R.S32.HI R9, RZ, 0x1f, R5 ;  /* 0x0000001fff097819 */ /* 0x001fe40000011405 */
[----:B------:R-:W-:Y:S01]  /*31b10*/  IADD3 R20, P1, PT, R5, R20, RZ ;  /* 0x0000001405147210 */ /* 0x000fe20007f3e0ff */
        /* <DEDUP_REMOVED lines=9> */
[----:B0-----:R-:W4:Y:S04]  /*31bb0*/  LDL.LU R12, [R1+0x11ac] ;  /* 0x0011ac00010c7983 */ /* 0x001f280000300800 */
[----:B------:R-:W-:Y:S01]  /*31bc0*/  STL [R1+0x11b0], R18 ;  /* 0x0011b01201007387 */ /* 0x000fe20000100800 */
[----:B------:R-:W-:-:S05]  /*31bd0*/  IMAD.X R11, R9, 0x1, R11, P5 ;  /* 0x00000001090b7824 */ /* 0x000fca00028e060b */
[----:B------:R0:W-:Y:S04]  /*31be0*/  STL [R1+0x11c4], R11 ;  /* 0x0011c40b01007387 */ /* 0x0001e80000100800 */
[----:B0-----:R-:W5:Y:S01]  /*31bf0*/  LDL.LU R11, [R1+0x1188] ;  /* 0x00118800010b7983 */ /* 0x001f620000300800 */
[C---:B------:R-:W-:Y:S02]  /*31c00*/  IADD3 R17, P3, PT, R5.reuse, R17, RZ ;  /* 0x0000001105117210 */ /* 0x040fe40007f7e0ff */
[----:B------:R-:W-:-:S03]  /*31c10*/  IADD3 R16, P5, PT, R5, R16, RZ ;  /* 0x0000001005107210 */ /* 0x000fc60007fbe0ff */
[----:B------:R-:W-:Y:S01]  /*31c20*/  STL [R1+0x11a8], R17 ;  /* 0x0011a81101007387 */ /* 0x000fe20000100800 */
[----:B------:R-:W-:-:S05]  /*31c30*/  IMAD.X R7, R9, 0x1, R7, P6 ;  /* 0x0000000109077824 */ /* 0x000fca00030e0607 */
[----:B------:R0:W-:Y:S01]  /*31c40*/  STL [R1+0x11bc], R7 ;  /* 0x0011bc0701007387 */ /* 0x0001e20000100800 */
[----:B------:R-:W-:-:S03]  /*31c50*/  IADD3 R15, P6, PT, R5, R15, RZ ;  /* 0x0000000f050f7210 */ /* 0x000fc60007fde0ff */
        /* <DEDUP_REMOVED lines=40> */
[----:B--2---:R-:W-:-:S05]  /*31ee0*/  IADD3 R14, P3, PT, R5, R14, RZ ;  /* 0x0000000e050e7210 */ /* 0x004fca0007f7e0ff */
[----:B------:R0:W-:Y:S01]  /*31ef0*/  STL [R1+0x1180], R14 ;  /* 0x0011800e01007387 */ /* 0x0001e20000100800 */
[----:B------:R-:W-:Y:S01]  /*31f00*/  IMAD.X R36, R9, 0x1, R36, P5 ;  /* 0x0000000109247824 */ /* 0x000fe200028e0624 */
[----:B------:R-:W-:Y:S02]  /*31f10*/  IADD3 R35, P5, PT, R5, R35, RZ ;  /* 0x0000002305237210 */ /* 0x000fe40007fbe0ff */
[----:B0-----:R-:W2:Y:S01]  /*31f20*/  LDL.LU R14, [R1+0x1144] ;  /* 0x00114400010e7983 */ /* 0x001ea20000300800 */
[----:B---3--:R-:W-:-:S03]  /*31f30*/  IMAD.X R34, R9, 0x1, R34, P6 ;  /* 0x0000000109227824 */ /* 0x008fc600030e0622 */
        /* <DEDUP_REMOVED lines=35> */
[----:B------:R0:W-:Y:S04]  /*32170*/  STL [R1+0x1140], R13 ;  /* 0x0011400d01007387 */ /* 0x0001e80000100800 */
[----:B------:R-:W-:Y:S04]  /*32180*/  STL [R1+0x1148], R19 ;  /* 0x0011481301007387 */ /* 0x000fe80000100800 */
[----:B0-----:R-:W3:Y:S04]  /*32190*/  LDL.LU R13, [R1+0x1120] ;  /* 0x00112000010d7983 */ /* 0x001ee80000300800 */
[----:B------:R-:W-:Y:S01]  /*321a0*/  STL [R1+0x1164], R18 ;  /* 0x0011641201007387 */ /* 0x000fe20000100800 */
[----:B----4-:R-:W-:Y:S01]  /*321b0*/  IADD3 R12, P5, PT, R5, R12, RZ ;  /* 0x0000000c050c7210 */ /* 0x010fe20007fbe0ff */
[----:B------:R-:W-:-:S04]  /*321c0*/  IMAD.X R16, R9, 0x1, R16, P6 ;  /* 0x0000000109107824 */ /* 0x000fc800030e0610 */
[----:B------:R0:W-:Y:S04]  /*321d0*/  STL [R1+0x1138], R12 ;  /* 0x0011380c01007387 */ /* 0x0001e80000100800 */
[----:B0-----:R-:W4:Y:S04]  /*321e0*/  LDL.LU R12, [R1+0x113c] ;  /* 0x00113c00010c7983 */ /* 0x001f280000300800 */
[----:B------:R-:W-:Y:S01]  /*321f0*/  STL [R1+0x115c], R17 ;  /* 0x00115c1101007387 */ /* 0x000fe20000100800 */
[----:B-----5:R-:W-:-:S05]  /*32200*/  IADD3 R11, P6, PT, R5, R11, RZ ;  /* 0x0000000b050b7210 */ /* 0x020fca0007fde0ff */
        /* <DEDUP_REMOVED lines=43> */
[----:B------:R0:W-:Y:S01]  /*324c0*/  STL [R1+0x1134], R7 ;  /* 0x0011340701007387 */ /* 0x0001e20000100800 */
[----:B------:R-:W-:Y:S01]  /*324d0*/  IADD3 R36, P5, PT, R5, R36, RZ ;  /* 0x0000002405247210 */ /* 0x000fe20007fbe0ff */
[----:B------:R-:W-:Y:S02]  /*324e0*/  IMAD.X R35, R9, 0x1, R35, P6 ;  /* 0x0000000109237824 */ /* 0x000fe400030e0623 */
[----:B0-----:R-:W5:Y:S01]  /*324f0*/  LDL.LU R7, [R1+0x10c4] ;  /* 0x0010c40001077983 */ /* 0x001f620000300800 */
[----:B------:R-:W-:-:S03]  /*32500*/  IADD3 R34, P6, PT, R5, R34, RZ ;  /* 0x0000002205227210 */ /* 0x000fc60007fde0ff */
[----:B------:R-:W-:Y:S04]  /*32510*/  STL [R1+0x1110], R36 ;  /* 0x0011102401007387 */ /* 0x000fe80000100800 */
[----:B------:R-:W-:Y:S04]  /*32520*/  STL [R1+0x112c], R35 ;  /* 0x00112c2301007387 */ /* 0x000fe80000100800 */
[----:B------:R-:W-:Y:S01]  /*32530*/  STL [R1+0x11e8], R34 ;  /* 0x0011e82201007387 */ /* 0x000fe20000100800 */
[----:B--2---:R-:W-:Y:S01]  /*32540*/  IMAD.X R33, R9, 0x1, R33, P1 ;  /* 0x0000000109217824 */ /* 0x004fe200008e0621 */
[----:B------:R-:W-:-:S04]  /*32550*/  IADD3 R32, P1, PT, R5, R32, RZ ;  /* 0x0000002005207210 */ /* 0x000fc80007f3e0ff */
        /* <DEDUP_REMOVED lines=28> */
[----:B------:R-:W-:-:S04]  /*32720*/  IADD3 R18, P3, PT, R5, R18, RZ ;  /* 0x0000001205127210 */ /* 0x000fc80007f7e0ff */
[----:B------:R0:W-:Y:S04]  /*32730*/  STL [R1+0x1100], R14 ;  /* 0x0011000e01007387 */ /* 0x0001e80000100800 */
[----:B------:R-:W-:Y:S01]  /*32740*/  STL [R1+0x1208], R19 ;  /* 0x0012081301007387 */ /* 0x000fe20000100800 */
        /* <DEDUP_REMOVED lines=11> */
[----:B------:R-:W-:Y:S01]  /*32800*/  STL [R1+0x10d4], R16 ;  /* 0x0010d41001007387 */ /* 0x000fe20000100800 */
[----:B-----5:R-:W-:-:S05]  /*32810*/  IMAD.X R11, R9, 0x1, R11, P2 ;  /* 0x00000001090b7824 */ /* 0x020fca00010e060b */
        /* <DEDUP_REMOVED lines=39> */
[----:B------:R0:W-:Y:S04]  /*32a90*/  STL [R1+0x10b4], R11 ;  /* 0x0010b40b01007387 */ /* 0x0001e80000100800 */
[----:B0-----:R-:W5:Y:S01]  /*32aa0*/  LDL.LU R11, [R1+0x107c] ;  /* 0x00107c00010b7983 */ /* 0x001f620000300800 */
[----:B------:R-:W-:Y:S01]  /*32ab0*/  IMAD.X R36, R9, 0x1, R36, P6 ;  /* 0x0000000109247824 */ /* 0x000fe200030e0624 */
[----:B------:R-:W-:Y:S01]  /*32ac0*/  IADD3 R35, P6, PT, R5, R35, RZ ;  /* 0x0000002305237210 */ /* 0x000fe20007fde0ff */
        /* <DEDUP_REMOVED lines=38> */
[----:B0-----:R-:W5:Y:S04]  /*32d30*/  LDL.LU R7, [R1+0x1058] ;  /* 0x0010580001077983 */ /* 0x001f680000300800 */
[----:B------:R-:W-:Y:S01]  /*32d40*/  STL [R1+0x1228], R18 ;  /* 0x0012281201007387 */ /* 0x000fe20000100800 */
[----:B--2---:R-:W-:Y:S01]  /*32d50*/  IADD3 R14, P6, PT, R5, R14, RZ ;  /* 0x0000000e050e7210 */ /* 0x004fe20007fde0ff */
[----:B------:R-:W-:-:S04]  /*32d60*/  IMAD.X R16, R9, 0x1, R16, P1 ;  /* 0x0000000109107824 */ /* 0x000fc800008e0610 */
[----:B------:R0:W-:Y:S04]  /*32d70*/  STL [R1+0x1070], R14 ;  /* 0x0010700e01007387 */ /* 0x0001e80000100800 */
        /* <DEDUP_REMOVED lines=8> */
[----:B------:R0:W-:Y:S04]  /*32e00*/  STL [R1+0x1060], R12 ;  /* 0x0010600c01007387 */ /* 0x0001e80000100800 */
[----:B0-----:R-:W4:Y:S04]  /*32e10*/  LDL.LU R12, [R1+0x106c] ;  /* 0x00106c00010c7983 */ /* 0x001f280000300800 */
[----:B------:R-:W-:Y:S04]  /*32e20*/  STL [R1+0x1084], R15 ;  /* 0x0010840f01007387 */ /* 0x000fe80000100800 */
[----:B------:R-:W4:Y:S04]  /*32e30*/  LDL.LU R36, [R1+0x1048] ;  /* 0x0010480001247983 */ /* 0x000f280000300800 */
[----:B------:R-:W4:Y:S01]  /*32e40*/  LDL.LU R35, [R1+0x1064] ;  /* 0x0010640001237983 */ /* 0x000f220000300800 */
[----:B-----5:R-:W-:-:S03]  /*32e50*/  IMAD.X R11, R9, 0x1, R11, P3 ;  /* 0x00000001090b7824 */ /* 0x020fc600018e060b */
        /* <DEDUP_REMOVED lines=73> */
[----:B------:R-:W-:-:S02]  /*332f0*/  IADD3 R18, P5, PT, R5, R18, RZ ;  /* 0x0000001205127210 */ /* 0x000fc40007fbe0ff */
        /* <DEDUP_REMOVED lines=13> */
[----:B------:R0:W-:Y:S04]  /*333d0*/  STL [R1+0x1014], R13 ;  /* 0x0010140d01007387 */ /* 0x0001e80000100800 */
[----:B0-----:R-:W3:Y:S04]  /*333e0*/  LDL.LU R13, [R1+0xfe0] ;  /* 0x000fe000010d7983 */ /* 0x001ee80000300800 */
[----:B------:R-:W-:Y:S04]  /*333f0*/  STL [R1+0xff8], R15 ;  /* 0x000ff80f01007387 */ /* 0x000fe80000100800 */
[----:B------:R-:W3:Y:S04]  /*33400*/  LDL.LU R36, [R1+0xffc] ;  /* 0x000ffc0001247983 */ /* 0x000ee80000300800 */
[----:B------:R-:W3:Y:S04]  /*33410*/  LDL.LU R35, [R1+0xfd8] ;  /* 0x000fd80001237983 */ /* 0x000ee80000300800 */
[----:B------:R-:W3:Y:S01]  /*33420*/  LDL.LU R34, [R1+0xff4] ;  /* 0x000ff40001227983 */ /* 0x000ee20000300800 */
[----:B----4-:R-:W-:-:S05]  /*33430*/  IADD3 R12, P3, PT, R5, R12, RZ ;  /* 0x0000000c050c7210 */ /* 0x010fca0007f7e0ff */
        /* <DEDUP_REMOVED lines=18> */
[----:B------:R-:W4:Y:S01]  /*33560*/  LDL.LU R17, [R1+0x1258] ;  /* 0x0012580001117983 */ /* 0x000f220000300800 */
[----:B-----5:R-:W-:-:S05]  /*33570*/  IMAD.X R11, R9, 0x1, R11, P5 ;  /* 0x00000001090b7824 */ /* 0x020fca00028e060b */
        /* <DEDUP_REMOVED lines=15> */
[----:B------:R-:W-:-:S03]  /*33670*/  IMAD.X R34, R9, 0x1, R34, P2 ;  /* 0x0000000109227824 */ /* 0x000fc600010e0622 */
[----:B------:R-:W-:Y:S04]  /*33680*/  STL [R1+0xffc], R36 ;  /* 0x000ffc2401007387 */ /* 0x000fe80000100800 */
[----:B------:R-:W-:Y:S01]  /*33690*/  STL [R1+0xfd8], R35 ;  /* 0x000fd82301007387 */ /* 0x000fe20000100800 */
[----:B----4-:R-:W-:-:S03]  /*336a0*/  IADD3 R33, P2, PT, R5, R33, RZ ;  /* 0x0000002105217210 */ /* 0x010fc60007f5e0ff */
        /* <DEDUP_REMOVED lines=29> */
[----:B------:R-:W-:Y:S01]  /*33880*/  IADD3 R12, P6, PT, R5, R12, RZ ;  /* 0x0000000c050c7210 */ /* 0x000fe20007fde0ff */
[----:B------:R-:W-:Y:S01]  /*33890*/  STL [R1+0xfbc], R20 ;  /* 0x000fbc1401007387 */ /* 0x000fe20000100800 */
[----:B------:R-:W-:-:S03]  /*338a0*/  IMAD.X R17, R9, 0x1, R17, P1 ;  /* 0x0000000109117824 */ /* 0x000fc600008e0611 */
[----:B------:R0:W-:Y:S04]  /*338b0*/  STL [R1+0xfa0], R12 ;  /* 0x000fa00c01007387 */ /* 0x0001e80000100800 */
[----:B------:R-:W-:Y:S04]  /*338c0*/  STL [R1+0xfa8], R19 ;  /* 0x000fa81301007387 */ /* 0x000fe80000100800 */
[----:B0-----:R-:W4:Y:S04]  /*338d0*/  LDL.LU R12, [R1+0xf80] ;  /* 0x000f8000010c7983 */ /* 0x001f280000300800 */
[----:B------:R-:W-:Y:S01]  /*338e0*/  STL [R1+0x1244], R18 ;  /* 0x0012441201007387 */ /* 0x000fe20000100800 */
[----:B-----5:R-:W-:-:S05]  /*338f0*/  IADD3 R11, P1, PT, R5, R11, RZ ;  /* 0x0000000b050b7210 */ /* 0x020fca0007f3e0ff */
[----:B------:R0:W-:Y:S04]  /*33900*/  STL [R1+0xf98], R11 ;  /* 0x000f980b01007387 */ /* 0x0001e80000100800 */
        /* <DEDUP_REMOVED lines=8> */
[----:B--2---:R-:W-:-:S05]  /*33990*/  IADD3 R14, P3, PT, R5, R14, RZ ;  /* 0x0000000e050e7210 */ /* 0x004fca0007f7e0ff */
[----:B------:R0:W-:Y:S04]  /*339a0*/  STL [R1+0xf88], R14 ;  /* 0x000f880e01007387 */ /* 0x0001e80000100800 */
[----:B0-----:R-:W2:Y:S04]  /*339b0*/  LDL.LU R14, [R1+0xf94] ;  /* 0x000f9400010e7983 */ /* 0x001ea80000300800 */
[----:B------:R-:W-:Y:S04]  /*339c0*/  STL [R1+0xfac], R15 ;  /* 0x000fac0f01007387 */ /* 0x000fe80000100800 */
[----:B------:R-:W2:Y:S04]  /*339d0*/  LDL.LU R36, [R1+0xf70] ;  /* 0x000f700001247983 */ /* 0x000ea80000300800 */
[----:B------:R-:W2:Y:S01]  /*339e0*/  LDL.LU R35, [R1+0xf8c] ;  /* 0x000f8c0001237983 */ /* 0x000ea20000300800 */
[----:B---3--:R-:W-:-:S03]  /*339f0*/  IMAD.X R13, R9, 0x1, R13, P5 ;  /* 0x00000001090d7824 */ /* 0x008fc600028e060d */
        /* <DEDUP_REMOVED lines=20> */
[----:B----4-:R-:W-:-:S05]  /*33b40*/  IADD3 R12, P5, PT, R5, R12, RZ ;  /* 0x0000000c050c7210 */ /* 0x010fca0007fbe0ff */
[----:B------:R0:W-:Y:S04]  /*33b50*/  STL [R1+0xf80], R12 ;  /* 0x000f800c01007387 */ /* 0x0001e80000100800 */
        /* <DEDUP_REMOVED lines=49> */
[----:B------:R0:W-:Y:S04]  /*33e70*/  STL [R1+0x126c], R13 ;  /* 0x00126c0d01007387 */ /* 0x0001e80000100800 */
[----:B------:R-:W-:Y:S01]  /*33e80*/  STL [R1+0xf4c], R19 ;  /* 0x000f4c1301007387 */ /* 0x000fe20000100800 */
        /* <DEDUP_REMOVED lines=10> */
[C---:B------:R-:W-:Y:S02]  /*33f30*/  IADD3 R16, P2, PT, R5.reuse, R16, RZ ;  /* 0x0000001005107210 */ /* 0x040fe40007f5e0ff */
[----:B------:R-:W-:-:S03]  /*33f40*/  IADD3 R15, P3, PT, R5, R15, RZ ;  /* 0x0000000f050f7210 */ /* 0x000fc60007f7e0ff */
[----:B------:R-:W-:Y:S01]  /*33f50*/  STL [R1+0xf28], R16 ;  /* 0x000f281001007387 */ /* 0x000fe20000100800 */
[----:B------:R-:W-:-:S05]  /*33f60*/  IMAD.X R7, R9, 0x1, R7, P5 ;  /* 0x0000000109077824 */ /* 0x000fca00028e0607 */
[----:B------:R0:W-:Y:S04]  /*33f70*/  STL [R1+0xf3c], R7 ;  /* 0x000f3c0701007387 */ /* 0x0001e80000100800 */
[----:B0-----:R-:W5:Y:S04]  /*33f80*/  LDL.LU R7, [R1+0xf08] ;  /* 0x000f080001077983 */ /* 0x001f680000300800 */
[----:B------:R-:W-:Y:S04]  /*33f90*/  STL [R1+0xf20], R15 ;  /* 0x000f200f01007387 */ /* 0x000fe80000100800 */
[----:B------:R-:W5:Y:S04]  /*33fa0*/  LDL.LU R36, [R1+0xf24] ;  /* 0x000f240001247983 */ /* 0x000f680000300800 */
[----:B------:R-:W5:Y:S04]  /*33fb0*/  LDL.LU R35, [R1+0xf00] ;  /* 0x000f000001237983 */ /* 0x000f680000300800 */
[----:B------:R-:W5:Y:S01]  /*33fc0*/  LDL.LU R34, [R1+0xf1c] ;  /* 0x000f1c0001227983 */ /* 0x000f620000300800 */
        /* <DEDUP_REMOVED lines=20> */
[----:B---3--:R-:W-:-:S05]  /*34110*/  IMAD.X R13, R9, 0x1, R13, P6 ;  /* 0x00000001090d7824 */ /* 0x008fca00030e060d */
[----:B------:R0:W-:Y:S04]  /*34120*/  STL [R1+0xf34], R13 ;  /* 0x000f340d01007387 */ /* 0x0001e80000100800 */
        /* <DEDUP_REMOVED lines=66> */
[----:B0-----:R-:W5:Y:S04]  /*34550*/  LDL.LU R11, [R1+0xebc] ;  /* 0x000ebc00010b7983 */ /* 0x001f680000300800 */
[----:B------:R-:W-:Y:S04]  /*34560*/  STL [R1+0xed4], R15 ;  /* 0x000ed40f01007387 */ /* 0x000fe80000100800 */
[----:B------:R-:W5:Y:S04]  /*34570*/  LDL.LU R36, [R1+0xe98] ;  /* 0x000e980001247983 */ /* 0x000f680000300800 */
[----:B------:R-:W5:Y:S04]  /*34580*/  LDL.LU R35, [R1+0xeb4] ;  /* 0x000eb40001237983 */ /* 0x000f680000300800 */
[----:B------:R-:W5:Y:S01]  /*34590*/  LDL.LU R34, [R1+0xe90] ;  /* 0x000e900001227983 */ /* 0x000f620000300800 */
[----:B------:R-:W-:-:S05]  /*345a0*/  IMAD.X R7, R9, 0x1, R7, P6 ;  /* 0x0000000109077824 */ /* 0x000fca00030e0607 */
        /* <DEDUP_REMOVED lines=19> */
[----:B--2---:R-:W-:-:S05]  /*346e0*/  IADD3 R14, P6, PT, R5, R14, RZ ;  /* 0x0000000e050e7210 */ /* 0x004fca0007fde0ff */
[----:B------:R0:W-:Y:S04]  /*346f0*/  STL [R1+0xea8], R14 ;  /* 0x000ea80e01007387 */ /* 0x0001e80000100800 */
        /* <DEDUP_REMOVED lines=8> */
[----:B0-----:R-:W4:Y:S01]  /*34780*/  LDL.LU R12, [R1+0xe64] ;  /* 0x000e6400010c7983 */ /* 0x001f220000300800 */
[----:B-----5:R-:W-:-:S05]  /*34790*/  IMAD.X R11, R9, 0x1, R11, P2 ;  /* 0x00000001090b7824 */ /* 0x020fca00010e060b */
        /* <DEDUP_REMOVED lines=40> */
[----:B------:R0:W-:Y:S04]  /*34a20*/  STL [R1+0xe6c], R7 ;  /* 0x000e6c0701007387 */ /* 0x0001e80000100800 */
        /* <DEDUP_REMOVED lines=50> */
[----:B0-----:R-:W3:Y:S01]  /*34d50*/  LDL.LU R13, [R1+0xdd8] ;  /* 0x000dd800010d7983 */ /* 0x001ee20000300800 */
[----:B----4-:R-:W-:-:S05]  /*34d60*/  IADD3 R12, P2, PT, R5, R12, RZ ;  /* 0x0000000c050c7210 */ /* 0x010fca0007f5e0ff */
[----:B------:R0:W-:Y:S01]  /*34d70*/  STL [R1+0xe30], R12 ;  /* 0x000e300c01007387 */ /* 0x0001e20000100800 */
[----:B------:R-:W-:Y:S01]  /*34d80*/  IMAD.X R36, R9, 0x1, R36, P3 ;  /* 0x0000000109247824 */ /* 0x000fe200018e0624 */
[----:B------:R-:W-:Y:S02]  /*34d90*/  IADD3 R35, P3, PT, R5, R35, RZ ;  /* 0x0000002305237210 */ /* 0x000fe40007f7e0ff */
[----:B0-----:R-:W4:Y:S01]  /*34da0*/  LDL.LU R12, [R1+0xdf4] ;  /* 0x000df400010c7983 */ /* 0x001f220000300800 */
[----:B-----5:R-:W-:-:S03]  /*34db0*/  IMAD.X R34, R9, 0x1, R34, P5 ;  /* 0x0000000109227824 */ /* 0x020fc600028e0622 */
        /* <DEDUP_REMOVED lines=54> */
[----:B------:R-:W3:Y:S04]  /*35120*/  LDL.LU R35, [R1+0xddc] ;  /* 0x000ddc0001237983 */ /* 0x000ee80000300800 */
[----:B------:R-:W3:Y:S01]  /*35130*/  LDL.LU R34, [R1+0xdb8] ;  /* 0x000db80001227983 */ /* 0x000ee20000300800 */
[----:B----4-:R-:W-:-:S05]  /*35140*/  IMAD.X R12, R9, 0x1, R12, P1 ;  /* 0x00000001090c7824 */ /* 0x010fca00008e060c */
        /* <DEDUP_REMOVED lines=29> */
[----:B0-----:R-:W2:Y:S01]  /*35320*/  LDL.LU R14, [R1+0x12c4] ;  /* 0x0012c400010e7983 */ /* 0x001ea20000300800 */
[----:B---3--:R-:W-:-:S05]  /*35330*/  IMAD.X R13, R9, 0x1, R13, P3 ;  /* 0x00000001090d7824 */ /* 0x008fca00018e060d */
[----:B------:R0:W-:Y:S01]  /*35340*/  STL [R1+0xde4], R13 ;  /* 0x000de40d01007387 */ /* 0x0001e20000100800 */
[----:B------:R-:W-:Y:S01]  /*35350*/  IADD3 R36, P3, PT, R5, R36, RZ ;  /* 0x0000002405247210 */ /* 0x000fe20007f7e0ff */
[----:B------:R-:W-:Y:S02]  /*35360*/  IMAD.X R35, R9, 0x1, R35, P5 ;  /* 0x0000000109237824 */ /* 0x000fe400028e0623 */
[----:B0-----:R-:W3:Y:S01]  /*35370*/  LDL.LU R13, [R1+0xd78] ;  /* 0x000d7800010d7983 */ /* 0x001ee20000300800 */
[----:B------:R-:W-:-:S03]  /*35380*/  IADD3 R34, P5, PT, R5, R34, RZ ;  /* 0x0000002205227210 */ /* 0x000fc60007fbe0ff */
[----:B------:R-:W-:Y:S04]  /*35390*/  STL [R1+0xdc0], R36 ;  /* 0x000dc02401007387 */ /* 0x000fe80000100800 */
[----:B------:R-:W-:Y:S01]  /*353a0*/  STL [R1+0xddc], R35 ;  /* 0x000ddc2301007387 */ /* 0x000fe20000100800 */
        /* <DEDUP_REMOVED lines=33> */
[----:B------:R-:W-:Y:S04]  /*355c0*/  STL [R1+0xd9c], R19 ;  /* 0x000d9c1301007387 */ /* 0x000fe80000100800 */
        /* <DEDUP_REMOVED lines=185> */
[----:B------:R0:W-:Y:S04]  /*36160*/  STL [R1+0xcdc], R14 ;  /* 0x000cdc0e01007387 */ /* 0x0001e80000100800 */
[----:B------:R-:W-:Y:S04]  /*36170*/  STL [R1+0xce4], R19 ;  /* 0x000ce41301007387 */ /* 0x000fe80000100800 */
        /* <DEDUP_REMOVED lines=188> */
[----:B------:R-:W-:Y:S01]  /*36d40*/  IMAD.X R7, R9, 0x1, R7, P1 ;  /* 0x0000000109077824 */ /* 0x000fe200008e0607 */
[----:B------:R-:W-:-:S04]  /*36d50*/  IADD3 R16, P1, PT, R5, R16, RZ ;  /* 0x0000001005107210 */ /* 0x000fc80007f3e0ff */
[----:B------:R0:W-:Y:S04]  /*36d60*/  STL [R1+0xbf4], R7 ;  /* 0x000bf40701007387 */ /* 0x0001e80000100800 */
[----:B0-----:R-:W5:Y:S04]  /*36d70*/  LDL.LU R7, [R1+0xbb8] ;  /* 0x000bb80001077983 */ /* 0x001f680000300800 */
[----:B------:R-:W-:Y:S01]  /*36d80*/  STL [R1+0xbd8], R17 ;  /* 0x000bd81101007387 */ /* 0x000fe20000100800 */
[----:B--2---:R-:W-:Y:S01]  /*36d90*/  IMAD.X R14, R9, 0x1, R14, P2 ;  /* 0x00000001090e7824 */ /* 0x004fe200010e060e */
[----:B------:R-:W-:-:S04]  /*36da0*/  IADD3 R15, P2, PT, R5, R15, RZ ;  /* 0x0000000f050f7210 */ /* 0x000fc80007f5e0ff */
[----:B------:R0:W-:Y:S04]  /*36db0*/  STL [R1+0xbec], R14 ;  /* 0x000bec0e01007387 */ /* 0x0001e80000100800 */
        /* <DEDUP_REMOVED lines=94> */
[----:B------:R-:W-:Y:S04]  /*373a0*/  STL [R1+0xb74], R16 ;  /* 0x000b741001007387 */ /* 0x000fe80000100800 */
[----:B------:R-:W5:Y:S04]  /*373b0*/  LDL.LU R36, [R1+0xb54] ;  /* 0x000b540001247983 */ /* 0x000f680000300800 */
[----:B------:R0:W-:Y:S04]  /*373c0*/  STL [R1+0xb6c], R15 ;  /* 0x000b6c0f01007387 */ /* 0x0001e80000100800 */
[----:B------:R-:W5:Y:S01]  /*373d0*/  LDL.LU R35, [R1+0x344] ;  /* 0x0003440001237983 */ /* 0x000f620000300800 */
[----:B--2---:R-:W-:-:S05]  /*373e0*/  IADD3 R14, P3, PT, R5, R14, RZ ;  /* 0x0000000e050e7210 */ /* 0x004fca0007f7e0ff */
[----:B------:R1:W-:Y:S04]  /*373f0*/  STL [R1+0x340], R14 ;  /* 0x0003400e01007387 */ /* 0x0003e80000100800 */
[----:B------:R-:W2:Y:S04]  /*37400*/  LDL.LU R34, [R1+0x328] ;  /* 0x0003280001227983 */ /* 0x000ea80000300800 */
[----:B------:R-:W2:Y:S01]  /*37410*/  LDL.LU R33, [R1+0x33c] ;  /* 0x00033c0001217983 */ /* 0x000ea20000300800 */
[----:B---3--:R-:W-:-:S05]  /*37420*/  IMAD.X R13, R9, 0x1, R13, P5 ;  /* 0x00000001090d7824 */ /* 0x008fca00028e060d */
        /* <DEDUP_REMOVED lines=14> */
[----:B0-----:R-:W2:Y:S04]  /*37510*/  LDL R15, [R1+0x12d4] ;  /* 0x0012d400010f7983 */ /* 0x001ea80000100800 */
[----:B------:R-:W2:Y:S04]  /*37520*/  LDL.LU R19, [R1+0x304] ;  /* 0x0003040001137983 */ /* 0x000ea80000300800 */
[----:B------:R-:W2:Y:S04]  /*37530*/  LDL.LU R18, [R1+0x2e8] ;  /* 0x0002e80001127983 */ /* 0x000ea80000300800 */
[----:B------:R-:W2:Y:S04]  /*37540*/  LDL.LU R17, [R1+0x2fc] ;  /* 0x0002fc0001117983 */ /* 0x000ea80000300800 */
[----:B------:R-:W2:Y:S04]  /*37550*/  LDL.LU R16, [R1+0x2e0] ;  /* 0x0002e00001107983 */ /* 0x000ea80000300800 */
[----:B-1----:R-:W2:Y:S01]  /*37560*/  LDL.LU R14, [R1+0x2f4] ;  /* 0x0002f400010e7983 */ /* 0x002ea20000300800 */
[----:B----4-:R-:W-:-:S05]  /*37570*/  IADD3 R12, P5, PT, R5, R12, RZ ;  /* 0x0000000c050c7210 */ /* 0x010fca0007fbe0ff */
[----:B------:R0:W-:Y:S04]  /*37580*/  STL [R1+0x338], R12 ;  /* 0x0003380c01007387 */ /* 0x0001e80000100800 */
[----:B---3--:R-:W3:Y:S04]  /*37590*/  LDL.LU R13, [R1+0x2ec] ;  /* 0x0002ec00010d7983 */ /* 0x008ee80000300800 */
[----:B0-----:R-:W4:Y:S01]  /*375a0*/  LDL.LU R12, [R1+0x2e4] ;  /* 0x0002e400010c7983 */ /* 0x001f220000300800 */
[----:B-----5:R-:W-:-:S05]  /*375b0*/  IMAD.X R11, R9, 0x1, R11, P6 ;  /* 0x00000001090b7824 */ /* 0x020fca00030e060b */
[----:B------:R0:W-:Y:S04]  /*375c0*/  STL [R1+0xb5c], R11 ;  /* 0x000b5c0b01007387 */ /* 0x0001e80000100800 */
[----:B0-----:R-:W5:Y:S01]  /*375d0*/  LDL.LU R11, [R1+0x2dc] ;  /* 0x0002dc00010b7983 */ /* 0x001f620000300800 */
[----:B------:R-:W-:Y:S01]  /*375e0*/  IADD3 R7, P6, PT, R5, R7, RZ ;  /* 0x0000000705077210 */ /* 0x000fe20007fde0ff */
[----:B------:R-:W-:-:S04]  /*375f0*/  IMAD.X R36, R9, 0x1, R36, P1 ;  /* 0x0000000109247824 */ /* 0x000fc800008e0624 */
[----:B------:R0:W-:Y:S01]  /*37600*/  STL [R1+0x330], R7 ;  /* 0x0003300701007387 */ /* 0x0001e20000100800 */
[----:B------:R-:W1:Y:S01]  /*37610*/  SYNCS.PHASECHK.TRANS64.TRYWAIT P1, [UR11], R8 ;  /* 0x00000008ff0075a7 */ /* 0x000e62000802110b */
[----:B------:R-:W-:Y:S02]  /*37620*/  IMAD.X R35, R9, 0x1, R35, P2 ;  /* 0x0000000109237824 */ /* 0x000fe400010e0623 */
[----:B------:R1:W-:Y:S04]  /*37630*/  STL [R1+0xb54], R36 ;  /* 0x000b542401007387 */ /* 0x0003e80000100800 */
[----:B------:R1:W-:Y:S01]  /*37640*/  STL [R1+0x344], R35 ;  /* 0x0003442301007387 */ /* 0x0003e20000100800 */
[----:B------:R-:W-:Y:S01]  /*37650*/  PRMT R10, RZ, 0x7610, R10 ;  /* 0x00007610ff0a7816 */ /* 0x000fe2000000000a */
[----:B0-----:R-:W0:Y:S01]  /*37660*/  LDC R7, c[0x0][0x3a0] ;  /* 0x0000e800ff077b82 */ /* 0x001e220000000800 */
[----:B--2---:R-:W-:Y:S01]  /*37670*/  IADD3 R34, P2, PT, R5, R34, RZ ;  /* 0x0000002205227210 */ /* 0x004fe20007f5e0ff */
[----:B------:R-:W-:-:S04]  /*37680*/  IMAD.X R33, R9, 0x1, R33, P3 ;  /* 0x0000000109217824 */ /* 0x000fc800018e0621 */
[----:B------:R2:W-:Y:S04]  /*37690*/  STL [R1+0x328], R34 ;  /* 0x0003282201007387 */ /* 0x0005e80000100800 */
[----:B------:R2:W-:Y:S01]  /*376a0*/  STL [R1+0x33c], R33 ;  /* 0x00033c2101007387 */ /* 0x0005e20000100800 */
[----:B------:R-:W-:Y:S01]  /*376b0*/  IADD3 R32, P3, PT, R5, R32, RZ ;  /* 0x0000002005207210 */ /* 0x000fe20007f7e0ff */
[----:B------:R-:W-:-:S04]  /*376c0*/  IMAD.X R31, R9, 0x1, R31, P5 ;  /* 0x00000001091f7824 */ /* 0x000fc800028e061f */
[----:B------:R2:W-:Y:S01]  /*376d0*/  STL [R1+0x320], R32 ;  /* 0x0003202001007387 */ /* 0x0005e20000100800 */
[----:B------:R-:W-:-:S03]  /*376e0*/  IADD3 R30, P5, PT, R5, R30, RZ ;  /* 0x0000001e051e7210 */ /* 0x000fc60007fbe0ff */
[----:B------:R2:W-:Y:S01]  /*376f0*/  STL [R1+0x334], R31 ;  /* 0x0003341f01007387 */ /* 0x0005e20000100800 */
[----:B------:R-:W-:-:S03]  /*37700*/  IMAD.X R29, R9, 0x1, R29, P6 ;  /* 0x00000001091d7824 */ /* 0x000fc600030e061d */
        /* <DEDUP_REMOVED lines=19> */
[----:B------:R-:W-:-:S03]  /*37840*/  VIADD R15, R15, 0x1 ;  /* 0x000000010f0f7836 */ /* 0x000fc60000000000 */
[----:B------:R2:W-:Y:S01]  /*37850*/  STL [R1+0x2f0], R20 ;  /* 0x0002f01401007387 */ /* 0x0005e20000100800 */
[----:B------:R-:W-:-:S03]  /*37860*/  IMAD.X R19, R9, 0x1, R19, P2 ;  /* 0x0000000109137824 */ /* 0x000fc600010e0613 */
[----:B------:R2:W-:Y:S01]  /*37870*/  STL [R1+0x12d8], R15 ;  /* 0x0012d80f01007387 */ /* 0x0005e20000100800 */
[----:B------:R-:W-:Y:S01]  /*37880*/  IADD3 R18, P2, PT, R5, R18, RZ ;  /* 0x0000001205127210 */ /* 0x000fe20007f5e0ff */
[----:B------:R-:W-:Y:S02]  /*37890*/  IMAD.X R17, R9, 0x1, R17, P3 ;  /* 0x0000000109117824 */ /* 0x000fe400018e0611 */
[----:B------:R2:W-:Y:S01]  /*378a0*/  STL [R1+0x304], R19 ;  /* 0x0003041301007387 */ /* 0x0005e20000100800 */
[----:B------:R-:W-:-:S03]  /*378b0*/  IADD3 R16, P3, PT, R5, R16, RZ ;  /* 0x0000001005107210 */ /* 0x000fc60007f7e0ff */
[----:B------:R2:W-:Y:S01]  /*378c0*/  STL [R1+0x2e8], R18 ;  /* 0x0002e81201007387 */ /* 0x0005e20000100800 */
[----:B------:R-:W-:-:S03]  /*378d0*/  IMAD.X R14, R9, 0x1, R14, P5 ;  /* 0x00000001090e7824 */ /* 0x000fc600028e060e */
[----:B------:R2:W-:Y:S04]  /*378e0*/  STL [R1+0x2fc], R17 ;  /* 0x0002fc1101007387 */ /* 0x0005e80000100800 */
[----:B------:R2:W-:Y:S04]  /*378f0*/  STL [R1+0x2e0], R16 ;  /* 0x0002e01001007387 */ /* 0x0005e80000100800 */
[----:B------:R2:W-:Y:S01]  /*37900*/  STL [R1+0x2f4], R14 ;  /* 0x0002f40e01007387 */ /* 0x0005e20000100800 */
[C---:B---3--:R-:W-:Y:S02]  /*37910*/  IMAD.X R13, R9.reuse, 0x1, R13, P6 ;  /* 0x00000001090d7824 */ /* 0x048fe400030e060d */
[----:B----4-:R-:W-:-:S03]  /*37920*/  IMAD.X R12, R9, 0x1, R12, P2 ;  /* 0x00000001090c7824 */ /* 0x010fc600010e060c */
[----:B------:R2:W-:Y:S04]  /*37930*/  STL [R1+0x2ec], R13 ;  /* 0x0002ec0d01007387 */ /* 0x0005e80000100800 */
[----:B------:R2:W-:Y:S01]  /*37940*/  STL [R1+0x2e4], R12 ;  /* 0x0002e40c01007387 */ /* 0x0005e20000100800 */
[----:B0-----:R-:W-:Y:S01]  /*37950*/  IMAD R7, R15, -0x80, R7 ;  /* 0xffffff800f077824 */ /* 0x001fe200078e0207 */
[----:B------:R-:W-:Y:S01]  /*37960*/  IADD3 R2, P5, PT, R5, R2, RZ ;  /* 0x0000000205027210 */ /* 0x000fe20007fbe0ff */
[----:B-----5:R-:W-:-:S05]  /*37970*/  IMAD.X R11, R9, 0x1, R11, P3 ;  /* 0x00000001090b7824 */ /* 0x020fca00018e060b */
[----:B------:R2:W-:Y:S04]  /*37980*/  STL [R1+0x2dc], R11 ;  /* 0x0002dc0b01007387 */ /* 0x0005e80000100800 */
[----:B------:R2:W-:Y:S01]  /*37990*/  STL.S16 [R1+0x230], R10 ;  /* 0x0002300a01007387 */ /* 0x0005e20000100600 */
[----:B------:R-:W-:Y:S01]  /*379a0*/  IADD3 R0, P3, PT, R5, R0, RZ ;  /* 0x0000000005007210 */ /* 0x000fe20007f7e0ff */
[----:B------:R-:W-:Y:S01]  /*379b0*/  IMAD.X R4, R9, 0x1, R4, P5 ;  /* 0x0000000109047824 */ /* 0x000fe200028e0604 */
[C---:B------:R-:W-:Y:S02]  /*379c0*/  ISETP.GT.AND P2, PT, R7.reuse, RZ, PT ;  /* 0x000000ff0700720c */ /* 0x040fe40003f44270 */
[----:B------:R-:W-:Y:S01]  /*379d0*/  ISETP.GT.AND P6, PT, R7, 0x1, PT ;  /* 0x000000010700780c */ /* 0x000fe20003fc4270 */
[----:B------:R-:W-:Y:S01]  /*379e0*/  IMAD.X R3, R9, 0x1, R3, P3 ;  /* 0x0000000109037824 */ /* 0x000fe200018e0603 */
[----:B-1----:R-:W-:Y:S11]  /*379f0*/  @!P1 BRA `(.L_x_8) ;  /* 0x0000029400789947 */ /* 0x002ff60003800000 */
.L_x_16:
[----:B------:R0:W-:Y:S04]  /*37a00*/  STL [R1+0x19e4], R4 ;  /* 0x0019e40401007387 */ /* 0x0001e80000100800 */
[----:B0-----:R-:W3:Y:S01]  /*37a10*/  LDL R4, [R1+0x230] ;  /* 0x0002300001047983 */ /* 0x001ee20000100800 */
[----:B------:R-:W-:Y:S01]  /*37a20*/  @P2 IMAD.MOV.U32 R8, RZ, RZ, R0 ;  /* 0x000000ffff082224 */ /* 0x000fe200078e0000 */
[----:B------:R-:W-:Y:S01]  /*37a30*/  ISETP.GT.AND P1, PT, R7, 0x2, PT ;  /* 0x000000020700780c */ /* 0x000fe20003f24270 */
[----:B------:R-:W-:Y:S01]  /*37a40*/  @P2 IMAD.MOV.U32 R9, RZ, RZ, R3 ;  /* 0x000000ffff092224 */ /* 0x000fe200078e0003 */
        /* <DEDUP_REMOVED lines=21> */
[----:B0-2---:R-:W-:-:S03]  /*37ba0*/  PRMT R34, RZ, 0x7610, R34 ;  /* 0x00007610ff227816 */ /* 0x005fc60000000022 */
        /* <DEDUP_REMOVED lines=53> */
[----:B---3--:R-:W2:Y:S04]  /*37f00*/  @P2 LDG.E.U8 R4, desc[UR20][R8.64] ;  /* 0x0000001408042981 */ /* 0x008ea8000c1e1100 */
        /* <DEDUP_REMOVED lines=47> */
[----:B--2---:R0:W-:Y:S04]  /*38200*/  @P2 STL [R1+0x230], R4 ;  /* 0x0002300401002387 */ /* 0x0041e80000100800 */
[----:B0-----:R-:W2:Y:S01]  /*38210*/  LDL.LU R4, [R1+0x19e4] ;  /* 0x0019e40001047983 */ /* 0x001ea20000300800 */
[----:B------:R-:W-:-:S02]  /*38220*/  @P2 IMAD.MOV.U32 R8, RZ, RZ, R2 ;  /* 0x000000ffff082224 */ /* 0x000fc400078e0002 */
[----:B--2---:R-:W-:-:S05]  /*38230*/  @P2 IMAD.MOV.U32 R9, RZ, RZ, R4 ;  /* 0x000000ffff092224 */ /* 0x004fca00078e0004 */
[----:B------:R-:W2:Y:S04]  /*38240*/  @P2 LDG.E.U8 R34, desc[UR20][R8.64] ;  /* 0x0000001408222981 */ /* 0x000ea8000c1e1100 */
[----:B------:R-:W-:Y:S04]  /*38250*/  STL [R1+0x16f4], R2 ;  /* 0x0016f40201007387 */ /* 0x000fe80000100800 */
[----:B------:R-:W-:Y:S04]  /*38260*/  STL [R1+0x1728], R2 ;  /* 0x0017280201007387 */ /* 0x000fe80000100800 */
[----:B------:R-:W-:Y:S04]  /*38270*/  STL [R1+0x17c8], R2 ;  /* 0x0017c80201007387 */ /* 0x000fe80000100800 */
[----:B------:R-:W-:Y:S04]  /*38280*/  STL [R1+0x16f0], R4 ;  /* 0x0016f00401007387 */ /* 0x000fe80000100800 */
[----:B------:R-:W-:Y:S04]  /*38290*/  STL [R1+0x172c], R4 ;  /* 0x00172c0401007387 */ /* 0x000fe80000100800 */
[----:B------:R-:W-:Y:S04]  /*382a0*/  STL [R1+0x17cc], R4 ;  /* 0x0017cc0401007387 */ /* 0x000fe80000100800 */
[----:B--2---:R0:W-:Y:S04]  /*382b0*/  STL [R1+0x22c], R34 ;  /* 0x00022c2201007387 */ /* 0x0041e80000100800 */
[----:B0-----:R-:W2:Y:S04]  /*382c0*/  LDL.LU R34, [R1+0x19e0] ;  /* 0x0019e00001227983 */ /* 0x001ea80000300800 */
[----:B------:R-:W3:Y:S04]  /*382d0*/  LDL R8, [R1+0x2dc] ;  /* 0x0002dc0001087983 */ /* 0x000ee80000100800 */
[----:B------:R-:W3:Y:S01]  /*382e0*/  LDL R9, [R1+0x2e0] ;  /* 0x0002e00001097983 */ /* 0x000ee20000100800 */
[----:B------:R-:W-:-:S02]  /*382f0*/  PRMT R43, RZ, 0x7610, R43 ;  /* 0x00007610ff2b7816 */ /* 0x000fc4000000002b */
[----:B---3--:R-:W-:-:S04]  /*38300*/  @P6 LOP3.LUT R9, R9, R8, RZ, 0x3c, !PT ;  /* 0x0000000809096212 */ /* 0x008fc800078e3cff */
[----:B------:R-:W-:-:S04]  /*38310*/  @P6 LOP3.LUT R8, R9, R8, RZ, 0x3c, !PT ;  /* 0x0000000809086212 */ /* 0x000fc800078e3cff */
[----:B------:R-:W-:-:S05]  /*38320*/  @P6 LOP3.LUT R9, R9, R8, RZ, 0x3c, !PT ;  /* 0x0000000809096212 */ /* 0x000fca00078e3cff */
[----:B------:R-:W3:Y:S04]  /*38330*/  @P6 LDG.E.U8 R43, desc[UR20][R8.64] ;  /* 0x00000014082b6981 */ /* 0x000ee8000c1e1100 */
[----:B---3--:R0:W-:Y:S04]  /*38340*/  STL [R1+0x228], R43 ;  /* 0x0002282b01007387 */ /* 0x0081e80000100800 */
[----:B0-----:R-:W3:Y:S04]  /*38350*/  LDL.LU R43, [R1+0x19dc] ;  /* 0x0019dc00012b7983 */ /* 0x001ee80000300800 */
[----:B------:R-:W4:Y:S04]  /*38360*/  LDL R8, [R1+0x2e4] ;  /* 0x0002e40001087983 */ /* 0x000f280000100800 */
[----:B------:R-:W4:Y:S01]  /*38370*/  LDL R9, [R1+0x2e8] ;  /* 0x0002e80001097983 */ /* 0x000f220000100800 */
[----:B--2---:R-:W-:-:S02]  /*38380*/  PRMT R34, RZ, 0x7610, R34 ;  /* 0x00007610ff227816 */ /* 0x004fc40000000022 */
[----:B----4-:R-:W-:-:S04]  /*38390*/  @P6 LOP3.LUT R9, R9, R8, RZ, 0x3c, !PT ;  /* 0x0000000809096212 */ /* 0x010fc800078e3cff */
[----:B------:R-:W-:-:S04]  /*383a0*/  @P6 LOP3.LUT R8, R9, R8, RZ, 0x3c, !PT ;  /* 0x0000000809086212 */ /* 0x000fc800078e3cff */
[----:B------:R-:W-:-:S05]  /*383b0*/  @P6 LOP3.LUT R9, R9, R8, RZ, 0x3c, !PT ;  /* 0x0000000809096212 */ /* 0x000fca00078e3cff */
[----:B------:R-:W2:Y:S04]  /*383c0*/  @P6 LDG.E.U8 R34, desc[UR20][R8.64] ;  /* 0x0000001408226981 */ /* 0x000ea8000c1e1100 */
[----:B--2---:R0:W-:Y:S04]  /*383d0*/  STL [R1+0x224], R34 ;  /* 0x0002242201007387 */ /* 0x0041e80000100800 */
[----:B0-----:R-:W2:Y:S04]  /*383e0*/  LDL.LU R34, [R1+0x19d8] ;  /* 0x0019d80001227983 */ /* 0x001ea80000300800 */
[----:B------:R-:W4:Y:S04]  /*383f0*/  LDL R8, [R1+0x2ec] ;  /* 0x0002ec0001087983 */ /* 0x000f280000100800 */
[----:B------:R-:W4:Y:S01]  /*38400*/  LDL R9, [R1+0x2f0] ;  /* 0x0002f00001097983 */ /* 0x000f220000100800 */
[----:B---3--:R-:W-:-:S02]  /*38410*/  PRMT R43, RZ, 0x7610, R43 ;  /* 0x00007610ff2b7816 */ /* 0x008fc4000000002b */
[----:B----4-:R-:W-:-:S04]  /*38420*/  @P1 LOP3.LUT R9, R9, R8, RZ, 0x3c, !PT ;  /* 0x0000000809091212 */ /* 0x010fc800078e3cff */
        /* <DEDUP_REMOVED lines=11> */
[----:B------:R-:W2:Y:S01]  /*384e0*/  @P1 LDG.E.U8 R34, desc[UR20][R8.64] ;  /* 0x0000001408221981 */ /* 0x000ea2000c1e1100 */
[----:B------:R-:W-:-:S03]  /*384f0*/  ISETP.GT.AND P2, PT, R7, 0x3, PT ;  /* 0x000000030700780c */ /* 0x000fc60003f44270 */
        /* <DEDUP_REMOVED lines=137> */
[----:B------:R-:W-:-:S02]  /*38d90*/  PRMT R44, RZ, 0x7610, R44 ;  /* 0x00007610ff2c7816 */ /* 0x000fc4000000002c */
[----:B----4-:R-:W-:-:S04]  /*38da0*/  @P3 LOP3.LUT R9, R9, R8, RZ, 0x3c, !PT ;  /* 0x0000000809093212 */ /* 0x010fc800078e3cff */
[----:B------:R-:W-:-:S04]  /*38db0*/  @P3 LOP3.LUT R8, R9, R8, RZ, 0x3c, !PT ;  /* 0x0000000809083212 */ /* 0x000fc800078e3cff */
[----:B------:R-:W-:-:S05]  /*38dc0*/  @P3 LOP3.LUT R9, R9, R8, RZ, 0x3c, !PT ;  /* 0x0000000809093212 */ /* 0x000fca00078e3cff */
[----:B------:R-:W4:Y:S04]  /*38dd0*/  @P3 LDG.E.U8 R44, desc[UR20][R8.64] ;  /* 0x00000014082c3981 */ /* 0x000f28000c1e1100 */
[----:B----4-:R0:W-:Y:S04]  /*38de0*/  STL [R1+0x1cc], R44 ;  /* 0x0001cc2c01007387 */ /* 0x0101e80000100800 */
[----:B0-----:R-:W4:Y:S04]  /*38df0*/  LDL.LU R44, [R1+0x1994] ;  /* 0x00199400012c7983 */ /* 0x001f280000300800 */
[----:B------:R-:W2:Y:S04]  /*38e00*/  LDL R8, [R1+0xb7c] ;  /* 0x000b7c0001087983 */ /* 0x000ea80000100800 */
[----:B------:R-:W2:Y:S01]  /*38e10*/  LDL R9, [R1+0xb80] ;  /* 0x000b800001097983 */ /* 0x000ea20000100800 */
[----:B------:R-:W-:-:S02]  /*38e20*/  PRMT R14, RZ, 0x7610, R14 ;  /* 0x00007610ff0e7816 */ /* 0x000fc4000000000e */
[----:B--2---:R-:W-:-:S04]  /*38e30*/  @P3 LOP3.LUT R9, R9, R8, RZ, 0x3c, !PT ;  /* 0x0000000809093212 */ /* 0x004fc800078e3cff */
[----:B------:R-:W-:-:S04]  /*38e40*/  @P3 LOP3.LUT R8, R9, R8, RZ, 0x3c, !PT ;  /* 0x0000000809083212 */ /* 0x000fc800078e3cff */
[----:B------:R-:W-:-:S05]  /*38e50*/  @P3 LOP3.LUT R9, R9, R8, RZ, 0x3c, !PT ;  /* 0x0000000809093212 */ /* 0x000fca00078e3cff */
[----:B------:R-:W2:Y:S01]  /*38e60*/  @P3 LDG.E.U8 R14, desc[UR20][R8.64] ;  /* 0x00000014080e3981 */ /* 0x000ea2000c1e1100 */
[----:B------:R-:W-:-:S03]  /*38e70*/  ISETP.GT.AND P1, PT, R7, 0xb, PT ;  /* 0x0000000b0700780c */ /* 0x000fc60003f24270 */
[----:B--2---:R0:W-:Y:S04]  /*38e80*/  STL [R1+0x1c8], R14 ;  /* 0x0001c80e01007387 */ /* 0x0041e80000100800 */
[----:B0-----:R-:W2:Y:S04]  /*38e90*/  LDL.LU R14, [R1+0x1990] ;  /* 0x00199000010e7983 */ /* 0x001ea80000300800 */
[----:B------:R-:W2:Y:S04]  /*38ea0*/  LDL R8, [R1+0xb84] ;  /* 0x000b840001087983 */ /* 0x000ea80000100800 */
[----:B------:R-:W2:Y:S01]  /*38eb0*/  LDL R9, [R1+0xb88] ;  /* 0x000b880001097983 */ /* 0x000ea20000100800 */
[----:B------:R-:W-:-:S02]  /*38ec0*/  PRMT R47, RZ, 0x7610, R47 ;  /* 0x00007610ff2f7816 */ /* 0x000fc4000000002f */
[----:B--2---:R-:W-:-:S04]  /*38ed0*/  @P1 LOP3.LUT R9, R9, R8, RZ, 0x3c, !PT ;  /* 0x0000000809091212 */ /* 0x004fc800078e3cff */
[----:B------:R-:W-:-:S04]  /*38ee0*/  @P1 LOP3.LUT R8, R9, R8, RZ, 0x3c, !PT ;  /* 0x0000000809081212 */ /* 0x000fc800078e3cff */
[----:B------:R-:W-:-:S05]  /*38ef0*/  @P1 LOP3.LUT R9, R9, R8, RZ, 0x3c, !PT ;  /* 0x0000000809091212 */ /* 0x000fca00078e3cff */
[----:B------:R-:W2:Y:S04]  /*38f00*/  @P1 LDG.E.U8 R47, desc[UR20][R8.64] ;  /* 0x00000014082f1981 */ /* 0x000ea8000c1e1100 */
        /* <DEDUP_REMOVED lines=57> */
[----:B------:R-:W3:Y:S04]  /*392a0*/  LDL R8, [R1+0xbbc] ;  /* 0x000bbc0001087983 */ /* 0x000ee80000100800 */
[----:B------:R-:W3:Y:S01]  /*392b0*/  LDL R9, [R1+0xbc0] ;  /* 0x000bc00001097983 */ /* 0x000ee20000100800 */
[----:B------:R-:W-:-:S03]  /*392c0*/  PRMT R2, RZ, 0x7610, R2 ;  /* 0x00007610ff027816 */ /* 0x000fc60000000002 */
[----:B--2---:R-:W-:Y:S01]  /*392d0*/  STL [R1+0x17d0], R4 ;  /* 0x0017d00401007387 */ /* 0x004fe20000100800 */
[----:B---3--:R-:W-:-:S04]  /*392e0*/  @P1 LOP3.LUT R9, R9, R8, RZ, 0x3c, !PT ;  /* 0x0000000809091212 */ /* 0x008fc800078e3cff */
[----:B------:R-:W-:-:S04]  /*392f0*/  @P1 LOP3.LUT R8, R9, R8, RZ, 0x3c, !PT ;  /* 0x0000000809081212 */ /* 0x000fc800078e3cff */
[----:B------:R-:W-:-:S05]  /*39300*/  @P1 LOP3.LUT R9, R9, R8, RZ, 0x3c, !PT ;  /* 0x0000000809091212 */ /* 0x000fca00078e3cff */
[----:B------:R0:W2:Y:S04]  /*39310*/  @P1 LDG.E.U8 R2, desc[UR20][R8.64] ;  /* 0x0000001408021981 */ /* 0x0000a8000c1e1100 */
[----:B------:R-:W0:Y:S04]  /*39320*/  LDL R8, [R1+0xbc4] ;  /* 0x000bc40001087983 */ /* 0x000e280000100800 */
[----:B------:R-:W0:Y:S01]  /*39330*/  LDL R9, [R1+0xbc8] ;  /* 0x000bc80001097983 */ /* 0x000e220000100800 */
[----:B------:R-:W-:Y:S02]  /*39340*/  ISETP.GT.AND P2, PT, R7, 0xf, PT ;  /* 0x0000000f0700780c */ /* 0x000fe40003f44270 */
[----:B------:R-:W-:-:S11]  /*39350*/  PRMT R11, RZ, 0x7610, R11 ;  /* 0x00007610ff0b7816 */ /* 0x000fd6000000000b */
[----:B0-----:R-:W-:-:S04]  /*39360*/  @P2 LOP3.LUT R9, R9, R8, RZ, 0x3c, !PT ;  /* 0x0000000809092212 */ /* 0x001fc800078e3cff */
[----:B------:R-:W-:-:S04]  /*39370*/  @P2 LOP3.LUT R8, R9, R8, RZ, 0x3c, !PT ;  /* 0x0000000809082212 */ /* 0x000fc800078e3cff */
[----:B------:R-:W-:-:S05]  /*39380*/  @P2 LOP3.LUT R9, R9, R8, RZ, 0x3c, !PT ;  /* 0x0000000809092212 */ /* 0x000fca00078e3cff */
[----:B------:R-:W3:Y:S04]  /*39390*/  @P2 LDG.E.U8 R11, desc[UR20][R8.64] ;  /* 0x00000014080b2981 */ /* 0x000ee8000c1e1100 */
[----:B--2---:R-:W-:Y:S04]  /*393a0*/  STL [R1+0x17d4], R2 ;  /* 0x0017d40201007387 */ /* 0x004fe80000100800 */
[----:B---3--:R0:W-:Y:S04]  /*393b0*/  STL [R1+0x2d0], R11 ;  /* 0x0002d00b01007387 */ /* 0x0081e80000100800 */
[----:B0-----:R-:W2:Y:S04]  /*393c0*/  LDL.LU R11, [R1+0x1974] ;  /* 0x00197400010b7983 */ /* 0x001ea80000300800 */
[----:B------:R-:W3:Y:S04]  /*393d0*/  LDL R8, [R1+0xbcc] ;  /* 0x000bcc0001087983 */ /* 0x000ee80000100800 */
[----:B------:R-:W3:Y:S01]  /*393e0*/  LDL R9, [R1+0xbd0] ;  /* 0x000bd00001097983 */ /* 0x000ee20000100800 */
[----:B------:R-:W-:-:S02]  /*393f0*/  PRMT R42, RZ, 0x7610, R42 ;  /* 0x00007610ff2a7816 */ /* 0x000fc4000000002a */
[----:B---3--:R-:W-:-:S04]  /*39400*/  @P2 LOP3.LUT R9, R9, R8, RZ, 0x3c, !PT ;  /* 0x0000000809092212 */ /* 0x008fc800078e3cff */
[----:B------:R-:W-:-:S04]  /*39410*/  @P2 LOP3.LUT R8, R9, R8, RZ, 0x3c, !PT ;  /* 0x0000000809082212 */ /* 0x000fc800078e3cff */
[----:B------:R-:W-:-:S05]  /*39420*/  @P2 LOP3.LUT R9, R9, R8, RZ, 0x3c, !PT ;  /* 0x0000000809092212 */ /* 0x000fca00078e3cff */
[----:B------:R-:W3:Y:S01]  /*39430*/  @P2 LDG.E.U8 R42, desc[UR20][R8.64] ;  /* 0x00000014082a2981 */ /* 0x000ee2000c1e1100 */
[----:B------:R-:W-:-:S03]  /*39440*/  ISETP.GT.AND P3, PT, R7, 0x10, PT ;  /* 0x000000100700780c */ /* 0x000fc60003f64270 */
[----:B---3--:R0:W-:Y:S04]  /*39450*/  STL [R1+0x2cc], R42 ;  /* 0x0002cc2a01007387 */ /* 0x0081e80000100800 */
[----:B0-----:R-:W3:Y:S04]  /*39460*/  LDL.LU R42, [R1+0x1970] ;  /* 0x00197000012a7983 */ /* 0x001ee80000300800 */
        /* <DEDUP_REMOVED lines=113> */
[----:B------:R-:W-:Y:S02]  /*39b80*/  ISETP.GT.AND P3, PT, R7, 0x16, PT ;  /* 0x000000160700780c */ /* 0x000fe40003f64270 */
[----:B------:R-:W-:Y:S01]  /*39b90*/  PRMT R3, RZ, 0x7610, R3 ;  /* 0x00007610ff037816 */ /* 0x000fe20000000003 */
[----:B--2---:R-:W-:Y:S10]  /*39ba0*/  STL [R1+0x1800], R4 ;  /* 0x0018000401007387 */ /* 0x004ff40000100800 */
[----:B---3--:R-:W-:-:S04]  /*39bb0*/  @P3 LOP3.LUT R9, R9, R8, RZ, 0x3c, !PT ;  /* 0x0000000809093212 */ /* 0x008fc800078e3cff */
        /* <DEDUP_REMOVED lines=133> */
[----:B------:R0:W2:Y:S04]  /*3a410*/  @P1 LDG.E.U8 R2, desc[UR20][R8.64] ;  /* 0x0000001408021981 */ /* 0x0000a8000c1e1100 */
[----:B------:R-:W0:Y:S04]  /*3a420*/  LDL R8, [R1+0xcac] ;  /* 0x000cac0001087983 */ /* 0x000e280000100800 */
[----:B------:R-:W0:Y:S01]  /*3a430*/  LDL R9, [R1+0xcb0] ;  /* 0x000cb00001097983 */ /* 0x000e220000100800 */
[----:B------:R-:W-:Y:S02]  /*3a440*/  PRMT R83, RZ, 0x7610, R83 ;  /* 0x00007610ff537816 */ /* 0x000fe40000000053 */
[----:B0-----:R-:W-:-:S04]  /*3a450*/  @P1 LOP3.LUT R9, R9, R8, RZ, 0x3c, !PT ;  /* 0x0000000809091212 */ /* 0x001fc800078e3cff */
[----:B------:R-:W-:-:S04]  /*3a460*/  @P1 LOP3.LUT R8, R9, R8, RZ, 0x3c, !PT ;  /* 0x0000000809081212 */ /* 0x000fc800078e3cff */
[----:B------:R-:W-:-:S05]  /*3a470*/  @P1 LOP3.LUT R9, R9, R8, RZ, 0x3c, !PT ;  /* 0x0000000809091212 */ /* 0x000fca00078e3cff */
[----:B------:R-:W3:Y:S04]  /*3a480*/  @P1 LDG.E.U8 R83, desc[UR20][R8.64] ;  /* 0x0000001408531981 */ /* 0x000ee8000c1e1100 */
[----:B--2---:R-:W-:Y:S01]  /*3a490*/  STL [R1+0x1804], R2 ;  /* 0x0018040201007387 */ /* 0x004fe20000100800 */
[----:B------:R-:W-:-:S03]  /*3a4a0*/  ISETP.GT.AND P2, PT, R7, 0x1e, PT ;  /* 0x0000001e0700780c */ /* 0x000fc60003f44270 */
        /* <DEDUP_REMOVED lines=9> */
[----:B------:R-:W2:Y:S04]  /*3a540*/  LDL R8, [R1+0xcbc] ;  /* 0x000cbc0001087983 */ /* 0x000ea80000100800 */
[----:B------:R-:W2:Y:S01]  /*3a550*/  LDL R9, [R1+0xcc0] ;  /* 0x000cc00001097983 */ /* 0x000ea20000100800 */
[----:B------:R-:W-:-:S03]  /*3a560*/  PRMT R6, RZ, 0x7610, R6 ;  /* 0x00007610ff067816 */ /* 0x000fc60000000006 */
[----:B---3--:R-:W-:Y:S01]  /*3a570*/  STL [R1+0x17e0], R0 ;  /* 0x0017e00001007387 */ /* 0x008fe20000100800 */
[----:B--2---:R-:W-:-:S04]  /*3a580*/  @P2 LOP3.LUT R9, R9, R8, RZ, 0x3c, !PT ;  /* 0x0000000809092212 */ /* 0x004fc800078e3cff */
        /* <DEDUP_REMOVED lines=380> */
[----:B--2---:R0:W-:Y:S04]  /*3bd50*/  STL [R1+0x80], R43 ;  /* 0x0000802b01007387 */ /* 0x0041e80000100800 */
[----:B0-----:R-:W2:Y:S04]  /*3bd60*/  LDL R43, [R1+0xdc8] ;  /* 0x000dc800012b7983 */ /* 0x001ea80000100800 */
[----:B---3--:R0:W-:Y:S04]  /*3bd70*/  STL [R1+0x7c], R29 ;  /* 0x00007c1d01007387 */ /* 0x0081e80000100800 */
[----:B0-----:R-:W3:Y:S04]  /*3bd80*/  LDL.LU R29, [R1+0x1874] ;  /* 0x00187400011d7983 */ /* 0x001ee80000300800 */
[----:B------:R-:W2:Y:S04]  /*3bd90*/  LDL R8, [R1+0xdac] ;  /* 0x000dac0001087983 */ /* 0x000ea80000100800 */
[----:B------:R-:W2:Y:S01]  /*3bda0*/  LDL R9, [R1+0xdb0] ;  /* 0x000db00001097983 */ /* 0x000ea20000100800 */
[----:B------:R-:W-:-:S02]  /*3bdb0*/  ISETP.GT.AND P2, PT, R7, 0x33, PT ;  /* 0x000000330700780c */ /* 0x000fc40003f44270 */
[----:B------:R-:W-:-:S11]  /*3bdc0*/  PRMT R49, RZ, 0x7610, R49 ;  /* 0x00007610ff317816 */ /* 0x000fd60000000031 */
        /* <DEDUP_REMOVED lines=23> */
[----:B------:R-:W-:-:S03]  /*3bf40*/  PRMT R4, RZ, 0x7610, R4 ;  /* 0x00007610ff047816 */ /* 0x000fc60000000004 */
[----:B--2---:R0:W-:Y:S04]  /*3bf50*/  STL [R1+0x70], R53 ;  /* 0x0000703501007387 */ /* 0x0041e80000100800 */
[----:B0-----:R-:W2:Y:S04]  /*3bf60*/  LDL.LU R53, [R1+0x1868] ;  /* 0x0018680001357983 */ /* 0x001ea80000300800 */
[----:B------:R-:W2:Y:S01]  /*3bf70*/  LDL R9, [R1+0xdc4] ;  /* 0x000dc40001097983 */ /* 0x000ea20000100800 */
[----:B------:R-:W-:Y:S01]  /*3bf80*/  @P3 IMAD.MOV.U32 R8, RZ, RZ, R43 ;  /* 0x000000ffff083224 */ /* 0x000fe200078e002b */
[----:B------:R-:W-:-:S02]  /*3bf90*/  ISETP.GT.AND P1, PT, R7, 0x35, PT ;  /* 0x000000350700780c */ /* 0x000fc40003f24270 */
[----:B------:R-:W-:Y:S01]  /*3bfa0*/  PRMT R55, RZ, 0x7610, R55 ;  /* 0x00007610ff377816 */ /* 0x000fe20000000037 */
[----:B------:R-:W3:Y:S04]  /*3bfb0*/  LDL R43, [R1+0xdf0] ;  /* 0x000df000012b7983 */ /* 0x000ee80000100800 */
[----:B--2---:R0:W2:Y:S04]  /*3bfc0*/  @P3 LDG.E.U8 R4, desc[UR20][R8.64] ;  /* 0x0000001408043981 */ /* 0x0040a8000c1e1100 */
[----:B------:R-:W0:Y:S04]  /*3bfd0*/  LDL R8, [R1+0xdcc] ;  /* 0x000dcc0001087983 */ /* 0x000e280000100800 */
[----:B------:R-:W0:Y:S02]  /*3bfe0*/  LDL R9, [R1+0xdd0] ;  /* 0x000dd00001097983 */ /* 0x000e240000100800 */
        /* <DEDUP_REMOVED lines=33> */
[C---:B------:R-:W-:Y:S02]  /*3c200*/  ISETP.GT.AND P3, PT, R7.reuse, 0x37, PT ;  /* 0x000000370700780c */ /* 0x040fe40003f64270 */
[----:B------:R-:W-:Y:S01]  /*3c210*/  PRMT R34, RZ, 0x7610, R34 ;  /* 0x00007610ff227816 */ /* 0x000fe20000000022 */
[----:B--2---:R0:W-:Y:S04]  /*3c220*/  STL [R1+0x294], R61 ;  /* 0x0002943d01007387 */ /* 0x0041e80000100800 */
[----:B0-----:R-:W2:Y:S04]  /*3c230*/  LDL.LU R61, [R1+0x1858] ;  /* 0x00185800013d7983 */ /* 0x001ea80000300800 */
[----:B------:R-:W2:Y:S02]  /*3c240*/  LDL R9, [R1+0xdec] ;  /* 0x000dec0001097983 */ /* 0x000ea40000100800 */
[----:B------:R-:W-:Y:S01]  /*3c250*/  @P3 IMAD.MOV.U32 R8, RZ, RZ, R43 ;  /* 0x000000ffff083224 */ /* 0x000fe200078e002b */
[----:B----4-:R-:W-:Y:S01]  /*3c260*/  PRMT R44, RZ, 0x7610, R44 ;  /* 0x00007610ff2c7816 */ /* 0x010fe2000000002c */
[----:B------:R-:W4:Y:S04]  /*3c270*/  LDL R43, [R1+0xdfc] ;  /* 0x000dfc00012b7983 */ /* 0x000f280000100800 */
[----:B--2---:R-:W2:Y:S04]  /*3c280*/  @P3 LDG.E.U8 R34, desc[UR20][R8.64] ;  /* 0x0000001408223981 */ /* 0x004ea8000c1e1100 */
[----:B------:R-:W3:Y:S04]  /*3c290*/  LDL R8, [R1+0xdf4] ;  /* 0x000df40001087983 */ /* 0x000ee80000100800 */
[----:B------:R-:W3:Y:S04]  /*3c2a0*/  LDL R9, [R1+0xdf8] ;  /* 0x000df80001097983 */ /* 0x000ee80000100800 */
[----:B--2---:R0:W-:Y:S01]  /*3c2b0*/  STL [R1+0x290], R34 ;  /* 0x0002902201007387 */ /* 0x0041e20000100800 */
[----:B------:R-:W-:-:S02]  /*3c2c0*/  ISETP.GT.AND P1, PT, R7, 0x38, PT ;  /* 0x000000380700780c */ /* 0x000fc40003f24270 */
[----:B------:R-:W-:Y:S01]  /*3c2d0*/  PRMT R14, RZ, 0x7610, R14 ;  /* 0x00007610ff0e7816 */ /* 0x000fe2000000000e */
[----:B0-----:R-:W2:Y:S01]  /*3c2e0*/  LDL R34, [R1+0xe00] ;  /* 0x000e000001227983 */ /* 0x001ea20000100800 */
[----:B---3--:R-:W-:-:S04]  /*3c2f0*/  @P3 LOP3.LUT R9, R9, R8, RZ, 0x3c, !PT ;  /* 0x0000000809093212 */ /* 0x008fc800078e3cff */
[----:B------:R-:W-:-:S04]  /*3c300*/  @P3 LOP3.LUT R8, R9, R8, RZ, 0x3c, !PT ;  /* 0x0000000809083212 */ /* 0x000fc800078e3cff */
[----:B------:R-:W-:-:S05]  /*3c310*/  @P3 LOP3.LUT R9, R9, R8, RZ, 0x3c, !PT ;  /* 0x0000000809093212 */ /* 0x000fca00078e3cff */
[----:B------:R-:W3:Y:S04]  /*3c320*/  @P3 LDG.E.U8 R44, desc[UR20][R8.64] ;  /* 0x00000014082c3981 */ /* 0x000ee8000c1e1100 */
[----:B------:R-:W2:Y:S04]  /*3c330*/  LDL R8, [R1+0x12b8] ;  /* 0x0012b80001087983 */ /* 0x000ea80000100800 */
[----:B------:R-:W2:Y:S04]  /*3c340*/  LDL R9, [R1+0x12bc] ;  /* 0x0012bc0001097983 */ /* 0x000ea80000100800 */
[----:B---3--:R0:W-:Y:S01]  /*3c350*/  STL [R1+0x28c], R44 ;  /* 0x00028c2c01007387 */ /* 0x0081e20000100800 */
[----:B------:R-:W-:-:S02]  /*3c360*/  ISETP.GT.AND P2, PT, R7, 0x39, PT ;  /* 0x000000390700780c */ /* 0x000fc40003f44270 */
[----:B------:R-:W-:Y:S02]  /*3c370*/  PRMT R47, RZ, 0x7610, R47 ;  /* 0x00007610ff2f7816 */ /* 0x000fe4000000002f */
[----:B------:R-:W-:Y:S01]  /*3c380*/  PRMT R63, RZ, 0x7610, R63 ;  /* 0x00007610ff3f7816 */ /* 0x000fe2000000003f */
[----:B0-----:R-:W3:Y:S01]  /*3c390*/  LDL R44, [R1+0xe08] ;  /* 0x000e0800012c7983 */ /* 0x001ee20000100800 */
[----:B--2---:R-:W-:-:S04]  /*3c3a0*/  @P1 LOP3.LUT R9, R9, R8, RZ, 0x3c, !PT ;  /* 0x0000000809091212 */ /* 0x004fc800078e3cff */
[----:B------:R-:W-:-:S04]  /*3c3b0*/  @P1 LOP3.LUT R8, R9, R8, RZ, 0x3c, !PT ;  /* 0x0000000809081212 */ /* 0x000fc800078e3cff */
[----:B------:R-:W-:-:S05]  /*3c3c0*/  @P1 LOP3.LUT R9, R9, R8, RZ, 0x3c, !PT ;  /* 0x0000000809091212 */ /* 0x000fca00078e3cff */
[----:B------:R0:W2:Y:S04]  /*3c3d0*/  @P1 LDG.E.U8 R14, desc[UR20][R8.64] ;  /* 0x00000014080e1981 */ /* 0x0000a8000c1e1100 */
[----:B------:R-:W0:Y:S04]  /*3c3e0*/  LDL R8, [R1+0x12a4] ;  /* 0x0012a40001087983 */ /* 0x000e280000100800 */
[----:B------:R-:W0:Y:S02]  /*3c3f0*/  LDL R9, [R1+0x12c0] ;  /* 0x0012c00001097983 */ /* 0x000e240000100800 */
[----:B0-----:R-:W-:-:S04]  /*3c400*/  @P1 LOP3.LUT R9, R9, R8, RZ, 0x3c, !PT ;  /* 0x0000000809091212 */ /* 0x001fc800078e3cff */
[----:B------:R-:W-:-:S04]  /*3c410*/  @P1 LOP3.LUT R8, R9, R8, RZ, 0x3c, !PT ;  /* 0x0000000809081212 */ /* 0x000fc800078e3cff */
[----:B------:R-:W-:-:S05]  /*3c420*/  @P1 LOP3.LUT R9, R9, R8, RZ, 0x3c, !PT ;  /* 0x0000000809091212 */ /* 0x000fca00078e3cff */
[----:B------:R0:W3:Y:S02]  /*3c430*/  @P1 LDG.E.U8 R47, desc[UR20][R8.64] ;  /* 0x00000014082f1981 */ /* 0x0000e4000c1e1100 */
[----:B0-----:R-:W-:Y:S02]  /*3c440*/  @P2 IMAD.MOV.U32 R8, RZ, RZ, R34 ;  /* 0x000000ffff082224 */ /* 0x001fe400078e0022 */
[----:B----4-:R-:W-:-:S05]  /*3c450*/  @P2 IMAD.MOV.U32 R9, RZ, RZ, R43 ;  /* 0x000000ffff092224 */ /* 0x010fca00078e002b */
[----:B------:R-:W4:Y:S04]  /*3c460*/  @P2 LDG.E.U8 R63, desc[UR20][R8.64] ;  /* 0x00000014083f2981 */ /* 0x000f28000c1e1100 */
[----:B--2---:R0:W-:Y:S04]  /*3c470*/  STL [R1+0x60], R14 ;  /* 0x0000600e01007387 */ /* 0x0041e80000100800 */
[----:B0-----:R-:W2:Y:S04]  /*3c480*/  LDL R14, [R1+0xe10] ;  /* 0x000e1000010e7983 */ /* 0x001ea80000100800 */
[----:B---3--:R0:W-:Y:S04]  /*3c490*/  STL [R1+0x5c], R47 ;  /* 0x00005c2f01007387 */ /* 0x0081e80000100800 */
[----:B------:R-:W3:Y:S04]  /*3c4a0*/  LDL R43, [R1+0xe1c] ;  /* 0x000e1c00012b7983 */ /* 0x000ee80000100800 */
[----:B------:R-:W2:Y:S04]  /*3c4b0*/  LDL R34, [R1+0xe20] ;  /* 0x000e200001227983 */ /* 0x000ea80000100800 */
[----:B0-----:R-:W2:Y:S04]  /*3c4c0*/  LDL R47, [R1+0xe18] ;  /* 0x000e1800012f7983 */ /* 0x001ea80000100800 */
[----:B----4-:R0:W-:Y:S04]  /*3c4d0*/  STL [R1+0x58], R63 ;  /* 0x0000583f01007387 */ /* 0x0101e80000100800 */
[----:B0-----:R-:W4:Y:S04]  /*3c4e0*/  LDL.LU R63, [R1+0x1854] ;  /* 0x00185400013f7983 */ /* 0x001f280000300800 */
[----:B------:R-:W2:Y:S01]  /*3c4f0*/  LDL R9, [R1+0xe04] ;  /* 0x000e040001097983 */ /* 0x000ea20000100800 */
[----:B------:R-:W-:Y:S01]  /*3c500*/  PRMT R33, RZ, 0x7610, R33 ;  /* 0x00007610ff217816 */ /* 0x000fe20000000021 */
[----:B------:R-:W-:Y:S01]  /*3c510*/  @P2 IMAD.MOV.U32 R8, RZ, RZ, R44 ;  /* 0x000000ffff082224 */ /* 0x000fe200078e002c */
[----:B------:R-:W-:Y:S01]  /*3c520*/  ISETP.GT.AND P3, PT, R7, 0x3a, PT ;  /* 0x0000003a0700780c */ /* 0x000fe20003f64270 */
[----:B------:R-:W3:Y:S01]  /*3c530*/  LDL R44, [R1+0xe24] ;  /* 0x000e2400012c7983 */ /* 0x000ee20000100800 */
[----:B------:R-:W-:-:S03]  /*3c540*/  PRMT R12, RZ, 0x7610, R12 ;  /* 0x00007610ff0c7816 */ /* 0x000fc6000000000c */
[----:B--2---:R0:W2:Y:S04]  /*3c550*/  @P2 LDG.E.U8 R33, desc[UR20][R8.64] ;  /* 0x0000001408212981 */ /* 0x0040a8000c1e1100 */
[----:B------:R-:W3:Y:S04]  /*3c560*/  LDL R9, [R1+0xe0c] ;  /* 0x000e0c0001097983 */ /* 0x000ee80000100800 */
[----:B0-----:R-:W-:Y:S01]  /*3c570*/  @P3 IMAD.MOV.U32 R8, RZ, RZ, R14 ;  /* 0x000000ffff083224 */ /* 0x001fe200078e000e */
[----:B--2---:R0:W-:Y:S01]  /*3c580*/  STL [R1+0x54], R33 ;  /* 0x0000542101007387 */ /* 0x0041e20000100800 */
[----:B------:R-:W-:-:S02]  /*3c590*/  ISETP.GT.AND P1, PT, R7, 0x3b, PT ;  /* 0x0000003b0700780c */ /* 0x000fc40003f24270 */
[----:B------:R-:W-:Y:S01]  /*3c5a0*/  PRMT R46, RZ, 0x7610, R46 ;  /* 0x00007610ff2e7816 */ /* 0x000fe2000000002e */
[----:B------:R-:W2:Y:S04]  /*3c5b0*/  LDL R14, [R1+0xe2c] ;  /* 0x000e2c00010e7983 */ /* 0x000ea80000100800 */
[----:B---3--:R1:W3:Y:S01]  /*3c5c0*/  @P3 LDG.E.U8 R12, desc[UR20][R8.64] ;  /* 0x00000014080c3981 */ /* 0x0082e2000c1e1100 */
[----:B------:R-:W-:-:S03]  /*3c5d0*/  PRMT R45, RZ, 0x7610, R45 ;  /* 0x00007610ff2d7816 */ /* 0x000fc6000000002d */
[----:B0-----:R-:W2:Y:S04]  /*3c5e0*/  LDL R33, [R1+0xe28] ;  /* 0x000e280001217983 */ /* 0x001ea80000100800 */
[----:B------:R-:W2:Y:S01]  /*3c5f0*/  LDL R9, [R1+0xe14] ;  /* 0x000e140001097983 */ /* 0x000ea20000100800 */
[----:B-1----:R-:W-:-:S05]  /*3c600*/  @P3 IMAD.MOV.U32 R8, RZ, RZ, R47 ;  /* 0x000000ffff083224 */ /* 0x002fca00078e002f */
[----:B--2---:R0:W2:Y:S02]  /*3c610*/  @P3 LDG.E.U8 R46, desc[UR20][R8.64] ;  /* 0x00000014082e3981 */ /* 0x0040a4000c1e1100 */
[----:B0-----:R-:W-:Y:S02]  /*3c620*/  @P1 IMAD.MOV.U32 R8, RZ, RZ, R34 ;  /* 0x000000ffff081224 */ /* 0x001fe400078e0022 */
[----:B------:R-:W-:-:S05]  /*3c630*/  @P1 IMAD.MOV.U32 R9, RZ, RZ, R43 ;  /* 0x000000ffff091224 */ /* 0x000fca00078e002b */
[----:B------:R0:W2:Y:S04]  /*3c640*/  @P1 LDG.E.U8 R45, desc[UR20][R8.64] ;  /* 0x00000014082d1981 */ /* 0x0000a8000c1e1100 */
[----:B---3--:R1:W-:Y:S04]  /*3c650*/  STL [R1+0x50], R12 ;  /* 0x0000500c01007387 */ /* 0x0083e80000100800 */
[----:B------:R-:W3:Y:S04]  /*3c660*/  LDL R43, [R1+0xe34] ;  /* 0x000e3400012b7983 */ /* 0x000ee80000100800 */
[----:B------:R-:W3:Y:S04]  /*3c670*/  LDL R34, [R1+0xe38] ;  /* 0x000e380001227983 */ /* 0x000ee80000100800 */
[----:B-1----:R-:W3:Y:S01]  /*3c680*/  LDL R12, [R1+0xe30] ;  /* 0x000e3000010c7983 */ /* 0x002ee20000100800 */
[----:B0-----:R-:W-:Y:S01]  /*3c690*/  @P1 IMAD.MOV.U32 R8, RZ, RZ, R33 ;  /* 0x000000ffff081224 */ /* 0x001fe200078e0021 */
[----:B------:R-:W-:Y:S01]  /*3c6a0*/  PRMT R4, RZ, 0x7610, R4 ;  /* 0x00007610ff047816 */ /* 0x000fe20000000004 */
[----:B------:R-:W-:-:S05]  /*3c6b0*/  @P1 IMAD.MOV.U32 R9, RZ, RZ, R44 ;  /* 0x000000ffff091224 */ /* 0x000fca00078e002c */
[----:B------:R3:W3:Y:S04]  /*3c6c0*/  @P1 LDG.E.U8 R4, desc[UR20][R8.64] ;  /* 0x0000001408041981 */ /* 0x0006e8000c1e1100 */
[----:B--2---:R0:W-:Y:S04]  /*3c6d0*/  STL [R1+0x48], R45 ;  /* 0x0000482d01007387 */ /* 0x0041e80000100800 */
[----:B------:R-:W2:Y:S04]  /*3c6e0*/  LDL R33, [R1+0xe40] ;  /* 0x000e400001217983 */ /* 0x000ea80000100800 */
[----:B0-----:R-:W4:Y:S01]  /*3c6f0*/  LDL R45, [R1+0xe3c] ;  /* 0x000e3c00012d7983 */ /* 0x001f220000100800 */
[----:B------:R-:W-:-:S02]  /*3c700*/  ISETP.GT.AND P2, PT, R7, 0x3c, PT ;  /* 0x0000003c0700780c */ /* 0x000fc40003f44270 */
[----:B------:R-:W-:Y:S02]  /*3c710*/  ISETP.GT.AND P3, PT, R7, 0x3d, PT ;  /* 0x0000003d0700780c */ /* 0x000fe40003f64270 */
[----:B------:R-:W-:Y:S02]  /*3c720*/  PRMT R2, RZ, 0x7610, R2 ;  /* 0x00007610ff027816 */ /* 0x000fe40000000002 */
[----:B------:R-:W-:-:S07]  /*3c730*/  PRMT R16, RZ, 0x7610, R16 ;  /* 0x00007610ff107816 */ /* 0x000fce0000000010 */
[----:B---3--:R-:W-:Y:S02]  /*3c740*/  @P2 IMAD.MOV.U32 R8, RZ, RZ, R12 ;  /* 0x000000ffff082224 */ /* 0x008fe400078e000c */
[----:B------:R-:W-:-:S05]  /*3c750*/  @P2 IMAD.MOV.U32 R9, RZ, RZ, R14 ;  /* 0x000000ffff092224 */ /* 0x000fca00078e000e */
[----:B------:R0:W3:Y:S01]  /*3c760*/  @P2 LDG.E.U8 R2, desc[UR20][R8.64] ;  /* 0x0000001408022981 */ /* 0x0000e2000c1e1100 */
[----:B------:R-:W-:Y:S01]  /*3c770*/  PRMT R11, RZ, 0x7610, R11 ;  /* 0x00007610ff0b7816 */ /* 0x000fe2000000000b */
[----:B0-----:R-:W-:Y:S02]  /*3c780*/  @P2 IMAD.MOV.U32 R8, RZ, RZ, R34 ;  /* 0x000000ffff082224 */ /* 0x001fe400078e0022 */
[----:B------:R-:W-:-:S05]  /*3c790*/  @P2 IMAD.MOV.U32 R9, RZ, RZ, R43 ;  /* 0x000000ffff092224 */ /* 0x000fca00078e002b */
[----:B------:R2:W3:Y:S04]  /*3c7a0*/  @P2 LDG.E.U8 R16, desc[UR20][R8.64] ;  /* 0x0000001408102981 */ /* 0x0004e8000c1e1100 */
[----:B------:R-:W-:Y:S04]  /*3c7b0*/  STL [R1+0x1830], R4 ;  /* 0x0018300401007387 */ /* 0x000fe80000100800 */
[----:B------:R-:W3:Y:S04]  /*3c7c0*/  LDL R14, [R1+0xe44] ;  /* 0x000e4400010e7983 */ /* 0x000ee80000100800 */
[----:B------:R-:W3:Y:S01]  /*3c7d0*/  LDL R12, [R1+0xe48] ;  /* 0x000e4800010c7983 */ /* 0x000ee20000100800 */
[----:B--2---:R-:W-:-:S02]  /*3c7e0*/  @P3 IMAD.MOV.U32 R8, RZ, RZ, R33 ;  /* 0x000000ffff083224 */ /* 0x004fc400078e0021 */
[----:B----4-:R-:W-:-:S05]  /*3c7f0*/  @P3 IMAD.MOV.U32 R9, RZ, RZ, R45 ;  /* 0x000000ffff093224 */ /* 0x010fca00078e002d */
[----:B------:R0:W2:Y:S04]  /*3c800*/  @P3 LDG.E.U8 R11, desc[UR20][R8.64] ;  /* 0x00000014080b3981 */ /* 0x0000a8000c1e1100 */
[----:B---3--:R-:W-:Y:S04]  /*3c810*/  STL [R1+0x181c], R2 ;  /* 0x00181c0201007387 */ /* 0x008fe80000100800 */
[----:B------:R-:W3:Y:S04]  /*3c820*/  LDL R44, [R1+0xe4c] ;  /* 0x000e4c00012c7983 */ /* 0x000ee80000100800 */
[----:B------:R-:W4:Y:S04]  /*3c830*/  LDL R43, [R1+0xe50] ;  /* 0x000e5000012b7983 */ /* 0x000f280000100800 */
[----:B------:R-:W4:Y:S04]  /*3c840*/  LDL R34, [R1+0xe54] ;  /* 0x000e540001227983 */ /* 0x000f280000100800 */
[----:B------:R1:W-:Y:S04]  /*3c850*/  STL [R1+0x3c], R16 ;  /* 0x00003c1001007387 */ /* 0x0003e80000100800 */
[----:B-1----:R-:W4:Y:S04]  /*3c860*/  LDL R16, [R1+0xe58] ;  /* 0x000e580001107983 */ /* 0x002f280000100800 */
[----:B------:R-:W-:Y:S04]  /*3c870*/  STL [R1+0x4c], R46 ;  /* 0x00004c2e01007387 */ /* 0x000fe80000100800 */
[----:B------:R-:W4:Y:S01]  /*3c880*/  LDL R33, [R1+0xe5c] ;  /* 0x000e5c0001217983 */ /* 0x000f220000100800 */
[----:B------:R-:W-:Y:S01]  /*3c890*/  PRMT R6, RZ, 0x7610, R6 ;  /* 0x00007610ff067816 */ /* 0x000fe20000000006 */
[----:B0-----:R-:W-:-:S02]  /*3c8a0*/  @P3 IMAD.MOV.U32 R8, RZ, RZ, R12 ;  /* 0x000000ffff083224 */ /* 0x001fc400078e000c */
[----:B------:R-:W-:-:S05]  /*3c8b0*/  @P3 IMAD.MOV.U32 R9, RZ, RZ, R14 ;  /* 0x000000ffff093224 */ /* 0x000fca00078e000e */
[----:B------:R3:W4:Y:S04]  /*3c8c0*/  @P3 LDG.E.U8 R6, desc[UR20][R8.64] ;  /* 0x0000001408063981 */ /* 0x000728000c1e1100 */
[----:B--2---:R0:W-:Y:S01]  /*3c8d0*/  STL [R1+0x38], R11 ;  /* 0x0000380b01007387 */ /* 0x0041e20000100800 */
[C---:B------:R-:W-:Y:S02]  /*3c8e0*/  ISETP.GT.AND P1, PT, R7.reuse, 0x3e, PT ;  /* 0x0000003e0700780c */ /* 0x040fe40003f24270 */
[----:B------:R-:W-:Y:S01]  /*3c8f0*/  ISETP.GT.AND P2, PT, R7, 0x3f, PT ;  /* 0x0000003f0700780c */ /* 0x000fe20003f44270 */
[----:B------:R-:W2:Y:S01]  /*3c900*/  LDL R12, [R1+0xe68] ;  /* 0x000e6800010c7983 */ /* 0x000ea20000100800 */
[----:B------:R-:W-:Y:S02]  /*3c910*/  PRMT R42, RZ, 0x7610, R42 ;  /* 0x00007610ff2a7816 */ /* 0x000fe4000000002a */
[----:B------:R-:W-:Y:S01]  /*3c920*/  PRMT R37, RZ, 0x7610, R37 ;  /* 0x00007610ff257816 */ /* 0x000fe20000000025 */
[----:B------:R-:W2:Y:S04]  /*3c930*/  LDL R14, [R1+0xe64] ;  /* 0x000e6400010e7983 */ /* 0x000ea80000100800 */
[----:B0-----:R-:W2:Y:S02]  /*3c940*/  LDL R11, [R1+0xe60] ;  /* 0x000e6000010b7983 */ /* 0x001ea40000100800 */
[----:B---3--:R-:W-:-:S02]  /*3c950*/  @P1 IMAD.MOV.U32 R9, RZ, RZ, R44 ;  /* 0x000000ffff091224 */ /* 0x008fc400078e002c */
[----:B----4-:R-:W-:-:S05]  /*3c960*/  @P1 IMAD.MOV.U32 R8, RZ, RZ, R43 ;  /* 0x000000ffff081224 */ /* 0x010fca00078e002b */
[----:B------:R0:W3:Y:S01]  /*3c970*/  @P1 LDG.E.U8 R42, desc[UR20][R8.64] ;  /* 0x00000014082a1981 */ /* 0x0000e2000c1e1100 */
[----:B------:R-:W-:Y:S01]  /*3c980*/  PRMT R19, RZ, 0x7610, R19 ;  /* 0x00007610ff137816 */ /* 0x000fe20000000013 */
[----:B0-----:R-:W-:Y:S02]  /*3c990*/  @P1 IMAD.MOV.U32 R9, RZ, RZ, R34 ;  /* 0x000000ffff091224 */ /* 0x001fe400078e0022 */
[----:B------:R-:W-:-:S05]  /*3c9a0*/  @P1 IMAD.MOV.U32 R8, RZ, RZ, R16 ;  /* 0x000000ffff081224 */ /* 0x000fca00078e0010 */
[----:B------:R0:W4:Y:S02]  /*3c9b0*/  @P1 LDG.E.U8 R37, desc[UR20][R8.64] ;  /* 0x0000001408251981 */ /* 0x000124000c1e1100 */
[----:B0-----:R-:W-:Y:S02]  /*3c9c0*/  @P2 IMAD.MOV.U32 R9, RZ, RZ, R33 ;  /* 0x000000ffff092224 */ /* 0x001fe400078e0021 */
[----:B------:R-:W-:Y:S04]  /*3c9d0*/  STL [R1+0x17e8], R6 ;  /* 0x0017e80601007387 */ /* 0x000fe80000100800 */
[----:B------:R-:W3:Y:S04]  /*3c9e0*/  LDL R34, [R1+0x1298] ;  /* 0x0012980001227983 */ /* 0x000ee80000100800 */
[----:B------:R-:W4:Y:S04]  /*3c9f0*/  LDL R16, [R1+0x12a8] ;  /* 0x0012a80001107983 */ /* 0x000f280000100800 */
[----:B------:R-:W4:Y:S01]  /*3ca00*/  LDL R33, [R1+0x129c] ;  /* 0x00129c0001217983 */ /* 0x000f220000100800 */
[----:B--2---:R-:W-:-:S03]  /*3ca10*/  @P2 IMAD.MOV.U32 R8, RZ, RZ, R11 ;  /* 0x000000ffff082224 */ /* 0x004fc600078e000b */
[----:B------:R-:W2:Y:S04]  /*3ca20*/  LDL R11, [R1+0x12a0] ;  /* 0x0012a000010b7983 */ /* 0x000ea80000100800 */
[----:B------:R0:W2:Y:S01]  /*3ca30*/  @P2 LDG.E.U8 R19, desc[UR20][R8.64] ;  /* 0x0000001408132981 */ /* 0x0000a2000c1e1100 */
[----:B------:R-:W-:Y:S02]  /*3ca40*/  ISETP.GT.AND P3, PT, R7, 0x40, PT ;  /* 0x000000400700780c */ /* 0x000fe40003f64270 */
[----:B------:R-:W-:Y:S01]  /*3ca50*/  PRMT R41, RZ, 0x7610, R41 ;  /* 0x00007610ff297816 */ /* 0x000fe20000000029 */
[----:B0-----:R-:W-:Y:S02]  /*3ca60*/  @P2 IMAD.MOV.U32 R8, RZ, RZ, R12 ;  /* 0x000000ffff082224 */ /* 0x001fe400078e000c */
[----:B------:R-:W-:-:S05]  /*3ca70*/  @P2 IMAD.MOV.U32 R9, RZ, RZ, R14 ;  /* 0x000000ffff092224 */ /* 0x000fca00078e000e */
[----:B------:R3:W2:Y:S03]  /*3ca80*/  @P2 LDG.E.U8 R41, desc[UR20][R8.64] ;  /* 0x0000001408292981 */ /* 0x0006a6000c1e1100 */
[----:B---3--:R-:W-:Y:S02]  /*3ca90*/  @P3 IMAD.MOV.U32 R9, RZ, RZ, R34 ;  /* 0x000000ffff093224 */ /* 0x008fe400078e0022 */
[----:B----4-:R-:W-:Y:S01]  /*3caa0*/  @P3 IMAD.MOV.U32 R8, RZ, RZ, R16 ;  /* 0x000000ffff083224 */ /* 0x010fe200078e0010 */
[----:B--2---:R0:W-:Y:S04]  /*3cab0*/  STL [R1+0x280], R19 ;  /* 0x0002801301007387 */ /* 0x0041e80000100800 */
[----:B------:R-:W2:Y:S04]  /*3cac0*/  LDL R12, [R1+0xe70] ;  /* 0x000e7000010c7983 */ /* 0x000ea80000100800 */
[----:B0-----:R-:W3:Y:S04]  /*3cad0*/  LDL R19, [R1+0xe6c] ;  /* 0x000e6c0001137983 */ /* 0x001ee80000100800 */
[----:B------:R0:W-:Y:S04]  /*3cae0*/  STL [R1+0x284], R37 ;  /* 0x0002842501007387 */ /* 0x0001e80000100800 */
[----:B------:R-:W4:Y:S04]  /*3caf0*/  LDL R14, [R1+0xe78] ;  /* 0x000e7800010e7983 */ /* 0x000f280000100800 */
[----:B------:R-:W4:Y:S04]  /*3cb00*/  LDL R34, [R1+0xe7c] ;  /* 0x000e7c0001227983 */ /* 0x000f280000100800 */
[----:B0-----:R-:W4:Y:S04]  /*3cb10*/  LDL R37, [R1+0xe74] ;  /* 0x000e740001257983 */ /* 0x001f280000100800 */
[----:B------:R-:W4:Y:S01]  /*3cb20*/  LDL R16, [R1+0xe80] ;  /* 0x000e800001107983 */ /* 0x000f220000100800 */
[----:B------:R-:W-:-:S02]  /*3cb30*/  ISETP.GT.AND P1, PT, R7, 0x41, PT ;  /* 0x000000410700780c */ /* 0x000fc40003f24270 */
[----:B------:R-:W-:Y:S02]  /*3cb40*/  PRMT R40, RZ, 0x7610, R40 ;  /* 0x00007610ff287816 */ /* 0x000fe40000000028 */
[----:B------:R-:W-:-:S04]  /*3cb50*/  PRMT R39, RZ, 0x7610, R39 ;  /* 0x00007610ff277816 */ /* 0x000fc80000000027 */
[----:B------:R0:W4:Y:S01]  /*3cb60*/  @P3 LDG.E.U8 R40, desc[UR20][R8.64] ;  /* 0x0000001408283981 */ /* 0x000122000c1e1100 */
[----:B------:R-:W-:Y:S02]  /*3cb70*/  ISETP.GT.AND P2, PT, R7, 0x42, PT ;  /* 0x000000420700780c */ /* 0x000fe40003f44270 */
[----:B------:R-:W-:Y:S01]  /*3cb80*/  PRMT R38, RZ, 0x7610, R38 ;  /* 0x00007610ff267816 */ /* 0x000fe20000000026 */
[----:B0-----:R-:W-:Y:S02]  /*3cb90*/  @P3 IMAD.MOV.U32 R8, RZ, RZ, R11 ;  /* 0x000000ffff083224 */ /* 0x001fe400078e000b */
[----:B------:R-:W-:Y:S01]  /*3cba0*/  @P3 IMAD.MOV.U32 R9, RZ, RZ, R33 ;  /* 0x000000ffff093224 */ /* 0x000fe200078e0021 */
[----:B------:R-:W-:Y:S01]  /*3cbb0*/  PRMT R35, RZ, 0x7610, R35 ;  /* 0x00007610ff237816 */ /* 0x000fe20000000023 */
[----:B------:R-:W4:Y:S04]  /*3cbc0*/  LDL R33, [R1+0xe84] ;  /* 0x000e840001217983 */ /* 0x000f280000100800 */
[----:B------:R2:W4:Y:S01]  /*3cbd0*/  @P3 LDG.E.U8 R39, desc[UR20][R8.64] ;  /* 0x0000001408273981 */ /* 0x000522000c1e1100 */
[----:B------:R-:W-:-:S03]  /*3cbe0*/  PRMT R4, RZ, 0x7610, R4 ;  /* 0x00007610ff047816 */ /* 0x000fc60000000004 */
[----:B------:R-:W4:Y:S01]  /*3cbf0*/  LDL R11, [R1+0xe88] ;  /* 0x000e8800010b7983 */ /* 0x000f220000100800 */
[----:B--2---:R-:W-:Y:S02]  /*3cc00*/  @P1 IMAD.MOV.U32 R8, RZ, RZ, R12 ;  /* 0x000000ffff081224 */ /* 0x004fe400078e000c */
[----:B---3--:R-:W-:-:S05]  /*3cc10*/  @P1 IMAD.MOV.U32 R9, RZ, RZ, R19 ;  /* 0x000000ffff091224 */ /* 0x008fca00078e0013 */
[----:B------:R4:W2:Y:S02]  /*3cc20*/  @P1 LDG.E.U8 R38, desc[UR20][R8.64] ;  /* 0x0000001408261981 */ /* 0x0008a4000c1e1100 */
[----:B----4-:R-:W-:Y:S02]  /*3cc30*/  @P1 IMAD.MOV.U32 R8, RZ, RZ, R14 ;  /* 0x000000ffff081224 */ /* 0x010fe400078e000e */
[----:B------:R-:W-:-:S05]  /*3cc40*/  @P1 IMAD.MOV.U32 R9, RZ, RZ, R37 ;  /* 0x000000ffff091224 */ /* 0x000fca00078e0025 */
[----:B------:R0:W3:Y:S02]  /*3cc50*/  @P1 LDG.E.U8 R35, desc[UR20][R8.64] ;  /* 0x0000001408231981 */ /* 0x0000e4000c1e1100 */
[----:B0-----:R-:W-:Y:S02]  /*3cc60*/  @P2 IMAD.MOV.U32 R8, RZ, RZ, R16 ;  /* 0x000000ffff082224 */ /* 0x001fe400078e0010 */
[----:B------:R-:W-:-:S05]  /*3cc70*/  @P2 IMAD.MOV.U32 R9, RZ, RZ, R34 ;  /* 0x000000ffff092224 */ /* 0x000fca00078e0022 */
[----:B------:R0:W4:Y:S04]  /*3cc80*/  @P2 LDG.E.U8 R4, desc[UR20][R8.64] ;  /* 0x0000001408042981 */ /* 0x000128000c1e1100 */
[----:B------:R-:W-:Y:S04]  /*3cc90*/  STL [R1+0x288], R42 ;  /* 0x0002882a01007387 */ /* 0x000fe80000100800 */
[----:B------:R-:W2:Y:S04]  /*3cca0*/  LDL R19, [R1+0xe8c] ;  /* 0x000e8c0001137983 */ /* 0x000ea80000100800 */
[----:B------:R-:W2:Y:S01]  /*3ccb0*/  LDL R12, [R1+0xe90] ;  /* 0x000e9000010c7983 */ /* 0x000ea20000100800 */
[----:B------:R-:W-:-:S03]  /*3ccc0*/  PRMT R2, RZ, 0x7610, R2 ;  /* 0x00007610ff027816 */ /* 0x000fc60000000002 */
[----:B------:R-:W2:Y:S01]  /*3ccd0*/  LDL R14, [R1+0xe98] ;  /* 0x000e9800010e7983 */ /* 0x000ea20000100800 */
[----:B0-----:R-:W-:-:S03]  /*3cce0*/  @P2 IMAD.MOV.U32 R8, RZ, RZ, R11 ;  /* 0x000000ffff082224 */ /* 0x001fc600078e000b */
[----:B------:R-:W2:Y:S01]  /*3ccf0*/  LDL R16, [R1+0xe94] ;  /* 0x000e940001107983 */ /* 0x000ea20000100800 */
[----:B------:R-:W-:-:S05]  /*3cd00*/  @P2 IMAD.MOV.U32 R9, RZ, RZ, R33 ;  /* 0x000000ffff092224 */ /* 0x000fca00078e0021 */
[----:B------:R2:W2:Y:S01]  /*3cd10*/  @P2 LDG.E.U8 R2, desc[UR20][R8.64] ;  /* 0x0000001408022981 */ /* 0x0004a2000c1e1100 */
[----:B------:R-:W-:-:S03]  /*3cd20*/  ISETP.GT.AND P3, PT, R7, 0x43, PT ;  /* 0x000000430700780c */ /* 0x000fc60003f64270 */
[----:B----4-:R-:W-:Y:S04]  /*3cd30*/  STL [R1+0x183c], R4 ;  /* 0x00183c0401007387 */ /* 0x010fe80000100800 */
[----:B---3--:R0:W-:Y:S04]  /*3cd40*/  STL [R1+0x24], R35 ;  /* 0x0000242301007387 */ /* 0x0081e80000100800 */
[----:B0-----:R-:W3:Y:S04]  /*3cd50*/  LDL R35, [R1+0xe9c] ;  /* 0x000e9c0001237983 */ /* 0x001ee80000100800 */
[----:B------:R-:W-:Y:S04]  /*3cd60*/  STL [R1+0x27c], R41 ;  /* 0x00027c2901007387 */ /* 0x000fe80000100800 */
[----:B------:R-:W4:Y:S01]  /*3cd70*/  LDL R11, [R1+0xea0] ;  /* 0x000ea000010b7983 */ /* 0x000f220000100800 */
[----:B------:R-:W-:Y:S01]  /*3cd80*/  PRMT R18, RZ, 0x7610, R18 ;  /* 0x00007610ff127816 */ /* 0x000fe20000000012 */
[----:B--2---:R-:W-:-:S02]  /*3cd90*/  @P3 IMAD.MOV.U32 R8, RZ, RZ, R12 ;  /* 0x000000ffff083224 */ /* 0x004fc400078e000c */
[----:B------:R-:W-:Y:S01]  /*3cda0*/  @P3 IMAD.MOV.U32 R9, RZ, RZ, R19 ;  /* 0x000000ffff093224 */ /* 0x000fe200078e0013 */
[----:B------:R-:W-:-:S04]  /*3cdb0*/  ISETP.GT.AND P1, PT, R7, 0x44, PT ;  /* 0x000000440700780c */ /* 0x000fc80003f24270 */
[----:B------:R0:W2:Y:S01]  /*3cdc0*/  @P3 LDG.E.U8 R18, desc[UR20][R8.64] ;  /* 0x0000001408123981 */ /* 0x0000a2000c1e1100 */
[----:B------:R-:W-:Y:S02]  /*3cdd0*/  PRMT R36, RZ, 0x7610, R36 ;  /* 0x00007610ff247816 */ /* 0x000fe40000000024 */
[----:B------:R-:W-:Y:S01]  /*3cde0*/  PRMT R6, RZ, 0x7610, R6 ;  /* 0x00007610ff067816 */ /* 0x000fe20000000006 */
[----:B0-----:R-:W-:Y:S02]  /*3cdf0*/  @P3 IMAD.MOV.U32 R8, RZ, RZ, R14 ;  /* 0x000000ffff083224 */ /* 0x001fe400078e000e */
[----:B------:R-:W-:Y:S01]  /*3ce00*/  @P3 IMAD.MOV.U32 R9, RZ, RZ, R16 ;  /* 0x000000ffff093224 */ /* 0x000fe200078e0010 */
[----:B------:R-:W-:Y:S04]  /*3ce10*/  STL [R1+0x1840], R2 ;  /* 0x0018400201007387 */ /* 0x000fe80000100800 */
[----:B------:R3:W2:Y:S04]  /*3ce20*/  @P3 LDG.E.U8 R36, desc[UR20][R8.64] ;  /* 0x0000001408243981 */ /* 0x0006a8000c1e1100 */
[----:B------:R-:W2:Y:S04]  /*3ce30*/  LDL R34, [R1+0xea4] ;  /* 0x000ea40001227983 */ /* 0x000ea80000100800 */
[----:B------:R-:W-:Y:S04]  /*3ce40*/  STL [R1+0x30], R40 ;  /* 0x0000302801007387 */ /* 0x000fe80000100800 */
[----:B------:R-:W2:Y:S04]  /*3ce50*/  LDL R12, [R1+0xea8] ;  /* 0x000ea800010c7983 */ /* 0x000ea80000100800 */
[----:B------:R-:W2:Y:S04]  /*3ce60*/  LDL R19, [R1+0xeac] ;  /* 0x000eac0001137983 */ /* 0x000ea80000100800 */
[----:B------:R-:W2:Y:S01]  /*3ce70*/  LDL R4, [R1+0xeb0] ;  /* 0x000eb00001047983 */ /* 0x000ea20000100800 */
[----:B---3--:R-:W-:-:S02]  /*3ce80*/  @P1 IMAD.MOV.U32 R9, RZ, RZ, R35 ;  /* 0x000000ffff091224 */ /* 0x008fc400078e0023 */
[----:B----4-:R-:W-:-:S05]  /*3ce90*/  @P1 IMAD.MOV.U32 R8, RZ, RZ, R11 ;  /* 0x000000ffff081224 */ /* 0x010fca00078e000b */
[----:B------:R0:W3:Y:S04]  /*3cea0*/  @P1 LDG.E.U8 R6, desc[UR20][R8.64] ;  /* 0x0000001408061981 */ /* 0x0000e8000c1e1100 */
[----:B------:R-:W-:Y:S04]  /*3ceb0*/  STL [R1+0x2c], R39 ;  /* 0x00002c2701007387 */ /* 0x000fe80000100800 */
[----:B------:R-:W4:Y:S04]  /*3cec0*/  LDL R33, [R1+0xeb4] ;  /* 0x000eb40001217983 */ /* 0x000f280000100800 */
[----:B--2---:R1:W-:Y:S04]  /*3ced0*/  STL [R1+0x18], R18 ;  /* 0x0000181201007387 */ /* 0x0043e80000100800 */
[----:B------:R-:W2:Y:S04]  /*3cee0*/  LDL R16, [R1+0xebc] ;  /* 0x000ebc0001107983 */ /* 0x000ea80000100800 */
[----:B-1----:R-:W2:Y:S04]  /*3cef0*/  LDL R18, [R1+0xeb8] ;  /* 0x000eb80001127983 */ /* 0x002ea80000100800 */
[----:B------:R-:W-:Y:S04]  /*3cf00*/  STL [R1+0x28], R38 ;  /* 0x0000282601007387 */ /* 0x000fe80000100800 */
[----:B------:R-:W2:Y:S01]  /*3cf10*/  LDL R14, [R1+0xec0] ;  /* 0x000ec000010e7983 */ /* 0x000ea20000100800 */
[----:B------:R-:W-:Y:S01]  /*3cf20*/  PRMT R3, RZ, 0x7610, R3 ;  /* 0x00007610ff037816 */ /* 0x000fe20000000003 */
[----:B0-----:R-:W-:-:S02]  /*3cf30*/  @P1 IMAD.MOV.U32 R9, RZ, RZ, R34 ;  /* 0x000000ffff091224 */ /* 0x001fc400078e0022 */
[----:B------:R-:W2:Y:S01]  /*3cf40*/  LDL R11, [R1+0xec8] ;  /* 0x000ec800010b7983 */ /* 0x000ea20000100800 */
[----:B------:R-:W-:-:S05]  /*3cf50*/  @P1 IMAD.MOV.U32 R8, RZ, RZ, R12 ;  /* 0x000000ffff081224 */ /* 0x000fca00078e000c */
[----:B------:R0:W4:Y:S04]  /*3cf60*/  @P1 LDG.E.U8 R3, desc[UR20][R8.64] ;  /* 0x0000001408031981 */ /* 0x000128000c1e1100 */
[----:B---3--:R-:W-:Y:S04]  /*3cf70*/  STL [R1+0x1820], R6 ;  /* 0x0018200601007387 */ /* 0x008fe80000100800 */
[----:B------:R-:W3:Y:S01]  /*3cf80*/  LDL R12, [R1+0xec4] ;  /* 0x000ec400010c7983 */ /* 0x000ee20000100800 */
[----:B------:R-:W-:Y:S02]  /*3cf90*/  ISETP.GT.AND P2, PT, R7, 0x45, PT ;  /* 0x000000450700780c */ /* 0x000fe40003f44270 */
[----:B------:R-:W-:-:S02]  /*3cfa0*/  PRMT R0, RZ, 0x7610, R0 ;  /* 0x00007610ff007816 */ /* 0x000fc40000000000 */
[----:B------:R-:W-:Y:S02]  /*3cfb0*/  PRMT R64, RZ, 0x7610, R64 ;  /* 0x00007610ff407816 */ /* 0x000fe40000000040 */
[----:B------:R-:W-:-:S07]  /*3cfc0*/  ISETP.GT.AND P3, PT, R7, 0x46, PT ;  /* 0x000000460700780c */ /* 0x000fce0003f64270 */
[----:B0-----:R-:W-:Y:S02]  /*3cfd0*/  @P2 IMAD.MOV.U32 R8, RZ, RZ, R4 ;  /* 0x000000ffff082224 */ /* 0x001fe400078e0004 */
[----:B------:R-:W-:-:S05]  /*3cfe0*/  @P2 IMAD.MOV.U32 R9, RZ, RZ, R19 ;  /* 0x000000ffff092224 */ /* 0x000fca00078e0013 */
[----:B------:R2:W3:Y:S02]  /*3cff0*/  @P2 LDG.E.U8 R0, desc[UR20][R8.64] ;  /* 0x0000001408002981 */ /* 0x0004e4000c1e1100 */
[----:B--2---:R-:W-:Y:S02]  /*3d000*/  @P2 IMAD.MOV.U32 R8, RZ, RZ, R18 ;  /* 0x000000ffff082224 */ /* 0x004fe400078e0012 */
[----:B----4-:R-:W-:-:S05]  /*3d010*/  @P2 IMAD.MOV.U32 R9, RZ, RZ, R33 ;  /* 0x000000ffff092224 */ /* 0x010fca00078e0021 */
[----:B------:R0:W2:Y:S01]  /*3d020*/  @P2 LDG.E.U8 R64, desc[UR20][R8.64] ;  /* 0x0000001408402981 */ /* 0x0000a2000c1e1100 */
[----:B------:R-:W-:Y:S02]  /*3d030*/  PRMT R13, RZ, 0x7610, R13 ;  /* 0x00007610ff0d7816 */ /* 0x000fe4000000000d */
[----:B------:R-:W-:Y:S01]  /*3d040*/  PRMT R21, RZ, 0x7610, R21 ;  /* 0x00007610ff157816 */ /* 0x000fe20000000015 */
[----:B0-----:R-:W-:Y:S02]  /*3d050*/  @P3 IMAD.MOV.U32 R8, RZ, RZ, R14 ;  /* 0x000000ffff083224 */ /* 0x001fe400078e000e */
[----:B------:R-:W-:-:S05]  /*3d060*/  @P3 IMAD.MOV.U32 R9, RZ, RZ, R16 ;  /* 0x000000ffff093224 */ /* 0x000fca00078e0010 */
[----:B------:R0:W4:Y:S04]  /*3d070*/  @P3 LDG.E.U8 R13, desc[UR20][R8.64] ;  /* 0x00000014080d3981 */ /* 0x000128000c1e1100 */
[----:B------:R-:W-:Y:S04]  /*3d080*/  STL [R1+0x1824], R3 ;  /* 0x0018240301007387 */ /* 0x000fe80000100800 */
[----:B------:R-:W4:Y:S01]  /*3d090*/  LDL R19, [R1+0xecc] ;  /* 0x000ecc0001137983 */ /* 0x000f220000100800 */
[----:B0-----:R-:W-:-:S03]  /*3d0a0*/  @P3 IMAD.MOV.U32 R8, RZ, RZ, R11 ;  /* 0x000000ffff083224 */ /* 0x001fc600078e000b */
[----:B------:R-:W4:Y:S01]  /*3d0b0*/  LDL R4, [R1+0xed0] ;  /* 0x000ed00001047983 */ /* 0x000f220000100800 */
[----:B---3--:R-:W-:-:S05]  /*3d0c0*/  @P3 IMAD.MOV.U32 R9, RZ, RZ, R12 ;  /* 0x000000ffff093224 */ /* 0x008fca00078e000c */
[----:B------:R0:W3:Y:S01]  /*3d0d0*/  @P3 LDG.E.U8 R21, desc[UR20][R8.64] ;  /* 0x0000001408153981 */ /* 0x0000e2000c1e1100 */
[----:B------:R-:W-:-:S03]  /*3d0e0*/  ISETP.GT.AND P1, PT, R7, 0x47, PT ;  /* 0x000000470700780c */ /* 0x000fc60003f24270 */
[----:B------:R-:W-:Y:S04]  /*3d0f0*/  STL [R1+0x17ec], R0 ;  /* 0x0017ec0001007387 */ /* 0x000fe80000100800 */
[----:B--2---:R-:W-:Y:S04]  /*3d100*/  STL [R1+0x17f0], R64 ;  /* 0x0017f04001007387 */ /* 0x004fe80000100800 */
[----:B------:R-:W2:Y:S04]  /*3d110*/  LDL R14, [R1+0xed8] ;  /* 0x000ed800010e7983 */ /* 0x000ea80000100800 */
[----:B------:R-:W2:Y:S04]  /*3d120*/  LDL R16, [R1+0xed4] ;  /* 0x000ed40001107983 */ /* 0x000ea80000100800 */
[----:B------:R-:W2:Y:S04]  /*3d130*/  LDL R18, [R1+0x1288] ;  /* 0x0012880001127983 */ /* 0x000ea80000100800 */
[----:B------:R-:W-:Y:S04]  /*3d140*/  STL [R1+0x14], R36 ;  /* 0x0000142401007387 */ /* 0x000fe80000100800 */
[----:B------:R-:W2:Y:S04]  /*3d150*/  LDL R11, [R1+0x128c] ;  /* 0x00128c00010b7983 */ /* 0x000ea80000100800 */
[----:B----4-:R1:W-:Y:S04]  /*3d160*/  STL [R1+0x274], R13 ;  /* 0x0002740d01007387 */ /* 0x0103e80000100800 */
[----:B------:R-:W4:Y:S01]  /*3d170*/  LDL R12, [R1+0x1290] ;  /* 0x00129000010c7983 */ /* 0x000f220000100800 */
[----:B0-----:R-:W-:-:S03]  /*3d180*/  @P1 IMAD.MOV.U32 R9, RZ, RZ, R19 ;  /* 0x000000ffff091224 */ /* 0x001fc600078e0013 */
[----:B-1----:R-:W4:Y:S04]  /*3d190*/  LDL R13, [R1+0x1274] ;  /* 0x00127400010d7983 */ /* 0x002f280000100800 */
[----:B---3--:R0:W-:Y:S04]  /*3d1a0*/  STL [R1+0x270], R21 ;  /* 0x0002701501007387 */ /* 0x0081e80000100800 */
[----:B------:R-:W3:Y:S04]  /*3d1b0*/  LDL R19, [R1+0xee0] ;  /* 0x000ee00001137983 */ /* 0x000ee80000100800 */
[----:B0-----:R-:W3:Y:S01]  /*3d1c0*/  LDL R21, [R1+0xedc] ;  /* 0x000edc0001157983 */ /* 0x001ee20000100800 */
[----:B------:R-:W-:Y:S01]  /*3d1d0*/  PRMT R17, RZ, 0x7610, R17 ;  /* 0x00007610ff117816 */ /* 0x000fe20000000011 */
[----:B------:R-:W-:Y:S01]  /*3d1e0*/  @P1 IMAD.MOV.U32 R8, RZ, RZ, R4 ;  /* 0x000000ffff081224 */ /* 0x000fe200078e0004 */
[----:B------:R-:W-:Y:S01]  /*3d1f0*/  ISETP.GT.AND P2, PT, R7, 0x48, PT ;  /* 0x000000480700780c */ /* 0x000fe20003f44270 */
[----:B------:R-:W3:Y:S04]  /*3d200*/  LDL R4, [R1+0xee8] ;  /* 0x000ee80001047983 */ /* 0x000ee80000100800 */
[----:B------:R2:W3:Y:S01]  /*3d210*/  @P1 LDG.E.U8 R17, desc[UR20][R8.64] ;  /* 0x0000001408111981 */ /* 0x0004e2000c1e1100 */
[----:B------:R-:W-:-:S02]  /*3d220*/  PRMT R32, RZ, 0x7610, R32 ;  /* 0x00007610ff207816 */ /* 0x000fc40000000020 */
[----:B------:R-:W-:Y:S02]  /*3d230*/  ISETP.GT.AND P3, PT, R7, 0x49, PT ;  /* 0x000000490700780c */ /* 0x000fe40003f64270 */
[----:B------:R-:W-:Y:S02]  /*3d240*/  PRMT R0, RZ, 0x7610, R0 ;  /* 0x00007610ff007816 */ /* 0x000fe40000000000 */
[----:B------:R-:W-:Y:S01]  /*3d250*/  PRMT R93, RZ, 0x7610, R93 ;  /* 0x00007610ff5d7816 */ /* 0x000fe2000000005d */
[----:B--2---:R-:W-:Y:S02]  /*3d260*/  @P1 IMAD.MOV.U32 R8, RZ, RZ, R14 ;  /* 0x000000ffff081224 */ /* 0x004fe400078e000e */
[----:B------:R-:W2:Y:S01]  /*3d270*/  LDL R14, [R1+0xee4] ;  /* 0x000ee400010e7983 */ /* 0x000ea20000100800 */
[----:B------:R-:W-:-:S05]  /*3d280*/  @P1 IMAD.MOV.U32 R9, RZ, RZ, R16 ;  /* 0x000000ffff091224 */ /* 0x000fca00078e0010 */
[----:B------:R0:W2:Y:S02]  /*3d290*/  @P1 LDG.E.U8 R32, desc[UR20][R8.64] ;  /* 0x0000001408201981 */ /* 0x0000a4000c1e1100 */
[----:B0-----:R-:W-:Y:S02]  /*3d2a0*/  @P2 IMAD.MOV.U32 R8, RZ, RZ, R11 ;  /* 0x000000ffff082224 */ /* 0x001fe400078e000b */
[----:B------:R-:W-:-:S05]  /*3d2b0*/  @P2 IMAD.MOV.U32 R9, RZ, RZ, R18 ;  /* 0x000000ffff092224 */ /* 0x000fca00078e0012 */
[----:B------:R4:W2:Y:S01]  /*3d2c0*/  @P2 LDG.E.U8 R0, desc[UR20][R8.64] ;  /* 0x0000001408002981 */ /* 0x0008a2000c1e1100 */
[----:B------:R-:W-:Y:S01]  /*3d2d0*/  PRMT R92, RZ, 0x7610, R92 ;  /* 0x00007610ff5c7816 */ /* 0x000fe2000000005c */
[----:B----4-:R-:W-:Y:S02]  /*3d2e0*/  @P2 IMAD.MOV.U32 R8, RZ, RZ, R12 ;  /* 0x000000ffff082224 */ /* 0x010fe400078e000c */
[----:B------:R-:W-:-:S05]  /*3d2f0*/  @P2 IMAD.MOV.U32 R9, RZ, RZ, R13 ;  /* 0x000000ffff092224 */ /* 0x000fca00078e000d */
[----:B------:R3:W4:Y:S02]  /*3d300*/  @P2 LDG.E.U8 R93, desc[UR20][R8.64] ;  /* 0x00000014085d2981 */ /* 0x000724000c1e1100 */
[----:B---3--:R-:W-:Y:S02]  /*3d310*/  @P3 IMAD.MOV.U32 R8, RZ, RZ, R19 ;  /* 0x000000ffff083224 */ /* 0x008fe400078e0013 */
[----:B------:R-:W-:-:S05]  /*3d320*/  @P3 IMAD.MOV.U32 R9, RZ, RZ, R21 ;  /* 0x000000ffff093224 */ /* 0x000fca00078e0015 */
[----:B------:R0:W3:Y:S04]  /*3d330*/  @P3 LDG.E.U8 R92, desc[UR20][R8.64] ;  /* 0x00000014085c3981 */ /* 0x0000e8000c1e1100 */
[----:B------:R1:W-:Y:S04]  /*3d340*/  STL [R1+0x26c], R17 ;  /* 0x00026c1101007387 */ /* 0x0003e80000100800 */
[----:B------:R-:W4:Y:S01]  /*3d350*/  LDL R16, [R1+0xef0] ;  /* 0x000ef00001107983 */ /* 0x000f220000100800 */
[----:B------:R-:W-:Y:S01]  /*3d360*/  PRMT R91, RZ, 0x7610, R91 ;  /* 0x00007610ff5b7816 */ /* 0x000fe2000000005b */
[----:B0-----:R-:W-:-:S02]  /*3d370*/  @P3 IMAD.MOV.U32 R8, RZ, RZ, R4 ;  /* 0x000000ffff083224 */ /* 0x001fc400078e0004 */
[----:B------:R-:W4:Y:S04]  /*3d380*/  LDL R18, [R1+0xef4] ;  /* 0x000ef40001127983 */ /* 0x000f280000100800 */
[----:B-1----:R-:W4:Y:S04]  /*3d390*/  LDL R17, [R1+0xeec] ;  /* 0x000eec0001117983 */ /* 0x002f280000100800 */
[----:B------:R-:W4:Y:S01]  /*3d3a0*/  LDL R11, [R1+0xef8] ;  /* 0x000ef800010b7983 */ /* 0x000f220000100800 */
[----:B--2---:R-:W-:-:S03]  /*3d3b0*/  @P3 IMAD.MOV.U32 R9, RZ, RZ, R14 ;  /* 0x000000ffff093224 */ /* 0x004fc600078e000e */
[----:B------:R-:W2:Y:S04]  /*3d3c0*/  LDL R13, [R1+0xefc] ;  /* 0x000efc00010d7983 */ /* 0x000ea80000100800 */
[----:B------:R4:W2:Y:S04]  /*3d3d0*/  @P3 LDG.E.U8 R91, desc[UR20][R8.64] ;  /* 0x00000014085b3981 */ /* 0x0008a8000c1e1100 */
[----:B------:R-:W2:Y:S04]  /*3d3e0*/  LDL R12, [R1+0xf00] ;  /* 0x000f0000010c7983 */ /* 0x000ea80000100800 */
[----:B------:R0:W-:Y:S04]  /*3d3f0*/  STL [R1+0x268], R32 ;  /* 0x0002682001007387 */ /* 0x0001e80000100800 */
[----:B0-----:R-:W2:Y:S04]  /*3d400*/  LDL R32, [R1+0xf08] ;  /* 0x000f080001207983 */ /* 0x001ea80000100800 */
[----:B---3--:R-:W-:Y:S04]  /*3d410*/  STL [R1+0x1844], R92 ;  /* 0x0018445c01007387 */ /* 0x008fe80000100800 */
[----:B------:R-:W3:Y:S04]  /*3d420*/  LDL R33, [R1+0xf04] ;  /* 0x000f040001217983 */ /* 0x000ee80000100800 */
[----:B------:R-:W3:Y:S04]  /*3d430*/  LDL R14, [R1+0xf0c] ;  /* 0x000f0c00010e7983 */ /* 0x000ee80000100800 */
[----:B------:R-:W3:Y:S01]  /*3d440*/  LDL R4, [R1+0xf10] ;  /* 0x000f100001047983 */ /* 0x000ee20000100800 */
[----:B------:R-:W-:-:S02]  /*3d450*/  ISETP.GT.AND P1, PT, R7, 0x4a, PT ;  /* 0x0000004a0700780c */ /* 0x000fc40003f24270 */
[----:B------:R-:W-:-:S11]  /*3d460*/  PRMT R90, RZ, 0x7610, R90 ;  /* 0x00007610ff5a7816 */ /* 0x000fd6000000005a */
[----:B----4-:R-:W-:Y:S02]  /*3d470*/  @P1 IMAD.MOV.U32 R8, RZ, RZ, R16 ;  /* 0x000000ffff081224 */ /* 0x010fe400078e0010 */
[----:B------:R-:W-:-:S05]  /*3d480*/  @P1 IMAD.MOV.U32 R9, RZ, RZ, R17 ;  /* 0x000000ffff091224 */ /* 0x000fca00078e0011 */
[----:B------:R0:W4:Y:S01]  /*3d490*/  @P1 LDG.E.U8 R90, desc[UR20][R8.64] ;  /* 0x00000014085a1981 */ /* 0x000122000c1e1100 */
[----:B------:R-:W-:-:S03]  /*3d4a0*/  ISETP.GT.AND P2, PT, R7, 0x4b, PT ;  /* 0x0000004b0700780c */ /* 0x000fc60003f44270 */
[----:B--2---:R-:W-:Y:S04]  /*3d4b0*/  STL [R1+0x1848], R91 ;  /* 0x0018485b01007387 */ /* 0x004fe80000100800 */
[----:B------:R-:W2:Y:S04]  /*3d4c0*/  LDL R17, [R1+0xf14] ;  /* 0x000f140001117983 */ /* 0x000ea80000100800 */
[----:B------:R-:W2:Y:S01]  /*3d4d0*/  LDL R16, [R1+0xf18] ;  /* 0x000f180001107983 */ /* 0x000ea20000100800 */
[----:B------:R-:W-:Y:S01]  /*3d4e0*/  PRMT R89, RZ, 0x7610, R89 ;  /* 0x00007610ff597816 */ /* 0x000fe20000000059 */
[----:B0-----:R-:W-:-:S02]  /*3d4f0*/  @P1 IMAD.MOV.U32 R8, RZ, RZ, R11 ;  /* 0x000000ffff081224 */ /* 0x001fc400078e000b */
[----:B------:R-:W-:Y:S01]  /*3d500*/  @P1 IMAD.MOV.U32 R9, RZ, RZ, R18 ;  /* 0x000000ffff091224 */ /* 0x000fe200078e0012 */
[----:B------:R-:W-:Y:S02]  /*3d510*/  ISETP.GT.AND P3, PT, R7, 0x4c, PT ;  /* 0x0000004c0700780c */ /* 0x000fe40003f64270 */
[----:B------:R-:W-:Y:S02]  /*3d520*/  PRMT R88, RZ, 0x7610, R88 ;  /* 0x00007610ff587816 */ /* 0x000fe40000000058 */
[----:B------:R0:W2:Y:S01]  /*3d530*/  @P1 LDG.E.U8 R89, desc[UR20][R8.64] ;  /* 0x0000001408591981 */ /* 0x0000a2000c1e1100 */
[----:B------:R-:W-:Y:S01]  /*3d540*/  PRMT R87, RZ, 0x7610, R87 ;  /* 0x00007610ff577816 */ /* 0x000fe20000000057 */
[----:B0-----:R-:W-:Y:S02]  /*3d550*/  @P2 IMAD.MOV.U32 R8, RZ, RZ, R12 ;  /* 0x000000ffff082224 */ /* 0x001fe400078e000c */
[----:B------:R-:W-:-:S05]  /*3d560*/  @P2 IMAD.MOV.U32 R9, RZ, RZ, R13 ;  /* 0x000000ffff092224 */ /* 0x000fca00078e000d */
[----:B------:R0:W2:Y:S01]  /*3d570*/  @P2 LDG.E.U8 R88, desc[UR20][R8.64] ;  /* 0x0000001408582981 */ /* 0x0000a2000c1e1100 */
[----:B------:R-:W-:Y:S01]  /*3d580*/  PRMT R86, RZ, 0x7610, R86 ;  /* 0x00007610ff567816 */ /* 0x000fe20000000056 */
[----:B0-----:R-:W-:Y:S02]  /*3d590*/  @P2 IMAD.MOV.U32 R8, RZ, RZ, R32 ;  /* 0x000000ffff082224 */ /* 0x001fe400078e0020 */
[----:B---3--:R-:W-:-:S05]  /*3d5a0*/  @P2 IMAD.MOV.U32 R9, RZ, RZ, R33 ;  /* 0x000000ffff092224 */ /* 0x008fca00078e0021 */
[----:B------:R0:W3:Y:S02]  /*3d5b0*/  @P2 LDG.E.U8 R87, desc[UR20][R8.64] ;  /* 0x0000001408572981 */ /* 0x0000e4000c1e1100 */
[----:B0-----:R-:W-:Y:S02]  /*3d5c0*/  @P3 IMAD.MOV.U32 R8, RZ, RZ, R4 ;  /* 0x000000ffff083224 */ /* 0x001fe400078e0004 */
[----:B------:R-:W-:-:S05]  /*3d5d0*/  @P3 IMAD.MOV.U32 R9, RZ, RZ, R14 ;  /* 0x000000ffff093224 */ /* 0x000fca00078e000e */
[----:B------:R2:W3:Y:S04]  /*3d5e0*/  @P3 LDG.E.U8 R86, desc[UR20][R8.64] ;  /* 0x0000001408563981 */ /* 0x0004e8000c1e1100 */
[----:B----4-:R-:W-:Y:S04]  /*3d5f0*/  STL [R1+0x184c], R90 ;  /* 0x00184c5a01007387 */ /* 0x010fe80000100800 */
[----:B------:R-:W4:Y:S04]  /*3d600*/  LDL R21, [R1+0xf1c] ;  /* 0x000f1c0001157983 */ /* 0x000f280000100800 */
[----:B------:R-:W4:Y:S01]  /*3d610*/  LDL R11, [R1+0xf20] ;  /* 0x000f2000010b7983 */ /* 0x000f220000100800 */
[----:B------:R-:W-:Y:S01]  /*3d620*/  PRMT R85, RZ, 0x7610, R85 ;  /* 0x00007610ff557816 */ /* 0x000fe20000000055 */
[----:B--2---:R-:W-:-:S02]  /*3d630*/  @P3 IMAD.MOV.U32 R9, RZ, RZ, R17 ;  /* 0x000000ffff093224 */ /* 0x004fc400078e0011 */
[----:B------:R-:W2:Y:S01]  /*3d640*/  LDL R19, [R1+0xf24] ;  /* 0x000f240001137983 */ /* 0x000ea20000100800 */
[----:B------:R-:W-:-:S03]  /*3d650*/  @P3 IMAD.MOV.U32 R8, RZ, RZ, R16 ;  /* 0x000000ffff083224 */ /* 0x000fc600078e0010 */
[----:B------:R-:W2:Y:S04]  /*3d660*/  LDL R18, [R1+0xf28] ;  /* 0x000f280001127983 */ /* 0x000ea80000100800 */
[----:B------:R4:W2:Y:S04]  /*3d670*/  @P3 LDG.E.U8 R85, desc[UR20][R8.64] ;  /* 0x0000001408553981 */ /* 0x0008a8000c1e1100 */
[----:B------:R-:W2:Y:S04]  /*3d680*/  LDL R13, [R1+0xf2c] ;  /* 0x000f2c00010d7983 */ /* 0x000ea80000100800 */
[----:B------:R-:W2:Y:S04]  /*3d690*/  LDL R12, [R1+0xf30] ;  /* 0x000f3000010c7983 */ /* 0x000ea80000100800 */
[----:B------:R-:W-:Y:S04]  /*3d6a0*/  STL [R1+0x182c], R88 ;  /* 0x00182c5801007387 */ /* 0x000fe80000100800 */
[----:B---3--:R-:W-:Y:S04]  /*3d6b0*/  STL [R1+0x1834], R87 ;  /* 0x0018345701007387 */ /* 0x008fe80000100800 */
[----:B------:R-:W3:Y:S04]  /*3d6c0*/  LDL R14, [R1+0xf34] ;  /* 0x000f3400010e7983 */ /* 0x000ee80000100800 */
[----:B------:R-:W3:Y:S04]  /*3d6d0*/  LDL R4, [R1+0xf38] ;  /* 0x000f380001047983 */ /* 0x000ee80000100800 */
[----:B------:R-:W-:Y:S04]  /*3d6e0*/  STL [R1+0x1828], R86 ;  /* 0x0018285601007387 */ /* 0x000fe80000100800 */
[----:B------:R-:W3:Y:S04]  /*3d6f0*/  LDL R17, [R1+0xf3c] ;  /* 0x000f3c0001117983 */ /* 0x000ee80000100800 */
[----:B------:R-:W3:Y:S01]  /*3d700*/  LDL R16, [R1+0xf40] ;  /* 0x000f400001107983 */ /* 0x000ee20000100800 */
[----:B------:R-:W-:-:S02]  /*3d710*/  ISETP.GT.AND P1, PT, R7, 0x4d, PT ;  /* 0x0000004d0700780c */ /* 0x000fc40003f24270 */
[----:B------:R-:W-:Y:S02]  /*3d720*/  PRMT R84, RZ, 0x7610, R84 ;  /* 0x00007610ff547816 */ /* 0x000fe40000000054 */
[----:B------:R-:W-:-:S09]  /*3d730*/  PRMT R83, RZ, 0x7610, R83 ;  /* 0x00007610ff537816 */ /* 0x000fd20000000053 */
[----:B----4-:R-:W-:Y:S02]  /*3d740*/  @P1 IMAD.MOV.U32 R8, RZ, RZ, R11 ;  /* 0x000000ffff081224 */ /* 0x010fe400078e000b */
[----:B------:R-:W-:-:S05]  /*3d750*/  @P1 IMAD.MOV.U32 R9, RZ, RZ, R21 ;  /* 0x000000ffff091224 */ /* 0x000fca00078e0015 */
[----:B------:R0:W4:Y:S01]  /*3d760*/  @P1 LDG.E.U8 R84, desc[UR20][R8.64] ;  /* 0x0000001408541981 */ /* 0x000122000c1e1100 */
[----:B------:R-:W-:-:S03]  /*3d770*/  ISETP.GT.AND P2, PT, R7, 0x4e, PT ;  /* 0x0000004e0700780c */ /* 0x000fc60003f44270 */
[----:B--2---:R-:W-:Y:S04]  /*3d780*/  STL [R1+0x1838], R85 ;  /* 0x0018385501007387 */ /* 0x004fe80000100800 */
[----:B------:R-:W2:Y:S01]  /*3d790*/  LDL R21, [R1+0xf44] ;  /* 0x000f440001157983 */ /* 0x000ea20000100800 */
[----:B0-----:R-:W-:Y:S02]  /*3d7a0*/  @P1 IMAD.MOV.U32 R8, RZ, RZ, R18 ;  /* 0x000000ffff081224 */ /* 0x001fe400078e0012 */
[----:B------:R-:W-:Y:S01]  /*3d7b0*/  @P1 IMAD.MOV.U32 R9, RZ, RZ, R19 ;  /* 0x000000ffff091224 */ /* 0x000fe200078e0013 */
[----:B------:R-:W2:Y:S04]  /*3d7c0*/  LDL R11, [R1+0xf48] ;  /* 0x000f4800010b7983 */ /* 0x000ea80000100800 */
[----:B------:R0:W2:Y:S01]  /*3d7d0*/  @P1 LDG.E.U8 R83, desc[UR20][R8.64] ;  /* 0x0000001408531981 */ /* 0x0000a2000c1e1100 */
[----:B------:R-:W-:-:S02]  /*3d7e0*/  ISETP.GT.AND P3, PT, R7, 0x4f, PT ;  /* 0x0000004f0700780c */ /* 0x000fc40003f64270 */
[----:B------:R-:W-:Y:S02]  /*3d7f0*/  PRMT R31, RZ, 0x7610, R31 ;  /* 0x00007610ff1f7816 */ /* 0x000fe4000000001f */
[----:B------:R-:W-:Y:S01]  /*3d800*/  PRMT R30, RZ, 0x7610, R30 ;  /* 0x00007610ff1e7816 */ /* 0x000fe2000000001e */
[----:B0-----:R-:W-:Y:S02]  /*3d810*/  @P2 IMAD.MOV.U32 R8, RZ, RZ, R12 ;  /* 0x000000ffff082224 */ /* 0x001fe400078e000c */
[----:B------:R-:W-:-:S05]  /*3d820*/  @P2 IMAD.MOV.U32 R9, RZ, RZ, R13 ;  /* 0x000000ffff092224 */ /* 0x000fca00078e000d */
[----:B------:R3:W2:Y:S01]  /*3d830*/  @P2 LDG.E.U8 R31, desc[UR20][R8.64] ;  /* 0x00000014081f2981 */ /* 0x0006a2000c1e1100 */
[----:B------:R-:W-:Y:S01]  /*3d840*/  PRMT R10, RZ, 0x7610, R10 ;  /* 0x00007610ff0a7816 */ /* 0x000fe2000000000a */
[----:B---3--:R-:W-:Y:S02]  /*3d850*/  @P2 IMAD.MOV.U32 R9, RZ, RZ, R14 ;  /* 0x000000ffff092224 */ /* 0x008fe400078e000e */
[----:B------:R-:W-:-:S05]  /*3d860*/  @P2 IMAD.MOV.U32 R8, RZ, RZ, R4 ;  /* 0x000000ffff082224 */ /* 0x000fca00078e0004 */
[----:B------:R0:W3:Y:S02]  /*3d870*/  @P2 LDG.E.U8 R30, desc[UR20][R8.64] ;  /* 0x00000014081e2981 */ /* 0x0000e4000c1e1100 */
[----:B0-----:R-:W-:Y:S02]  /*3d880*/  @P3 IMAD.MOV.U32 R9, RZ, RZ, R17 ;  /* 0x000000ffff093224 */ /* 0x001fe400078e0011 */
[----:B------:R-:W-:-:S05]  /*3d890*/  @P3 IMAD.MOV.U32 R8, RZ, RZ, R16 ;  /* 0x000000ffff083224 */ /* 0x000fca00078e0010 */
[----:B------:R2:W3:Y:S01]  /*3d8a0*/  @P3 LDG.E.U8 R10, desc[UR20][R8.64] ;  /* 0x00000014080a3981 */ /* 0x0004e2000c1e1100 */
[----:B------:R-:W-:-:S03]  /*3d8b0*/  PRMT R20, RZ, 0x7610, R20 ;  /* 0x00007610ff147816 */ /* 0x000fc60000000014 */
[----:B----4-:R-:W-:Y:S01]  /*3d8c0*/  STL [R1+0x17f4], R84 ;  /* 0x0017f45401007387 */ /* 0x010fe20000100800 */
[----:B--2---:R-:W-:Y:S02]  /*3d8d0*/  @P3 IMAD.MOV.U32 R9, RZ, RZ, R21 ;  /* 0x000000ffff093224 */ /* 0x004fe400078e0015 */
[----:B------:R-:W-:Y:S01]  /*3d8e0*/  @P3 IMAD.MOV.U32 R8, RZ, RZ, R11 ;  /* 0x000000ffff083224 */ /* 0x000fe200078e000b */
[----:B------:R-:W-:Y:S04]  /*3d8f0*/  STL [R1+0x17f8], R83 ;  /* 0x0017f85301007387 */ /* 0x000fe80000100800 */
[----:B------:R-:W2:Y:S04]  /*3d900*/  LDL R13, [R1+0x1268] ;  /* 0x00126800010d7983 */ /* 0x000ea80000100800 */
[----:B------:R-:W4:Y:S04]  /*3d910*/  LDL R12, [R1+0x1278] ;  /* 0x00127800010c7983 */ /* 0x000f280000100800 */
[----:B------:R2:W4:Y:S04]  /*3d920*/  @P3 LDG.E.U8 R20, desc[UR20][R8.64] ;  /* 0x0000001408143981 */ /* 0x000528000c1e1100 */
[----:B------:R-:W4:Y:S04]  /*3d930*/  LDL R19, [R1+0x126c] ;  /* 0x00126c0001137983 */ /* 0x000f280000100800 */
[----:B------:R-:W4:Y:S04]  /*3d940*/  LDL R18, [R1+0x1270] ;  /* 0x0012700001127983 */ /* 0x000f280000100800 */
[----:B------:R-:W4:Y:S04]  /*3d950*/  LDL R14, [R1+0xf4c] ;  /* 0x000f4c00010e7983 */ /* 0x000f280000100800 */
[----:B------:R-:W4:Y:S04]  /*3d960*/  LDL R4, [R1+0xf50] ;  /* 0x000f500001047983 */ /* 0x000f280000100800 */
[----:B------:R-:W4:Y:S04]  /*3d970*/  LDL R16, [R1+0xf58] ;  /* 0x000f580001107983 */ /* 0x000f280000100800 */
[----:B------:R-:W4:Y:S04]  /*3d980*/  LDL R17, [R1+0xf54] ;  /* 0x000f540001117983 */ /* 0x000f280000100800 */
[----:B---3--:R0:W-:Y:S04]  /*3d990*/  STL [R1+0x25c], R10 ;  /* 0x00025c0a01007387 */ /* 0x0081e80000100800 */
[----:B------:R-:W3:Y:S04]  /*3d9a0*/  LDL R11, [R1+0xf5c] ;  /* 0x000f5c00010b7983 */ /* 0x000ee80000100800 */
[----:B0-----:R-:W3:Y:S01]  /*3d9b0*/  LDL R10, [R1+0xf60] ;  /* 0x000f6000010a7983 */ /* 0x001ee20000100800 */
[----:B------:R-:W-:-:S03]  /*3d9c0*/  ISETP.GT.AND P1, PT, R7, 0x50, PT ;  /* 0x000000500700780c */ /* 0x000fc60003f24270 */
[----:B------:R0:W-:Y:S01]  /*3d9d0*/  STL [R1+0x264], R31 ;  /* 0x0002641f01007387 */ /* 0x0001e20000100800 */
[----:B------:R-:W-:Y:S02]  /*3d9e0*/  ISETP.GT.AND P2, PT, R7, 0x51, PT ;  /* 0x000000510700780c */ /* 0x000fe40003f44270 */
[----:B------:R-:W-:Y:S01]  /*3d9f0*/  PRMT R82, RZ, 0x7610, R82 ;  /* 0x00007610ff527816 */ /* 0x000fe20000000052 */
[----:B0-----:R-:W3:Y:S04]  /*3da00*/  LDL R31, [R1+0xf64] ;  /* 0x000f6400011f7983 */ /* 0x001ee80000100800 */
[----:B------:R0:W-:Y:S01]  /*3da10*/  STL [R1+0x260], R30 ;  /* 0x0002601e01007387 */ /* 0x0001e20000100800 */
[----:B------:R-:W-:-:S03]  /*3da20*/  PRMT R81, RZ, 0x7610, R81 ;  /* 0x00007610ff517816 */ /* 0x000fc60000000051 */
[----:B------:R-:W3:Y:S04]  /*3da30*/  LDL R21, [R1+0xf74] ;  /* 0x000f740001157983 */ /* 0x000ee80000100800 */
[----:B0-----:R-:W3:Y:S01]  /*3da40*/  LDL R30, [R1+0xf68] ;  /* 0x000f6800011e7983 */ /* 0x001ee20000100800 */
[----:B--2---:R-:W-:Y:S02]  /*3da50*/  @P1 IMAD.MOV.U32 R9, RZ, RZ, R13 ;  /* 0x000000ffff091224 */ /* 0x004fe400078e000d */
[----:B----4-:R-:W-:Y:S01]  /*3da60*/  @P1 IMAD.MOV.U32 R8, RZ, RZ, R12 ;  /* 0x000000ffff081224 */ /* 0x010fe200078e000c */
[----:B------:R-:W2:Y:S04]  /*3da70*/  LDL R13, [R1+0xf6c] ;  /* 0x000f6c00010d7983 */ /* 0x000ea80000100800 */
[----:B------:R-:W4:Y:S04]  /*3da80*/  LDL R12, [R1+0xf70] ;  /* 0x000f7000010c7983 */ /* 0x000f280000100800 */
[----:B------:R0:W2:Y:S04]  /*3da90*/  @P1 LDG.E.U8 R82, desc[UR20][R8.64] ;  /* 0x0000001408521981 */ /* 0x0000a8000c1e1100 */
[----:B------:R1:W-:Y:S01]  /*3daa0*/  STL [R1+0x258], R20 ;  /* 0x0002581401007387 */ /* 0x0003e20000100800 */
[----:B------:R-:W-:Y:S01]  /*3dab0*/  PRMT R80, RZ, 0x7610, R80 ;  /* 0x00007610ff507816 */ /* 0x000fe20000000050 */
[----:B0-----:R-:W-:-:S02]  /*3dac0*/  @P1 IMAD.MOV.U32 R8, RZ, RZ, R18 ;  /* 0x000000ffff081224 */ /* 0x001fc400078e0012 */
[----:B------:R-:W-:Y:S01]  /*3dad0*/  @P1 IMAD.MOV.U32 R9, RZ, RZ, R19 ;  /* 0x000000ffff091224 */ /* 0x000fe200078e0013 */
[----:B------:R-:W-:Y:S01]  /*3dae0*/  ISETP.GT.AND P3, PT, R7, 0x52, PT ;  /* 0x000000520700780c */ /* 0x000fe20003f64270 */
[----:B-1----:R-:W2:Y:S04]  /*3daf0*/  LDL R20, [R1+0xf78] ;  /* 0x000f780001147983 */ /* 0x002ea80000100800 */
[----:B------:R0:W2:Y:S04]  /*3db00*/  @P1 LDG.E.U8 R81, desc[UR20][R8.64] ;  /* 0x0000001408511981 */ /* 0x0000a8000c1e1100 */
[----:B------:R-:W2:Y:S01]  /*3db10*/  LDL R19, [R1+0xf84] ;  /* 0x000f840001137983 */ /* 0x000ea20000100800 */
[----:B------:R-:W-:-:S03]  /*3db20*/  PRMT R79, RZ, 0x7610, R79 ;  /* 0x00007610ff4f7816 */ /* 0x000fc6000000004f */
[----:B------:R-:W2:Y:S01]  /*3db30*/  LDL R18, [R1+0xf8c] ;  /* 0x000f8c0001127983 */ /* 0x000ea20000100800 */
[----:B0-----:R-:W-:Y:S02]  /*3db40*/  @P2 IMAD.MOV.U32 R8, RZ, RZ, R4 ;  /* 0x000000ffff082224 */ /* 0x001fe400078e0004 */
[----:B------:R-:W-:Y:S01]  /*3db50*/  @P2 IMAD.MOV.U32 R9, RZ, RZ, R14 ;  /* 0x000000ffff092224 */ /* 0x000fe200078e000e */
[----:B------:R-:W2:Y:S04]  /*3db60*/  LDL R4, [R1+0xf80] ;  /* 0x000f800001047983 */ /* 0x000ea80000100800 */
[----:B------:R-:W2:Y:S04]  /*3db70*/  LDL R14, [R1+0xf7c] ;  /* 0x000f7c00010e7983 */ /* 0x000ea80000100800 */
[----:B------:R0:W2:Y:S02]  /*3db80*/  @P2 LDG.E.U8 R80, desc[UR20][R8.64] ;  /* 0x0000001408502981 */ /* 0x0000a4000c1e1100 */
[----:B0-----:R-:W-:-:S02]  /*3db90*/  @P2 IMAD.MOV.U32 R8, RZ, RZ, R16 ;  /* 0x000000ffff082224 */ /* 0x001fc400078e0010 */
[----:B------:R-:W2:Y:S01]  /*3dba0*/  LDL R16, [R1+0xf88] ;  /* 0x000f880001107983 */ /* 0x000ea20000100800 */
[----:B------:R-:W-:-:S03]  /*3dbb0*/  @P2 IMAD.MOV.U32 R9, RZ, RZ, R17 ;  /* 0x000000ffff092224 */ /* 0x000fc600078e0011 */
[----:B------:R-:W2:Y:S04]  /*3dbc0*/  LDL R17, [R1+0xf90] ;  /* 0x000f900001117983 */ /* 0x000ea80000100800 */
[----:B------:R3:W2:Y:S02]  /*3dbd0*/  @P2 LDG.E.U8 R79, desc[UR20][R8.64] ;  /* 0x00000014084f2981 */ /* 0x0006a4000c1e1100 */
[----:B---3--:R-:W-:Y:S02]  /*3dbe0*/  @P3 IMAD.MOV.U32 R9, RZ, RZ, R11 ;  /* 0x000000ffff093224 */ /* 0x008fe400078e000b */
[----:B------:R-:W3:Y:S01]  /*3dbf0*/  LDL R11, [R1+0xf94] ;  /* 0x000f9400010b7983 */ /* 0x000ee20000100800 */
[----:B------:R-:W-:-:S03]  /*3dc00*/  @P3 IMAD.MOV.U32 R8, RZ, RZ, R10 ;  /* 0x000000ffff083224 */ /* 0x000fc600078e000a */
[----:B------:R-:W3:Y:S01]  /*3dc10*/  LDL R10, [R1+0xf98] ;  /* 0x000f9800010a7983 */ /* 0x000ee20000100800 */
[----:B------:R-:W-:Y:S02]  /*3dc20*/  ISETP.GT.AND P1, PT, R7, 0x53, PT ;  /* 0x000000530700780c */ /* 0x000fe40003f24270 */
[----:B------:R-:W-:Y:S02]  /*3dc30*/  PRMT R78, RZ, 0x7610, R78 ;  /* 0x00007610ff4e7816 */ /* 0x000fe4000000004e */
[----:B------:R-:W-:-:S04]  /*3dc40*/  PRMT R77, RZ, 0x7610, R77 ;  /* 0x00007610ff4d7816 */ /* 0x000fc8000000004d */
[----:B------:R0:W3:Y:S01]  /*3dc50*/  @P3 LDG.E.U8 R78, desc[UR20][R8.64] ;  /* 0x00000014084e3981 */ /* 0x0000e2000c1e1100 */
[----:B------:R-:W-:Y:S02]  /*3dc60*/  PRMT R76, RZ, 0x7610, R76 ;  /* 0x00007610ff4c7816 */ /* 0x000fe4000000004c */
[----:B------:R-:W-:Y:S01]  /*3dc70*/  ISETP.GT.AND P2, PT, R7, 0x54, PT ;  /* 0x000000540700780c */ /* 0x000fe20003f44270 */
[----:B0-----:R-:W-:Y:S02]  /*3dc80*/  @P3 IMAD.MOV.U32 R9, RZ, RZ, R31 ;  /* 0x000000ffff093224 */ /* 0x001fe400078e001f */
[----:B------:R-:W-:-:S05]  /*3dc90*/  @P3 IMAD.MOV.U32 R8, RZ, RZ, R30 ;  /* 0x000000ffff083224 */ /* 0x000fca00078e001e */
[----:B------:R4:W3:Y:S01]  /*3dca0*/  @P3 LDG.E.U8 R77, desc[UR20][R8.64] ;  /* 0x00000014084d3981 */ /* 0x0008e2000c1e1100 */
[----:B------:R-:W-:Y:S01]  /*3dcb0*/  PRMT R75, RZ, 0x7610, R75 ;  /* 0x00007610ff4b7816 */ /* 0x000fe2000000004b */
[----:B----4-:R-:W-:Y:S02]  /*3dcc0*/  @P1 IMAD.MOV.U32 R8, RZ, RZ, R12 ;  /* 0x000000ffff081224 */ /* 0x010fe400078e000c */
[----:B--2---:R-:W-:Y:S01]  /*3dcd0*/  @P1 IMAD.MOV.U32 R9, RZ, RZ, R13 ;  /* 0x000000ffff091224 */ /* 0x004fe200078e000d */
[----:B------:R-:W-:Y:S01]  /*3dce0*/  PRMT R74, RZ, 0x7610, R74 ;  /* 0x00007610ff4a7816 */ /* 0x000fe2000000004a */
[----:B------:R-:W2:Y:S04]  /*3dcf0*/  LDL R13, [R1+0xf9c] ;  /* 0x000f9c00010d7983 */ /* 0x000ea80000100800 */
[----:B------:R0:W4:Y:S01]  /*3dd00*/  @P1 LDG.E.U8 R76, desc[UR20][R8.64] ;  /* 0x00000014084c1981 */ /* 0x000122000c1e1100 */
[----:B------:R-:W-:-:S02]  /*3dd10*/  PRMT R73, RZ, 0x7610, R73 ;  /* 0x00007610ff497816 */ /* 0x000fc40000000049 */
[----:B------:R-:W-:Y:S01]  /*3dd20*/  PRMT R72, RZ, 0x7610, R72 ;  /* 0x00007610ff487816 */ /* 0x000fe20000000048 */
[----:B------:R-:W4:Y:S01]  /*3dd30*/  LDL R12, [R1+0xfa0] ;  /* 0x000fa000010c7983 */ /* 0x000f220000100800 */
[----:B0-----:R-:W-:Y:S02]  /*3dd40*/  @P1 IMAD.MOV.U32 R8, RZ, RZ, R20 ;  /* 0x000000ffff081224 */ /* 0x001fe400078e0014 */
[----:B------:R-:W-:Y:S01]  /*3dd50*/  @P1 IMAD.MOV.U32 R9, RZ, RZ, R21 ;  /* 0x000000ffff091224 */ /* 0x000fe200078e0015 */
[----:B------:R-:W-:Y:S01]  /*3dd60*/  PRMT R71, RZ, 0x7610, R71 ;  /* 0x00007610ff477816 */ /* 0x000fe20000000047 */
[----:B------:R-:W4:Y:S04]  /*3dd70*/  LDL R21, [R1+0xfa4] ;  /* 0x000fa40001157983 */ /* 0x000f280000100800 */
[----:B------:R0:W4:Y:S01]  /*3dd80*/  @P1 LDG.E.U8 R75, desc[UR20][R8.64] ;  /* 0x00000014084b1981 */ /* 0x000122000c1e1100 */
[----:B------:R-:W-:-:S03]  /*3dd90*/  ISETP.GT.AND P1, PT, R7, 0x55, PT ;  /* 0x000000550700780c */ /* 0x000fc60003f24270 */
[----:B------:R-:W4:Y:S01]  /*3dda0*/  LDL R20, [R1+0xfa8] ;  /* 0x000fa80001147983 */ /* 0x000f220000100800 */
[----:B0-----:R-:W-:Y:S02]  /*3ddb0*/  @P2 IMAD.MOV.U32 R8, RZ, RZ, R4 ;  /* 0x000000ffff082224 */ /* 0x001fe400078e0004 */
[----:B------:R-:W-:Y:S01]  /*3ddc0*/  @P2 IMAD.MOV.U32 R9, RZ, RZ, R14 ;  /* 0x000000ffff092224 */ /* 0x000fe200078e000e */
[----:B------:R-:W4:Y:S04]  /*3ddd0*/  LDL R4, [R1+0xfb0] ;  /* 0x000fb00001047983 */ /* 0x000f280000100800 */
[----:B------:R0:W4:Y:S04]  /*3dde0*/  @P2 LDG.E.U8 R74, desc[UR20][R8.64] ;  /* 0x00000014084a2981 */ /* 0x000128000c1e1100 */
[----:B------:R-:W4:Y:S01]  /*3ddf0*/  LDL R14, [R1+0xfac] ;  /* 0x000fac00010e7983 */ /* 0x000f220000100800 */
[----:B0-----:R-:W-:-:S02]  /*3de00*/  @P2 IMAD.MOV.U32 R8, RZ, RZ, R16 ;  /* 0x000000ffff082224 */ /* 0x001fc400078e0010 */
[----:B------:R-:W-:Y:S01]  /*3de10*/  @P2 IMAD.MOV.U32 R9, RZ, RZ, R19 ;  /* 0x000000ffff092224 */ /* 0x000fe200078e0013 */
[----:B------:R-:W4:Y:S04]  /*3de20*/  LDL R16, [R1+0xfb8] ;  /* 0x000fb80001107983 */ /* 0x000f280000100800 */
[----:B------:R0:W4:Y:S02]  /*3de30*/  @P2 LDG.E.U8 R73, desc[UR20][R8.64] ;  /* 0x0000001408492981 */ /* 0x000124000c1e1100 */
[----:B0-----:R-:W-:Y:S02]  /*3de40*/  @P1 IMAD.MOV.U32 R8, RZ, RZ, R17 ;  /* 0x000000ffff081224 */ /* 0x001fe400078e0011 */
[----:B------:R-:W-:Y:S01]  /*3de50*/  @P1 IMAD.MOV.U32 R9, RZ, RZ, R18 ;  /* 0x000000ffff091224 */ /* 0x000fe200078e0012 */
[----:B------:R-:W4:Y:S04]  /*3de60*/  LDL R17, [R1+0xfb4] ;  /* 0x000fb40001117983 */ /* 0x000f280000100800 */
[----:B------:R3:W4:Y:S02]  /*3de70*/  @P1 LDG.E.U8 R72, desc[UR20][R8.64] ;  /* 0x0000001408481981 */ /* 0x000724000c1e1100 */
[----:B---3--:R-:W-:-:S02]  /*3de80*/  @P1 IMAD.MOV.U32 R9, RZ, RZ, R11 ;  /* 0x000000ffff091224 */ /* 0x008fc400078e000b */
[----:B------:R-:W-:-:S05]  /*3de90*/  @P1 IMAD.MOV.U32 R8, RZ, RZ, R10 ;  /* 0x000000ffff081224 */ /* 0x000fca00078e000a */
[----:B------:R2:W3:Y:S01]  /*3dea0*/  @P1 LDG.E.U8 R71, desc[UR20][R8.64] ;  /* 0x0000001408471981 */ /* 0x0004e2000c1e1100 */
[C---:B------:R-:W-:Y:S02]  /*3deb0*/  ISETP.GT.AND P2, PT, R7.reuse, 0x56, PT ;  /* 0x000000560700780c */ /* 0x040fe40003f44270 */
[----:B------:R-:W-:Y:S02]  /*3dec0*/  PRMT R28, RZ, 0x7610, R28 ;  /* 0x00007610ff1c7816 */ /* 0x000fe4000000001c */
[----:B------:R-:W-:Y:S02]  /*3ded0*/  PRMT R27, RZ, 0x7610, R27 ;  /* 0x00007610ff1b7816 */ /* 0x000fe4000000001b */
[----:B------:R-:W-:Y:S02]  /*3dee0*/  ISETP.GT.AND P1, PT, R7, 0x57, PT ;  /* 0x000000570700780c */ /* 0x000fe40003f24270 */
[----:B------:R-:W-:-:S05]  /*3def0*/  PRMT R26, RZ, 0x7610, R26 ;  /* 0x00007610ff1a7816 */ /* 0x000fca000000001a */
[----:B--2---:R-:W-:Y:S02]  /*3df00*/  @P2 IMAD.MOV.U32 R9, RZ, RZ, R13 ;  /* 0x000000ffff092224 */ /* 0x004fe400078e000d */
[----:B----4-:R-:W-:-:S05]  /*3df10*/  @P2 IMAD.MOV.U32 R8, RZ, RZ, R12 ;  /* 0x000000ffff082224 */ /* 0x010fca00078e000c */
[----:B------:R0:W2:Y:S02]  /*3df20*/  @P2 LDG.E.U8 R28, desc[UR20][R8.64] ;  /* 0x00000014081c2981 */ /* 0x0000a4000c1e1100 */
[----:B0-----:R-:W-:Y:S02]  /*3df30*/  @P2 IMAD.MOV.U32 R9, RZ, RZ, R21 ;  /* 0x000000ffff092224 */ /* 0x001fe400078e0015 */
[----:B------:R-:W-:-:S05]  /*3df40*/  @P2 IMAD.MOV.U32 R8, RZ, RZ, R20 ;  /* 0x000000ffff082224 */ /* 0x000fca00078e0014 */
[----:B------:R0:W4:Y:S04]  /*3df50*/  @P2 LDG.E.U8 R27, desc[UR20][R8.64] ;  /* 0x00000014081b2981 */ /* 0x000128000c1e1100 */
[----:B------:R-:W-:Y:S04]  /*3df60*/  STL [R1+0x17fc], R72 ;  /* 0x0017fc4801007387 */ /* 0x000fe80000100800 */
[----:B------:R-:W2:Y:S04]  /*3df70*/  LDL R11, [R1+0x1258] ;  /* 0x00125800010b7983 */ /* 0x000ea80000100800 */
[----:B------:R-:W4:Y:S04]  /*3df80*/  LDL R10, [R1+0x125c] ;  /* 0x00125c00010a7983 */ /* 0x000f280000100800 */
[----:B------:R-:W4:Y:S01]  /*3df90*/  LDL R18, [R1+0x1260] ;  /* 0x0012600001127983 */ /* 0x000f220000100800 */
[----:B0-----:R-:W-:-:S02]  /*3dfa0*/  @P1 IMAD.MOV.U32 R8, RZ, RZ, R4 ;  /* 0x000000ffff081224 */ /* 0x001fc400078e0004 */
[----:B------:R-:W-:-:S05]  /*3dfb0*/  @P1 IMAD.MOV.U32 R9, RZ, RZ, R14 ;  /* 0x000000ffff091224 */ /* 0x000fca00078e000e */
[----:B------:R0:W4:Y:S01]  /*3dfc0*/  @P1 LDG.E.U8 R26, desc[UR20][R8.64] ;  /* 0x00000014081a1981 */ /* 0x000122000c1e1100 */
[----:B------:R-:W-:Y:S01]  /*3dfd0*/  PRMT R25, RZ, 0x7610, R25 ;  /* 0x00007610ff197816 */ /* 0x000fe20000000019 */
[----:B0-----:R-:W-:Y:S02]  /*3dfe0*/  @P1 IMAD.MOV.U32 R8, RZ, RZ, R16 ;  /* 0x000000ffff081224 */ /* 0x001fe400078e0010 */
[----:B------:R-:W-:-:S05]  /*3dff0*/  @P1 IMAD.MOV.U32 R9, RZ, RZ, R17 ;  /* 0x000000ffff091224 */ /* 0x000fca00078e0011 */
[----:B------:R2:W4:Y:S04]  /*3e000*/  @P1 LDG.E.U8 R25, desc[UR20][R8.64] ;  /* 0x0000001408191981 */ /* 0x000528000c1e1100 */
[----:B---3--:R-:W-:Y:S04]  /*3e010*/  STL [R1+0x1808], R71 ;  /* 0x0018084701007387 */ /* 0x008fe80000100800 */
[----:B------:R-:W3:Y:S04]  /*3e020*/  LDL R19, [R1+0x1244] ;  /* 0x0012440001137983 */ /* 0x000ee80000100800 */
[----:B------:R-:W3:Y:S04]  /*3e030*/  LDL R13, [R1+0xfbc] ;  /* 0x000fbc00010d7983 */ /* 0x000ee80000100800 */
[----:B------:R-:W3:Y:S04]  /*3e040*/  LDL R12, [R1+0xfc0] ;  /* 0x000fc000010c7983 */ /* 0x000ee80000100800 */
[----:B------:R-:W3:Y:S04]  /*3e050*/  LDL R21, [R1+0xfc4] ;  /* 0x000fc40001157983 */ /* 0x000ee80000100800 */
[----:B------:R-:W3:Y:S04]  /*3e060*/  LDL R20, [R1+0xfc8] ;  /* 0x000fc80001147983 */ /* 0x000ee80000100800 */
[----:B------:R-:W3:Y:S04]  /*3e070*/  LDL R14, [R1+0xfcc] ;  /* 0x000fcc00010e7983 */ /* 0x000ee80000100800 */
[----:B------:R-:W3:Y:S04]  /*3e080*/  LDL R4, [R1+0xfd0] ;  /* 0x000fd00001047983 */ /* 0x000ee80000100800 */
[----:B------:R-:W3:Y:S04]  /*3e090*/  LDL R17, [R1+0xfd4] ;  /* 0x000fd40001117983 */ /* 0x000ee80000100800 */
[----:B------:R-:W3:Y:S01]  /*3e0a0*/  LDL R16, [R1+0xfd8] ;  /* 0x000fd80001107983 */ /* 0x000ee20000100800 */
[----:B------:R-:W-:-:S02]  /*3e0b0*/  ISETP.GT.AND P2, PT, R7, 0x58, PT ;  /* 0x000000580700780c */ /* 0x000fc40003f44270 */
[----:B------:R-:W-:Y:S02]  /*3e0c0*/  PRMT R70, RZ, 0x7610, R70 ;  /* 0x00007610ff467816 */ /* 0x000fe40000000046 */
[----:B------:R-:W-:Y:S02]  /*3e0d0*/  ISETP.GT.AND P1, PT, R7, 0x59, PT ;  /* 0x000000590700780c */ /* 0x000fe40003f24270 */
[----:B------:R-:W-:Y:S02]  /*3e0e0*/  PRMT R69, RZ, 0x7610, R69 ;  /* 0x00007610ff457816 */ /* 0x000fe40000000045 */
[----:B------:R-:W-:Y:S02]  /*3e0f0*/  PRMT R68, RZ, 0x7610, R68 ;  /* 0x00007610ff447816 */ /* 0x000fe40000000044 */
[----:B------:R-:W-:Y:S02]  /*3e100*/  PRMT R67, RZ, 0x7610, R67 ;  /* 0x00007610ff437816 */ /* 0x000fe40000000043 */
[----:B------:R-:W-:Y:S01]  /*3e110*/  PRMT R66, RZ, 0x7610, R66 ;  /* 0x00007610ff427816 */ /* 0x000fe20000000042 */
[----:B--2---:R-:W-:-:S02]  /*3e120*/  @P2 IMAD.MOV.U32 R9, RZ, RZ, R11 ;  /* 0x000000ffff092224 */ /* 0x004fc400078e000b */
[----:B------:R-:W2:Y:S01]  /*3e130*/  LDL R11, [R1+0xfdc] ;  /* 0x000fdc00010b7983 */ /* 0x000ea20000100800 */
[----:B----4-:R-:W-:-:S03]  /*3e140*/  @P2 IMAD.MOV.U32 R8, RZ, RZ, R10 ;  /* 0x000000ffff082224 */ /* 0x010fc600078e000a */
[----:B------:R-:W4:Y:S04]  /*3e150*/  LDL R10, [R1+0xfe0] ;  /* 0x000fe000010a7983 */ /* 0x000f280000100800 */
[----:B------:R0:W2:Y:S02]  /*3e160*/  @P2 LDG.E.U8 R70, desc[UR20][R8.64] ;  /* 0x0000001408462981 */ /* 0x0000a4000c1e1100 */
[----:B0-----:R-:W-:Y:S02]  /*3e170*/  @P2 IMAD.MOV.U32 R8, RZ, RZ, R18 ;  /* 0x000000ffff082224 */ /* 0x001fe400078e0012 */
[----:B------:R-:W2:Y:S01]  /*3e180*/  LDL R18, [R1+0xfe8] ;  /* 0x000fe80001127983 */ /* 0x000ea20000100800 */
[----:B---3--:R-:W-:-:S03]  /*3e190*/  @P2 IMAD.MOV.U32 R9, RZ, RZ, R19 ;  /* 0x000000ffff092224 */ /* 0x008fc600078e0013 */
[----:B------:R-:W3:Y:S04]  /*3e1a0*/  LDL R19, [R1+0xfe4] ;  /* 0x000fe40001137983 */ /* 0x000ee80000100800 */
[----:B------:R0:W3:Y:S02]  /*3e1b0*/  @P2 LDG.E.U8 R69, desc[UR20][R8.64] ;  /* 0x0000001408452981 */ /* 0x0000e4000c1e1100 */
[----:B0-----:R-:W-:Y:S02]  /*3e1c0*/  @P1 IMAD.MOV.U32 R8, RZ, RZ, R12 ;  /* 0x000000ffff081224 */ /* 0x001fe400078e000c */
[----:B------:R-:W-:Y:S02]  /*3e1d0*/  @P1 IMAD.MOV.U32 R9, RZ, RZ, R13 ;  /* 0x000000ffff091224 */ /* 0x000fe400078e000d */
[----:B------:R-:W3:Y:S04]  /*3e1e0*/  LDL R13, [R1+0xfec] ;  /* 0x000fec00010d7983 */ /* 0x000ee80000100800 */
[----:B------:R-:W-:Y:S04]  /*3e1f0*/  STL [R1+0x254], R28 ;  /* 0x0002541c01007387 */ /* 0x000fe80000100800 */
[----:B------:R-:W3:Y:S04]  /*3e200*/  LDL R12, [R1+0xff0] ;  /* 0x000ff000010c7983 */ /* 0x000ee80000100800 */
[----:B------:R0:W3:Y:S01]  /*3e210*/  @P1 LDG.E.U8 R68, desc[UR20][R8.64] ;  /* 0x0000001408441981 */ /* 0x0000e2000c1e1100 */
[----:B------:R-:W-:Y:S01]  /*3e220*/  ISETP.GT.AND P2, PT, R7, 0x5a, PT ;  /* 0x0000005a0700780c */ /* 0x000fe20003f44270 */
[----:B0-----:R-:W-:-:S02]  /*3e230*/  @P1 IMAD.MOV.U32 R9, RZ, RZ, R21 ;  /* 0x000000ffff091224 */ /* 0x001fc400078e0015 */
[----:B------:R-:W3:Y:S01]  /*3e240*/  LDL R21, [R1+0xff4] ;  /* 0x000ff40001157983 */ /* 0x000ee20000100800 */
[----:B------:R-:W-:-:S03]  /*3e250*/  @P1 IMAD.MOV.U32 R8, RZ, RZ, R20 ;  /* 0x000000ffff081224 */ /* 0x000fc600078e0014 */
[----:B------:R-:W-:Y:S04]  /*3e260*/  STL [R1+0x250], R27 ;  /* 0x0002501b01007387 */ /* 0x000fe80000100800 */
[----:B------:R-:W3:Y:S04]  /*3e270*/  LDL R20, [R1+0xff8] ;  /* 0x000ff80001147983 */ /* 0x000ee80000100800 */
[----:B------:R0:W3:Y:S02]  /*3e280*/  @P1 LDG.E.U8 R67, desc[UR20][R8.64] ;  /* 0x0000001408431981 */ /* 0x0000e4000c1e1100 */
        /* <DEDUP_REMOVED lines=10> */
[----:B------:R-:W3:Y:S01]  /*3e330*/  LDL R16, [R1+0x1008] ;  /* 0x0010080001107983 */ /* 0x000ee20000100800 */
[----:B------:R-:W-:Y:S02]  /*3e340*/  ISETP.GT.AND P1, PT, R7, 0x5b, PT ;  /* 0x0000005b0700780c */ /* 0x000fe40003f24270 */
[----:B------:R-:W-:Y:S02]  /*3e350*/  PRMT R65, RZ, 0x7610, R65 ;  /* 0x00007610ff417816 */ /* 0x000fe40000000041 */
[----:B------:R-:W-:-:S04]  /*3e360*/  PRMT R62, RZ, 0x7610, R62 ;  /* 0x00007610ff3e7816 */ /* 0x000fc8000000003e */
[----:B------:R4:W3:Y:S01]  /*3e370*/  @P2 LDG.E.U8 R65, desc[UR20][R8.64] ;  /* 0x0000001408412981 */ /* 0x0008e2000c1e1100 */
[----:B------:R-:W-:Y:S02]  /*3e380*/  ISETP.GT.AND P2, PT, R7, 0x5c, PT ;  /* 0x0000005c0700780c */ /* 0x000fe40003f44270 */
[----:B------:R-:W-:Y:S02]  /*3e390*/  PRMT R60, RZ, 0x7610, R60 ;  /* 0x00007610ff3c7816 */ /* 0x000fe4000000003c */
[----:B----4-:R-:W-:Y:S02]  /*3e3a0*/  @P1 IMAD.MOV.U32 R8, RZ, RZ, R10 ;  /* 0x000000ffff081224 */ /* 0x010fe400078e000a */
[----:B--2---:R-:W-:Y:S01]  /*3e3b0*/  @P1 IMAD.MOV.U32 R9, RZ, RZ, R11 ;  /* 0x000000ffff091224 */ /* 0x004fe200078e000b */
[----:B------:R-:W2:Y:S04]  /*3e3c0*/  LDL R10, [R1+0x1010] ;  /* 0x00101000010a7983 */ /* 0x000ea80000100800 */
[----:B------:R-:W4:Y:S04]  /*3e3d0*/  LDL R11, [R1+0x100c] ;  /* 0x00100c00010b7983 */ /* 0x000f280000100800 */
[----:B------:R0:W4:Y:S01]  /*3e3e0*/  @P1 LDG.E.U8 R62, desc[UR20][R8.64] ;  /* 0x00000014083e1981 */ /* 0x000122000c1e1100 */
[----:B------:R-:W-:Y:S01]  /*3e3f0*/  PRMT R58, RZ, 0x7610, R58 ;  /* 0x00007610ff3a7816 */ /* 0x000fe2000000003a */
[----:B0-----:R-:W-:-:S02]  /*3e400*/  @P1 IMAD.MOV.U32 R8, RZ, RZ, R18 ;  /* 0x000000ffff081224 */ /* 0x001fc400078e0012 */
[----:B------:R-:W4:Y:S01]  /*3e410*/  LDL R18, [R1+0x1018] ;  /* 0x0010180001127983 */ /* 0x000f220000100800 */
[----:B------:R-:W-:Y:S02]  /*3e420*/  PRMT R56, RZ, 0x7610, R56 ;  /* 0x00007610ff387816 */ /* 0x000fe40000000038 */
[----:B------:R-:W-:Y:S02]  /*3e430*/  PRMT R54, RZ, 0x7610, R54 ;  /* 0x00007610ff367816 */ /* 0x000fe40000000036 */
[----:B------:R-:W-:Y:S01]  /*3e440*/  PRMT R52, RZ, 0x7610, R52 ;  /* 0x00007610ff347816 */ /* 0x000fe20000000034 */
[----:B---3--:R-:W-:Y:S02]  /*3e450*/  @P1 IMAD.MOV.U32 R9, RZ, RZ, R19 ;  /* 0x000000ffff091224 */ /* 0x008fe400078e0013 */
[----:B------:R-:W3:Y:S04]  /*3e460*/  LDL R19, [R1+0x1014] ;  /* 0x0010140001137983 */ /* 0x000ee80000100800 */
[----:B------:R0:W3:Y:S02]  /*3e470*/  @P1 LDG.E.U8 R60, desc[UR20][R8.64] ;  /* 0x00000014083c1981 */ /* 0x0000e4000c1e1100 */
[----:B0-----:R-:W-:-:S02]  /*3e480*/  @P2 IMAD.MOV.U32 R9, RZ, RZ, R13 ;  /* 0x000000ffff092224 */ /* 0x001fc400078e000d */
[----:B------:R-:W3:Y:S01]  /*3e490*/  LDL R13, [R1+0x101c] ;  /* 0x00101c00010d7983 */ /* 0x000ee20000100800 */
[----:B------:R-:W-:-:S03]  /*3e4a0*/  @P2 IMAD.MOV.U32 R8, RZ, RZ, R12 ;  /* 0x000000ffff082224 */ /* 0x000fc600078e000c */
[----:B------:R-:W3:Y:S04]  /*3e4b0*/  LDL R12, [R1+0x1020] ;  /* 0x00102000010c7983 */ /* 0x000ee80000100800 */
[----:B------:R0:W3:Y:S01]  /*3e4c0*/  @P2 LDG.E.U8 R58, desc[UR20][R8.64] ;  /* 0x00000014083a2981 */ /* 0x0000e2000c1e1100 */
[----:B------:R-:W-:Y:S01]  /*3e4d0*/  ISETP.GT.AND P1, PT, R7, 0x5d, PT ;  /* 0x0000005d0700780c */ /* 0x000fe20003f24270 */
[----:B0-----:R-:W-:Y:S02]  /*3e4e0*/  @P2 IMAD.MOV.U32 R9, RZ, RZ, R21 ;  /* 0x000000ffff092224 */ /* 0x001fe400078e0015 */
[----:B------:R-:W3:Y:S01]  /*3e4f0*/  LDL R21, [R1+0x1024] ;  /* 0x0010240001157983 */ /* 0x000ee20000100800 */
[----:B------:R-:W-:-:S03]  /*3e500*/  @P2 IMAD.MOV.U32 R8, RZ, RZ, R20 ;  /* 0x000000ffff082224 */ /* 0x000fc600078e0014 */
[----:B------:R-:W3:Y:S04]  /*3e510*/  LDL R20, [R1+0x1028] ;  /* 0x0010280001147983 */ /* 0x000ee80000100800 */
[----:B------:R0:W3:Y:S02]  /*3e520*/  @P2 LDG.E.U8 R56, desc[UR20][R8.64] ;  /* 0x0000001408382981 */ /* 0x0000e4000c1e1100 */
[----:B0-----:R-:W-:Y:S02]  /*3e530*/  @P1 IMAD.MOV.U32 R9, RZ, RZ, R14 ;  /* 0x000000ffff091224 */ /* 0x001fe400078e000e */
[----:B------:R-:W-:Y:S01]  /*3e540*/  @P1 IMAD.MOV.U32 R8, RZ, RZ, R4 ;  /* 0x000000ffff081224 */ /* 0x000fe200078e0004 */
[----:B------:R-:W-:Y:S01]  /*3e550*/  ISETP.GT.AND P2, PT, R7, 0x5e, PT ;  /* 0x0000005e0700780c */ /* 0x000fe20003f44270 */
[----:B------:R-:W3:Y:S04]  /*3e560*/  LDL R14, [R1+0x1238] ;  /* 0x00123800010e7983 */ /* 0x000ee80000100800 */
[----:B------:R0:W3:Y:S01]  /*3e570*/  @P1 LDG.E.U8 R54, desc[UR20][R8.64] ;  /* 0x0000001408361981 */ /* 0x0000e2000c1e1100 */
[----:B------:R-:W-:-:S02]  /*3e580*/  PRMT R24, RZ, 0x7610, R24 ;  /* 0x00007610ff187816 */ /* 0x000fc40000000018 */
[----:B------:R-:W-:Y:S01]  /*3e590*/  PRMT R23, RZ, 0x7610, R23 ;  /* 0x00007610ff177816 */ /* 0x000fe20000000017 */
[----:B------:R-:W3:Y:S01]  /*3e5a0*/  LDL R4, [R1+0x1248] ;  /* 0x0012480001047983 */ /* 0x000ee20000100800 */
[----:B0-----:R-:W-:Y:S02]  /*3e5b0*/  @P1 IMAD.MOV.U32 R9, RZ, RZ, R17 ;  /* 0x000000ffff091224 */ /* 0x001fe400078e0011 */
[----:B------:R-:W-:-:S05]  /*3e5c0*/  @P1 IMAD.MOV.U32 R8, RZ, RZ, R16 ;  /* 0x000000ffff081224 */ /* 0x000fca00078e0010 */
[----:B------:R2:W3:Y:S01]  /*3e5d0*/  @P1 LDG.E.U8 R52, desc[UR20][R8.64] ;  /* 0x0000001408341981 */ /* 0x0004e2000c1e1100 */
[----:B------:R-:W-:Y:S02]  /*3e5e0*/  ISETP.GT.AND P1, PT, R7, 0x5f, PT ;  /* 0x0000005f0700780c */ /* 0x000fe40003f24270 */
[----:B------:R-:W-:Y:S01]  /*3e5f0*/  PRMT R22, RZ, 0x7610, R22 ;  /* 0x00007610ff167816 */ /* 0x000fe20000000016 */
[----:B--2---:R-:W-:Y:S02]  /*3e600*/  @P2 IMAD.MOV.U32 R8, RZ, RZ, R10 ;  /* 0x000000ffff082224 */ /* 0x004fe400078e000a */
[----:B----4-:R-:W-:-:S05]  /*3e610*/  @P2 IMAD.MOV.U32 R9, RZ, RZ, R11 ;  /* 0x000000ffff092224 */ /* 0x010fca00078e000b */
[----:B------:R0:W2:Y:S02]  /*3e620*/  @P2 LDG.E.U8 R24, desc[UR20][R8.64] ;  /* 0x0000001408182981 */ /* 0x0000a4000c1e1100 */
[----:B0-----:R-:W-:Y:S01]  /*3e630*/  @P2 IMAD.MOV.U32 R8, RZ, RZ, R18 ;  /* 0x000000ffff082224 */ /* 0x001fe200078e0012 */
[----:B------:R-:W-:Y:S01]  /*3e640*/  PRMT R15, RZ, 0x7610, R15 ;  /* 0x00007610ff0f7816 */ /* 0x000fe2000000000f */
[----:B---3--:R-:W-:-:S05]  /*3e650*/  @P2 IMAD.MOV.U32 R9, RZ, RZ, R19 ;  /* 0x000000ffff092224 */ /* 0x008fca00078e0013 */
[----:B------:R0:W3:Y:S02]  /*3e660*/  @P2 LDG.E.U8 R23, desc[UR20][R8.64] ;  /* 0x0000001408172981 */ /* 0x0000e4000c1e1100 */
[----:B0-----:R-:W-:Y:S02]  /*3e670*/  @P1 IMAD.MOV.U32 R9, RZ, RZ, R13 ;  /* 0x000000ffff091224 */ /* 0x001fe400078e000d */
[----:B------:R-:W-:-:S05]  /*3e680*/  @P1 IMAD.MOV.U32 R8, RZ, RZ, R12 ;  /* 0x000000ffff081224 */ /* 0x000fca00078e000c */
[----:B------:R0:W4:Y:S02]  /*3e690*/  @P1 LDG.E.U8 R22, desc[UR20][R8.64] ;  /* 0x0000001408161981 */ /* 0x000124000c1e1100 */
[----:B0-----:R-:W-:Y:S02]  /*3e6a0*/  @P1 IMAD.MOV.U32 R9, RZ, RZ, R21 ;  /* 0x000000ffff091224 */ /* 0x001fe400078e0015 */
[----:B------:R-:W-:-:S05]  /*3e6b0*/  @P1 IMAD.MOV.U32 R8, RZ, RZ, R20 ;  /* 0x000000ffff081224 */ /* 0x000fca00078e0014 */
[----:B------:R0:W3:Y:S04]  /*3e6c0*/  @P1 LDG.E.U8 R15, desc[UR20][R8.64] ;  /* 0x00000014080f1981 */ /* 0x0000e8000c1e1100 */
[----:B------:R-:W-:Y:S04]  /*3e6d0*/  STL [R1+0x180c], R54 ;  /* 0x00180c3601007387 */ /* 0x000fe80000100800 */
[----:B------:R-:W4:Y:S04]  /*3e6e0*/  LDL R17, [R1+0x123c] ;  /* 0x00123c0001117983 */ /* 0x000f280000100800 */
[----:B------:R-:W4:Y:S04]  /*3e6f0*/  LDL R16, [R1+0x1240] ;  /* 0x0012400001107983 */ /* 0x000f280000100800 */
[----:B------:R-:W-:Y:S04]  /*3e700*/  STL [R1+0x1810], R52 ;  /* 0x0018103401007387 */ /* 0x000fe80000100800 */
[----:B------:R-:W4:Y:S04]  /*3e710*/  LDL R11, [R1+0x102c] ;  /* 0x00102c00010b7983 */ /* 0x000f280000100800 */
[----:B------:R-:W4:Y:S04]  /*3e720*/  LDL R10, [R1+0x1030] ;  /* 0x00103000010a7983 */ /* 0x000f280000100800 */
[----:B------:R-:W4:Y:S04]  /*3e730*/  LDL R19, [R1+0x1034] ;  /* 0x0010340001137983 */ /* 0x000f280000100800 */
[----:B------:R-:W4:Y:S01]  /*3e740*/  LDL R18, [R1+0x1038] ;  /* 0x0010380001127983 */ /* 0x000f220000100800 */
[----:B------:R-:W-:-:S03]  /*3e750*/  ISETP.GT.AND P2, PT, R7, 0x60, PT ;  /* 0x000000600700780c */ /* 0x000fc60003f44270 */
[----:B------:R-:W4:Y:S04]  /*3e760*/  LDL R13, [R1+0x103c] ;  /* 0x00103c00010d7983 */ /* 0x000f280000100800 */
[----:B------:R-:W4:Y:S04]  /*3e770*/  LDL R12, [R1+0x1040] ;  /* 0x00104000010c7983 */ /* 0x000f280000100800 */
[----:B--2---:R1:W-:Y:S02]  /*3e780*/  STL [R1+0x244], R24 ;  /* 0x0002441801007387 */ /* 0x0043e40000100800 */
[----:B0-----:R-:W-:-:S02]  /*3e790*/  @P2 IMAD.MOV.U32 R9, RZ, RZ, R14 ;  /* 0x000000ffff092224 */ /* 0x001fc400078e000e */
[----:B-1----:R-:W2:Y:S01]  /*3e7a0*/  LDL R24, [R1+0x1044] ;  /* 0x0010440001187983 */ /* 0x002ea20000100800 */
[----:B------:R-:W-:Y:S01]  /*3e7b0*/  @P2 IMAD.MOV.U32 R8, RZ, RZ, R4 ;  /* 0x000000ffff082224 */ /* 0x000fe200078e0004 */
[----:B------:R-:W-:Y:S02]  /*3e7c0*/  PRMT R50, RZ, 0x7610, R50 ;  /* 0x00007610ff327816 */ /* 0x000fe40000000032 */
[----:B------:R-:W-:-:S04]  /*3e7d0*/  ISETP.GT.AND P1, PT, R7, 0x61, PT ;  /* 0x000000610700780c */ /* 0x000fc80003f24270 */
[----:B------:R4:W2:Y:S01]  /*3e7e0*/  @P2 LDG.E.U8 R50, desc[UR20][R8.64] ;  /* 0x0000001408322981 */ /* 0x0008a2000c1e1100 */
[----:B------:R-:W-:-:S03]  /*3e7f0*/  PRMT R48, RZ, 0x7610, R48 ;  /* 0x00007610ff307816 */ /* 0x000fc60000000030 */
[----:B---3--:R0:W-:Y:S04]  /*3e800*/  STL [R1+0x238], R15 ;  /* 0x0002380f01007387 */ /* 0x0081e80000100800 */
[----:B------:R-:W3:Y:S04]  /*3e810*/  LDL R14, [R1+0x104c] ;  /* 0x00104c00010e7983 */ /* 0x000ee80000100800 */
[----:B------:R-:W3:Y:S04]  /*3e820*/  LDL R4, [R1+0x1050] ;  /* 0x0010500001047983 */ /* 0x000ee80000100800 */
[----:B0-----:R-:W3:Y:S04]  /*3e830*/  LDL R15, [R1+0x1048] ;  /* 0x00104800010f7983 */ /* 0x001ee80000100800 */
[----:B------:R-:W3:Y:S04]  /*3e840*/  LDL R21, [R1+0x1054] ;  /* 0x0010540001157983 */ /* 0x000ee80000100800 */
[----:B------:R-:W3:Y:S01]  /*3e850*/  LDL R20, [R1+0x1058] ;  /* 0x0010580001147983 */ /* 0x000ee20000100800 */
[----:B----4-:R-:W-:-:S03]  /*3e860*/  @P2 IMAD.MOV.U32 R9, RZ, RZ, R17 ;  /* 0x000000ffff092224 */ /* 0x010fc600078e0011 */
[----:B------:R-:W4:Y:S01]  /*3e870*/  LDL R17, [R1+0x105c] ;  /* 0x00105c0001117983 */ /* 0x000f220000100800 */
[----:B------:R-:W-:-:S03]  /*3e880*/  @P2 IMAD.MOV.U32 R8, RZ, RZ, R16 ;  /* 0x000000ffff082224 */ /* 0x000fc600078e0010 */
[----:B------:R-:W4:Y:S04]  /*3e890*/  LDL R16, [R1+0x1060] ;  /* 0x0010600001107983 */ /* 0x000f280000100800 */
[----:B------:R0:W-:Y:S04]  /*3e8a0*/  STL [R1+0x240], R23 ;  /* 0x0002401701007387 */ /* 0x0001e80000100800 */
[----:B------:R1:W4:Y:S04]  /*3e8b0*/  @P2 LDG.E.U8 R48, desc[UR20][R8.64] ;  /* 0x0000001408302981 */ /* 0x000328000c1e1100 */
[----:B0-----:R-:W4:Y:S04]  /*3e8c0*/  LDL R23, [R1+0x1064] ;  /* 0x0010640001177983 */ /* 0x001f280000100800 */
[----:B------:R0:W-:Y:S01]  /*3e8d0*/  STL [R1+0x23c], R22 ;  /* 0x00023c1601007387 */ /* 0x0001e20000100800 */
[----:B-1----:R-:W-:-:S02]  /*3e8e0*/  PRMT R8, RZ, 0x7610, R8 ;  /* 0x00007610ff087816 */ /* 0x002fc40000000008 */
[----:B------:R-:W-:Y:S01]  /*3e8f0*/  ISETP.GT.AND P2, PT, R7, 0x62, PT ;  /* 0x000000620700780c */ /* 0x000fe20003f44270 */
[----:B------:R-:W4:Y:S04]  /*3e900*/  LDL R25, [R1+0x1078] ;  /* 0x0010780001197983 */ /* 0x000f280000100800 */
[----:B------:R1:W4:Y:S04]  /*3e910*/  @P1 LDG.E.U8 R8, desc[UR20][R10.64] ;  /* 0x000000140a081981 */ /* 0x000328000c1e1100 */
[----:B0-----:R-:W4:Y:S01]  /*3e920*/  LDL R22, [R1+0x1068] ;  /* 0x0010680001167983 */ /* 0x001f220000100800 */
[----:B------:R-:W-:-:S02]  /*3e930*/  PRMT R9, RZ, 0x7610, R9 ;  /* 0x00007610ff097816 */ /* 0x000fc40000000009 */
[C---:B------:R-:W-:Y:S01]  /*3e940*/  ISETP.GT.AND P3, PT, R7.reuse, 0x65, PT ;  /* 0x000000650700780c */ /* 0x040fe20003f64270 */
[----:B------:R-:W4:Y:S01]  /*3e950*/  LDL R28, [R1+0x1074] ;  /* 0x00107400011c7983 */ /* 0x000f220000100800 */
[----:B-1----:R-:W-:Y:S02]  /*3e960*/  @P1 IMAD.MOV.U32 R10, RZ, RZ, R18 ;  /* 0x000000ffff0a1224 */ /* 0x002fe400078e0012 */
[----:B------:R-:W-:Y:S01]  /*3e970*/  @P1 IMAD.MOV.U32 R11, RZ, RZ, R19 ;  /* 0x000000ffff0b1224 */ /* 0x000fe200078e0013 */
[----:B------:R-:W4:Y:S04]  /*3e980*/  LDL R18, [R1+0x1070] ;  /* 0x0010700001127983 */ /* 0x000f280000100800 */
[----:B------:R-:W4:Y:S04]  /*3e990*/  LDL R19, [R1+0x106c] ;  /* 0x00106c0001137983 */ /* 0x000f280000100800 */
[----:B------:R0:W4:Y:S01]  /*3e9a0*/  @P1 LDG.E.U8 R9, desc[UR20][R10.64] ;  /* 0x000000140a091981 */ /* 0x000122000c1e1100 */
[----:B------:R-:W-:-:S03]  /*3e9b0*/  ISETP.GT.AND P1, PT, R7, 0x63, PT ;  /* 0x000000630700780c */ /* 0x000fc60003f24270 */
[----:B------:R-:W4:Y:S04]  /*3e9c0*/  LDL R27, [R1+0x1214] ;  /* 0x00121400011b7983 */ /* 0x000f280000100800 */
[----:B------:R-:W4:Y:S01]  /*3e9d0*/  LDL R26, [R1+0x1230] ;  /* 0x00123000011a7983 */ /* 0x000f220000100800 */
[----:B0-----:R-:W-:Y:S02]  /*3e9e0*/  PRMT R10, RZ, 0x7610, R10 ;  /* 0x00007610ff0a7816 */ /* 0x001fe4000000000a */
[----:B------:R-:W-:-:S04]  /*3e9f0*/  PRMT R11, RZ, 0x7610, R11 ;  /* 0x00007610ff0b7816 */ /* 0x000fc8000000000b */
[----:B------:R2:W4:Y:S02]  /*3ea00*/  @P2 LDG.E.U8 R10, desc[UR20][R12.64] ;  /* 0x000000140c0a2981 */ /* 0x000524000c1e1100 */
[----:B--2---:R-:W-:Y:S02]  /*3ea10*/  @P2 IMAD.MOV.U32 R13, RZ, RZ, R24 ;  /* 0x000000ffff0d2224 */ /* 0x004fe400078e0018 */
[----:B------:R-:W2:Y:S01]  /*3ea20*/  LDL R24, [R1+0x107c] ;  /* 0x00107c0001187983 */ /* 0x000ea20000100800 */
[----:B---3--:R-:W-:Y:S02]  /*3ea30*/  @P2 IMAD.MOV.U32 R12, RZ, RZ, R15 ;  /* 0x000000ffff0c2224 */ /* 0x008fe400078e000f */
[----:B------:R-:W-:-:S03]  /*3ea40*/  @P1 IMAD.MOV.U32 R15, RZ, RZ, R14 ;  /* 0x000000ffff0f1224 */ /* 0x000fc600078e000e */
[----:B------:R0:W3:Y:S01]  /*3ea50*/  @P2 LDG.E.U8 R11, desc[UR20][R12.64] ;  /* 0x000000140c0b2981 */ /* 0x0000e2000c1e1100 */
[----:B------:R-:W-:Y:S01]  /*3ea60*/  @P1 IMAD.MOV.U32 R14, RZ, RZ, R4 ;  /* 0x000000ffff0e1224 */ /* 0x000fe200078e0004 */
[----:B------:R-:W-:Y:S02]  /*3ea70*/  ISETP.GT.AND P2, PT, R7, 0x64, PT ;  /* 0x000000640700780c */ /* 0x000fe40003f44270 */
[----:B------:R-:W3:Y:S01]  /*3ea80*/  LDL R4, [R1+0x1080] ;  /* 0x0010800001047983 */ /* 0x000ee20000100800 */
[----:B0-----:R-:W-:Y:S02]  /*3ea90*/  PRMT R12, RZ, 0x7610, R12 ;  /* 0x00007610ff0c7816 */ /* 0x001fe4000000000c */
[----:B------:R-:W-:-:S04]  /*3eaa0*/  PRMT R13, RZ, 0x7610, R13 ;  /* 0x00007610ff0d7816 */ /* 0x000fc8000000000d */
[----:B------:R0:W3:Y:S02]  /*3eab0*/  @P1 LDG.E.U8 R12, desc[UR20][R14.64] ;  /* 0x000000140e0c1981 */ /* 0x0000e4000c1e1100 */
[----:B0-----:R-:W-:Y:S02]  /*3eac0*/  @P1 IMAD.MOV.U32 R14, RZ, RZ, R20 ;  /* 0x000000ffff0e1224 */ /* 0x001fe400078e0014 */
[----:B------:R-:W-:Y:S01]  /*3ead0*/  @P1 IMAD.MOV.U32 R15, RZ, RZ, R21 ;  /* 0x000000ffff0f1224 */ /* 0x000fe200078e0015 */
[----:B------:R-:W3:Y:S04]  /*3eae0*/  LDL R20, [R1+0x122c] ;  /* 0x00122c0001147983 */ /* 0x000ee80000100800 */
[----:B------:R0:W3:Y:S04]  /*3eaf0*/  @P1 LDG.E.U8 R13, desc[UR20][R14.64] ;  /* 0x000000140e0d1981 */ /* 0x0000e8000c1e1100 */
[----:B------:R-:W3:Y:S01]  /*3eb00*/  LDL R21, [R1+0x1228] ;  /* 0x0012280001157983 */ /* 0x000ee20000100800 */
[----:B0-----:R-:W-:-:S02]  /*3eb10*/  PRMT R14, RZ, 0x7610, R14 ;  /* 0x00007610ff0e7816 */ /* 0x001fc4000000000e */
[----:B------:R-:W-:-:S04]  /*3eb20*/  PRMT R15, RZ, 0x7610, R15 ;  /* 0x00007610ff0f7816 */ /* 0x000fc8000000000f */
[----:B----4-:R0:W4:Y:S02]  /*3eb30*/  @P2 LDG.E.U8 R14, desc[UR20][R16.64] ;  /* 0x00000014100e2981 */ /* 0x010124000c1e1100 */
[----:B0-----:R-:W-:Y:S02]  /*3eb40*/  @P2 IMAD.MOV.U32 R16, RZ, RZ, R22 ;  /* 0x000000ffff102224 */ /* 0x001fe400078e0016 */
[----:B------:R-:W-:Y:S01]  /*3eb50*/  @P2 IMAD.MOV.U32 R17, RZ, RZ, R23 ;  /* 0x000000ffff112224 */ /* 0x000fe200078e0017 */
[----:B------:R-:W-:Y:S01]  /*3eb60*/  ISETP.GT.AND P1, PT, R7, 0x66, PT ;  /* 0x000000660700780c */ /* 0x000fe20003f24270 */
[----:B------:R-:W4:Y:S04]  /*3eb70*/  LDL R23, [R1+0x109c] ;  /* 0x00109c0001177983 */ /* 0x000f280000100800 */
[----:B------:R0:W4:Y:S01]  /*3eb80*/  @P2 LDG.E.U8 R15, desc[UR20][R16.64] ;  /* 0x00000014100f2981 */ /* 0x000122000c1e1100 */
[----:B------:R-:W-:-:S03]  /*3eb90*/  PRMT R29, RZ, 0x7610, R29 ;  /* 0x00007610ff1d7816 */ /* 0x000fc6000000001d */
[----:B------:R-:W4:Y:S01]  /*3eba0*/  LDL R22, [R1+0x10a0] ;  /* 0x0010a00001167983 */ /* 0x000f220000100800 */
[----:B0-----:R-:W-:-:S06]  /*3ebb0*/  PRMT R16, RZ, 0x7610, R16 ;  /* 0x00007610ff107816 */ /* 0x001fcc0000000010 */
[----:B------:R0:W4:Y:S01]  /*3ebc0*/  @P3 LDG.E.U8 R16, desc[UR20][R18.64] ;  /* 0x0000001412103981 */ /* 0x000122000c1e1100 */
[----:B------:R-:W-:Y:S01]  /*3ebd0*/  PRMT R17, RZ, 0x7610, R17 ;  /* 0x00007610ff117816 */ /* 0x000fe20000000011 */
[----:B0-----:R-:W-:Y:S02]  /*3ebe0*/  @P3 IMAD.MOV.U32 R18, RZ, RZ, R25 ;  /* 0x000000ffff123224 */ /* 0x001fe400078e0019 */
[----:B------:R-:W-:-:S05]  /*3ebf0*/  @P3 IMAD.MOV.U32 R19, RZ, RZ, R28 ;  /* 0x000000ffff133224 */ /* 0x000fca00078e001c */
[----:B------:R2:W4:Y:S02]  /*3ec00*/  @P3 LDG.E.U8 R17, desc[UR20][R18.64] ;  /* 0x0000001412113981 */ /* 0x000524000c1e1100 */
[----:B--2---:R-:W-:Y:S02]  /*3ec10*/  @P1 IMAD.MOV.U32 R19, RZ, RZ, R24 ;  /* 0x000000ffff131224 */ /* 0x004fe400078e0018 */
[----:B---3--:R-:W-:-:S05]  /*3ec20*/  @P1 IMAD.MOV.U32 R18, RZ, RZ, R4 ;  /* 0x000000ffff121224 */ /* 0x008fca00078e0004 */
[----:B------:R0:W2:Y:S04]  /*3ec30*/  @P1 LDG.E.U8 R29, desc[UR20][R18.64] ;  /* 0x00000014121d1981 */ /* 0x0000a8000c1e1100 */
[----:B----4-:R-:W-:Y:S04]  /*3ec40*/  STL [R1+0x1814], R16 ;  /* 0x0018141001007387 */ /* 0x010fe80000100800 */
[----:B------:R-:W3:Y:S04]  /*3ec50*/  LDL R25, [R1+0x11dc] ;  /* 0x0011dc0001197983 */ /* 0x000ee80000100800 */
[----:B------:R-:W4:Y:S04]  /*3ec60*/  LDL R28, [R1+0x10a4] ;  /* 0x0010a400011c7983 */ /* 0x000f280000100800 */
[----:B------:R-:W4:Y:S04]  /*3ec70*/  LDL R24, [R1+0x10a8] ;  /* 0x0010a80001187983 */ /* 0x000f280000100800 */
[----:B------:R-:W4:Y:S01]  /*3ec80*/  LDL R4, [R1+0x10ac] ;  /* 0x0010ac0001047983 */ /* 0x000f220000100800 */
[----:B------:R-:W-:-:S02]  /*3ec90*/  ISETP.GT.AND P2, PT, R7, 0x68, PT ;  /* 0x000000680700780c */ /* 0x000fc40003f44270 */
[----:B0-----:R-:W-:Y:S01]  /*3eca0*/  PRMT R18, RZ, 0x7610, R18 ;  /* 0x00007610ff127816 */ /* 0x001fe20000000012 */
[----:B------:R-:W4:Y:S04]  /*3ecb0*/  LDL R31, [R1+0x10b0] ;  /* 0x0010b000011f7983 */ /* 0x000f280000100800 */
[----:B------:R-:W4:Y:S01]  /*3ecc0*/  LDL R30, [R1+0x10b4] ;  /* 0x0010b400011e7983 */ /* 0x000f220000100800 */
[----:B------:R-:W-:Y:S02]  /*3ecd0*/  PRMT R19, RZ, 0x7610, R19 ;  /* 0x00007610ff137816 */ /* 0x000fe40000000013 */
[----:B------:R-:W-:Y:S01]  /*3ece0*/  ISETP.GT.AND P3, PT, R7, 0x69, PT ;  /* 0x000000690700780c */ /* 0x000fe20003f64270 */
[----:B------:R-:W4:Y:S04]  /*3ecf0*/  LDL R33, [R1+0x10c0] ;  /* 0x0010c00001217983 */ /* 0x000f280000100800 */
[----:B------:R0:W4:Y:S04]  /*3ed00*/  @P2 LDG.E.U8 R18, desc[UR20][R20.64] ;  /* 0x0000001414122981 */ /* 0x000128000c1e1100 */
[----:B------:R-:W4:Y:S01]  /*3ed10*/  LDL R32, [R1+0x10c4] ;  /* 0x0010c40001207983 */ /* 0x000f220000100800 */
[----:B0-----:R-:W-:-:S02]  /*3ed20*/  @P2 IMAD.MOV.U32 R20, RZ, RZ, R26 ;  /* 0x000000ffff142224 */ /* 0x001fc400078e001a */
[----:B------:R-:W-:Y:S01]  /*3ed30*/  @P2 IMAD.MOV.U32 R21, RZ, RZ, R27 ;  /* 0x000000ffff152224 */ /* 0x000fe200078e001b */
[----:B------:R-:W4:Y:S04]  /*3ed40*/  LDL R26, [R1+0x10bc] ;  /* 0x0010bc00011a7983 */ /* 0x000f280000100800 */
[----:B------:R0:W4:Y:S01]  /*3ed50*/  @P2 LDG.E.U8 R19, desc[UR20][R20.64] ;  /* 0x0000001414132981 */ /* 0x000122000c1e1100 */
[----:B------:R-:W-:-:S03]  /*3ed60*/  ISETP.GT.AND P2, PT, R7, 0x6a, PT ;  /* 0x0000006a0700780c */ /* 0x000fc60003f44270 */
[----:B------:R-:W4:Y:S01]  /*3ed70*/  LDL R27, [R1+0x10b8] ;  /* 0x0010b800011b7983 */ /* 0x000f220000100800 */
[----:B0-----:R-:W-:-:S06]  /*3ed80*/  PRMT R20, RZ, 0x7610, R20 ;  /* 0x00007610ff147816 */ /* 0x001fcc0000000014 */
[----:B------:R3:W4:Y:S04]  /*3ed90*/  @P3 LDG.E.U8 R20, desc[UR20][R22.64] ;  /* 0x0000001416143981 */ /* 0x000728000c1e1100 */
[----:B--2---:R0:W-:Y:S01]  /*3eda0*/  STL [R1+0x234], R29 ;  /* 0x0002341d01007387 */ /* 0x0041e20000100800 */
[----:B------:R-:W-:-:S03]  /*3edb0*/  PRMT R21, RZ, 0x7610, R21 ;  /* 0x00007610ff157816 */ /* 0x000fc60000000015 */
[----:B------:R-:W2:Y:S04]  /*3edc0*/  LDL R34, [R1+0x10d0] ;  /* 0x0010d00001227983 */ /* 0x000ea80000100800 */
[----:B------:R-:W2:Y:S04]  /*3edd0*/  LDL R38, [R1+0x120c] ;  /* 0x00120c0001267983 */ /* 0x000ea80000100800 */
[----:B0-----:R-:W2:Y:S04]  /*3ede0*/  LDL R29, [R1+0x10c8] ;  /* 0x0010c800011d7983 */ /* 0x001ea80000100800 */
[----:B------:R-:W2:Y:S04]  /*3edf0*/  LDL R37, [R1+0x1210] ;  /* 0x0012100001257983 */ /* 0x000ea80000100800 */
[----:B------:R-:W2:Y:S01]  /*3ee00*/  LDL R36, [R1+0x11fc] ;  /* 0x0011fc0001247983 */ /* 0x000ea20000100800 */
[----:B------:R-:W-:-:S03]  /*3ee10*/  ISETP.GT.AND P5, PT, R7, 0x78, PT ;  /* 0x000000780700780c */ /* 0x000fc60003fa4270 */
[----:B------:R-:W2:Y:S04]  /*3ee20*/  LDL R35, [R1+0x10d8] ;  /* 0x0010d80001237983 */ /* 0x000ea80000100800 */
        /* <DEDUP_REMOVED lines=12> */
[----:B------:R-:W2:Y:S01]  /*3eef0*/  LDL R92, [R1+0x112c] ;  /* 0x00112c00015c7983 */ /* 0x000ea20000100800 */
[----:B---3--:R-:W-:-:S03]  /*3ef00*/  @P3 IMAD.MOV.U32 R22, RZ, RZ, R25 ;  /* 0x000000ffff163224 */ /* 0x008fc600078e0019 */
[----:B------:R-:W3:Y:S01]  /*3ef10*/  LDL R91, [R1+0x1134] ;  /* 0x00113400015b7983 */ /* 0x000ee20000100800 */
[----:B----4-:R-:W-:-:S03]  /*3ef20*/  @P3 IMAD.MOV.U32 R23, RZ, RZ, R28 ;  /* 0x000000ffff173224 */ /* 0x010fc600078e001c */
[----:B------:R-:W2:Y:S01]  /*3ef30*/  LDL R28, [R1+0x10cc] ;  /* 0x0010cc00011c7983 */ /* 0x000ea20000100800 */
[----:B------:R-:W-:-:S03]  /*3ef40*/  @P2 IMAD.MOV.U32 R25, RZ, RZ, R24 ;  /* 0x000000ffff192224 */ /* 0x000fc600078e0018 */
[----:B------:R0:W4:Y:S01]  /*3ef50*/  @P3 LDG.E.U8 R21, desc[UR20][R22.64] ;  /* 0x0000001416153981 */ /* 0x000122000c1e1100 */
[----:B------:R-:W-:-:S03]  /*3ef60*/  @P2 IMAD.MOV.U32 R24, RZ, RZ, R4 ;  /* 0x000000ffff182224 */ /* 0x000fc600078e0004 */
[----:B------:R-:W3:Y:S01]  /*3ef70*/  LDL R4, [R1+0x10d4] ;  /* 0x0010d40001047983 */ /* 0x000ee20000100800 */
[----:B0-----:R-:W-:Y:S02]  /*3ef80*/  PRMT R22, RZ, 0x7610, R22 ;  /* 0x00007610ff167816 */ /* 0x001fe40000000016 */
[C---:B------:R-:W-:Y:S02]  /*3ef90*/  ISETP.GT.AND P3, PT, R7.reuse, 0x6b, PT ;  /* 0x0000006b0700780c */ /* 0x040fe40003f64270 */
[----:B------:R-:W-:Y:S02]  /*3efa0*/  PRMT R23, RZ, 0x7610, R23 ;  /* 0x00007610ff177816 */ /* 0x000fe40000000017 */
[----:B------:R0:W4:Y:S02]  /*3efb0*/  @P2 LDG.E.U8 R22, desc[UR20][R24.64] ;  /* 0x0000001418162981 */ /* 0x000124000c1e1100 */
[----:B0-----:R-:W-:Y:S02]  /*3efc0*/  @P2 IMAD.MOV.U32 R24, RZ, RZ, R30 ;  /* 0x000000ffff182224 */ /* 0x001fe400078e001e */
[----:B------:R-:W-:Y:S01]  /*3efd0*/  @P2 IMAD.MOV.U32 R25, RZ, RZ, R31 ;  /* 0x000000ffff192224 */ /* 0x000fe200078e001f */
[----:B------:R-:W4:Y:S04]  /*3efe0*/  LDL R30, [R1+0x1218] ;  /* 0x00121800011e7983 */ /* 0x000f280000100800 */
[----:B------:R0:W4:Y:S01]  /*3eff0*/  @P2 LDG.E.U8 R23, desc[UR20][R24.64] ;  /* 0x0000001418172981 */ /* 0x000122000c1e1100 */
[----:B------:R-:W-:-:S03]  /*3f000*/  ISETP.GT.AND P2, PT, R7, 0x6c, PT ;  /* 0x0000006c0700780c */ /* 0x000fc60003f44270 */
[----:B------:R-:W4:Y:S01]  /*3f010*/  LDL R31, [R1+0x1208] ;  /* 0x00120800011f7983 */ /* 0x000f220000100800 */
[----:B0-----:R-:W-:Y:S02]  /*3f020*/  PRMT R24, RZ, 0x7610, R24 ;  /* 0x00007610ff187816 */ /* 0x001fe40000000018 */
[----:B------:R-:W-:-:S04]  /*3f030*/  PRMT R25, RZ, 0x7610, R25 ;  /* 0x00007610ff197816 */ /* 0x000fc80000000019 */
[----:B------:R0:W4:Y:S02]  /*3f040*/  @P3 LDG.E.U8 R24, desc[UR20][R26.64] ;  /* 0x000000141a183981 */ /* 0x000124000c1e1100 */
[----:B0-----:R-:W-:Y:S02]  /*3f050*/  @P3 IMAD.MOV.U32 R26, RZ, RZ, R32 ;  /* 0x000000ffff1a3224 */ /* 0x001fe400078e0020 */
[----:B------:R-:W-:Y:S01]  /*3f060*/  @P3 IMAD.MOV.U32 R27, RZ, RZ, R33 ;  /* 0x000000ffff1b3224 */ /* 0x000fe200078e0021 */
[----:B------:R-:W4:Y:S04]  /*3f070*/  LDL R32, [R1+0x11f8] ;  /* 0x0011f80001207983 */ /* 0x000f280000100800 */
[----:B------:R0:W4:Y:S04]  /*3f080*/  @P3 LDG.E.U8 R25, desc[UR20][R26.64] ;  /* 0x000000141a193981 */ /* 0x000128000c1e1100 */
[----:B------:R-:W4:Y:S01]  /*3f090*/  LDL R33, [R1+0x11f4] ;  /* 0x0011f40001217983 */ /* 0x000f220000100800 */
[----:B0-----:R-:W-:-:S06]  /*3f0a0*/  PRMT R26, RZ, 0x7610, R26 ;  /* 0x00007610ff1a7816 */ /* 0x001fcc000000001a */
[----:B--2---:R3:W2:Y:S02]  /*3f0b0*/  @P2 LDG.E.U8 R26, desc[UR20][R28.64] ;  /* 0x000000141c1a2981 */ /* 0x0046a4000c1e1100 */
[----:B---3--:R-:W-:Y:S02]  /*3f0c0*/  @P2 IMAD.MOV.U32 R28, RZ, RZ, R4 ;  /* 0x000000ffff1c2224 */ /* 0x008fe400078e0004 */
[----:B------:R-:W3:Y:S01]  /*3f0d0*/  LDL R4, [R1+0x1200] ;  /* 0x0012000001047983 */ /* 0x000ee20000100800 */
[----:B------:R-:W-:Y:S01]  /*3f0e0*/  ISETP.GT.AND P3, PT, R7, 0x70, PT ;  /* 0x000000700700780c */ /* 0x000fe20003f64270 */
[----:B------:R-:W-:Y:S01]  /*3f0f0*/  @P2 IMAD.MOV.U32 R29, RZ, RZ, R34 ;  /* 0x000000ffff1d2224 */ /* 0x000fe200078e0022 */
[----:B------:R-:W-:Y:S01]  /*3f100*/  PRMT R27, RZ, 0x7610, R27 ;  /* 0x00007610ff1b7816 */ /* 0x000fe2000000001b */
[----:B------:R-:W2:Y:S05]  /*3f110*/  LDL R34, [R1+0x10dc] ;  /* 0x0010dc0001227983 */ /* 0x000eaa0000100800 */
[----:B------:R0:W2:Y:S02]  /*3f120*/  @P2 LDG.E.U8 R27, desc[UR20][R28.64] ;  /* 0x000000141c1b2981 */ /* 0x0000a4000c1e1100 */
[----:B0-----:R-:W-:-:S02]  /*3f130*/  PRMT R28, RZ, 0x7610, R28 ;  /* 0x00007610ff1c7816 */ /* 0x001fc4000000001c */
[----:B------:R-:W-:-:S04]  /*3f140*/  PRMT R29, RZ, 0x7610, R29 ;  /* 0x00007610ff1d7816 */ /* 0x000fc8000000001d */
[----:B----4-:R0:W4:Y:S02]  /*3f150*/  @P3 LDG.E.U8 R28, desc[UR20][R30.64] ;  /* 0x000000141e1c3981 */ /* 0x010124000c1e1100 */
[----:B0-----:R-:W-:Y:S02]  /*3f160*/  @P3 IMAD.MOV.U32 R30, RZ, RZ, R37 ;  /* 0x000000ffff1e3224 */ /* 0x001fe400078e0025 */
[----:B------:R-:W-:Y:S01]  /*3f170*/  @P3 IMAD.MOV.U32 R31, RZ, RZ, R38 ;  /* 0x000000ffff1f3224 */ /* 0x000fe200078e0026 */
[----:B------:R-:W4:Y:S04]  /*3f180*/  LDL R37, [R1+0x1108] ;  /* 0x0011080001257983 */ /* 0x000f280000100800 */
[----:B------:R-:W4:Y:S04]  /*3f190*/  LDL R38, [R1+0x11e4] ;  /* 0x0011e40001267983 */ /* 0x000f280000100800 */
[----:B------:R0:W4:Y:S02]  /*3f1a0*/  @P3 LDG.E.U8 R29, desc[UR20][R30.64] ;  /* 0x000000141e1d3981 */ /* 0x000124000c1e1100 */
[----:B0-----:R-:W-:-:S06]  /*3f1b0*/  PRMT R30, RZ, 0x7610, R30 ;  /* 0x00007610ff1e7816 */ /* 0x001fcc000000001e */
[----:B------:R0:W4:Y:S02]  /*3f1c0*/  @P5 LDG.E.U8 R30, desc[UR20][R32.64] ;  /* 0x00000014201e5981 */ /* 0x000124000c1e1100 */
[----:B0-----:R-:W-:Y:S02]  /*3f1d0*/  @P5 IMAD.MOV.U32 R33, RZ, RZ, R36 ;  /* 0x000000ffff215224 */ /* 0x001fe400078e0024 */
[----:B------:R-:W4:Y:S01]  /*3f1e0*/  LDL R36, [R1+0x11e8] ;  /* 0x0011e80001247983 */ /* 0x000f220000100800 */
[----:B---3--:R-:W-:-:S03]  /*3f1f0*/  @P5 IMAD.MOV.U32 R32, RZ, RZ, R4 ;  /* 0x000000ffff205224 */ /* 0x008fc600078e0004 */
[----:B------:R-:W3:Y:S01]  /*3f200*/  LDL R4, [R1+0x1170] ;  /* 0x0011700001047983 */ /* 0x000ee20000100800 */
[C---:B------:R-:W-:Y:S02]  /*3f210*/  ISETP.GT.AND P2, PT, R7.reuse, 0x6d, PT ;  /* 0x0000006d0700780c */ /* 0x040fe40003f44270 */
[----:B------:R-:W-:Y:S02]  /*3f220*/  PRMT R31, RZ, 0x7610, R31 ;  /* 0x00007610ff1f7816 */ /* 0x000fe4000000001f */
[----:B------:R-:W-:-:S04]  /*3f230*/  ISETP.GT.AND P3, PT, R7, 0x71, PT ;  /* 0x000000710700780c */ /* 0x000fc80003f64270 */
[----:B------:R0:W3:Y:S01]  /*3f240*/  @P5 LDG.E.U8 R31, desc[UR20][R32.64] ;  /* 0x00000014201f5981 */ /* 0x0000e2000c1e1100 */
[----:B------:R-:W-:Y:S02]  /*3f250*/  ISETP.GT.AND P5, PT, R7, 0x79, PT ;  /* 0x000000790700780c */ /* 0x000fe40003fa4270 */
[----:B0-----:R-:W-:Y:S02]  /*3f260*/  PRMT R32, RZ, 0x7610, R32 ;  /* 0x00007610ff207816 */ /* 0x001fe40000000020 */
[----:B------:R-:W-:-:S04]  /*3f270*/  PRMT R33, RZ, 0x7610, R33 ;  /* 0x00007610ff217816 */ /* 0x000fc80000000021 */
[----:B--2---:R0:W2:Y:S02]  /*3f280*/  @P2 LDG.E.U8 R32, desc[UR20][R34.64] ;  /* 0x0000001422202981 */ /* 0x0040a4000c1e1100 */
[----:B0-----:R-:W-:Y:S02]  /*3f290*/  @P3 IMAD.MOV.U32 R35, RZ, RZ, R39 ;  /* 0x000000ffff233224 */ /* 0x001fe400078e0027 */
[----:B------:R-:W2:Y:S01]  /*3f2a0*/  LDL R39, [R1+0x1174] ;  /* 0x0011740001277983 */ /* 0x000ea20000100800 */
[----:B----4-:R-:W-:-:S03]  /*3f2b0*/  @P3 IMAD.MOV.U32 R34, RZ, RZ, R38 ;  /* 0x000000ffff223224 */ /* 0x010fc600078e0026 */
[----:B------:R-:W2:Y:S04]  /*3f2c0*/  LDL R38, [R1+0x1178] ;  /* 0x0011780001267983 */ /* 0x000ea80000100800 */
[----:B------:R0:W4:Y:S02]  /*3f2d0*/  @P3 LDG.E.U8 R33, desc[UR20][R34.64] ;  /* 0x0000001422213981 */ /* 0x000124000c1e1100 */
[----:B0-----:R-:W-:-:S06]  /*3f2e0*/  PRMT R34, RZ, 0x7610, R34 ;  /* 0x00007610ff227816 */ /* 0x001fcc0000000022 */
[----:B------:R0:W4:Y:S02]  /*3f2f0*/  @P3 LDG.E.U8 R34, desc[UR20][R36.64] ;  /* 0x0000001424223981 */ /* 0x000124000c1e1100 */
[----:B0-----:R-:W-:Y:S02]  /*3f300*/  @P5 IMAD.MOV.U32 R37, RZ, RZ, R40 ;  /* 0x000000ffff255224 */ /* 0x001fe400078e0028 */
[----:B------:R-:W4:Y:S01]  /*3f310*/  LDL R40, [R1+0x1118] ;  /* 0x0011180001287983 */ /* 0x000f220000100800 */
[----:B---3--:R-:W-:-:S03]  /*3f320*/  @P5 IMAD.MOV.U32 R36, RZ, RZ, R4 ;  /* 0x000000ffff245224 */ /* 0x008fc600078e0004 */
[----:B------:R-:W3:Y:S01]  /*3f330*/  LDL R4, [R1+0x1180] ;  /* 0x0011800001047983 */ /* 0x000ee20000100800 */
[----:B------:R-:W-:Y:S02]  /*3f340*/  PRMT R35, RZ, 0x7610, R35 ;  /* 0x00007610ff237816 */ /* 0x000fe40000000023 */
[----:B------:R-:W-:-:S04]  /*3f350*/  ISETP.GT.AND P3, PT, R7, 0x72, PT ;  /* 0x000000720700780c */ /* 0x000fc80003f64270 */
[----:B------:R0:W3:Y:S02]  /*3f360*/  @P5 LDG.E.U8 R35, desc[UR20][R36.64] ;  /* 0x0000001424235981 */ /* 0x0000e4000c1e1100 */
[----:B0-----:R-:W-:Y:S02]  /*3f370*/  PRMT R36, RZ, 0x7610, R36 ;  /* 0x00007610ff247816 */ /* 0x001fe40000000024 */
[----:B------:R-:W-:-:S04]  /*3f380*/  PRMT R37, RZ, 0x7610, R37 ;  /* 0x00007610ff257816 */ /* 0x000fc80000000025 */
[----:B--2---:R0:W2:Y:S01]  /*3f390*/  @P5 LDG.E.U8 R36, desc[UR20][R38.64] ;  /* 0x0000001426245981 */ /* 0x0040a2000c1e1100 */
[----:B------:R-:W-:Y:S01]  /*3f3a0*/  ISETP.GT.AND P5, PT, R7, 0x7a, PT ;  /* 0x0000007a0700780c */ /* 0x000fe20003fa4270 */
[----:B0-----:R-:W-:Y:S02]  /*3f3b0*/  @P3 IMAD.MOV.U32 R38, RZ, RZ, R42 ;  /* 0x000000ffff263224 */ /* 0x001fe400078e002a */
[----:B------:R-:W-:Y:S01]  /*3f3c0*/  @P3 IMAD.MOV.U32 R39, RZ, RZ, R43 ;  /* 0x000000ffff273224 */ /* 0x000fe200078e002b */
[----:B------:R-:W2:Y:S04]  /*3f3d0*/  LDL R42, [R1+0x1188] ;  /* 0x00118800012a7983 */ /* 0x000ea80000100800 */
[----:B------:R-:W2:Y:S04]  /*3f3e0*/  LDL R43, [R1+0x1184] ;  /* 0x00118400012b7983 */ /* 0x000ea80000100800 */
[----:B------:R0:W2:Y:S02]  /*3f3f0*/  @P3 LDG.E.U8 R37, desc[UR20][R38.64] ;  /* 0x0000001426253981 */ /* 0x0000a4000c1e1100 */
[----:B0-----:R-:W-:-:S06]  /*3f400*/  PRMT R38, RZ, 0x7610, R38 ;  /* 0x00007610ff267816 */ /* 0x001fcc0000000026 */
[----:B----4-:R0:W4:Y:S02]  /*3f410*/  @P3 LDG.E.U8 R38, desc[UR20][R40.64] ;  /* 0x0000001428263981 */ /* 0x010124000c1e1100 */
[----:B0-----:R-:W-:Y:S02]  /*3f420*/  @P5 IMAD.MOV.U32 R41, RZ, RZ, R46 ;  /* 0x000000ffff295224 */ /* 0x001fe400078e002e */
[----:B------:R-:W4:Y:S01]  /*3f430*/  LDL R46, [R1+0x1198] ;  /* 0x00119800012e7983 */ /* 0x000f220000100800 */
[----:B---3--:R-:W-:-:S03]  /*3f440*/  @P5 IMAD.MOV.U32 R40, RZ, RZ, R4 ;  /* 0x000000ffff285224 */ /* 0x008fc600078e0004 */
[----:B------:R-:W3:Y:S01]  /*3f450*/  LDL R4, [R1+0x1190] ;  /* 0x0011900001047983 */ /* 0x000ee20000100800 */
[----:B------:R-:W-:Y:S02]  /*3f460*/  PRMT R39, RZ, 0x7610, R39 ;  /* 0x00007610ff277816 */ /* 0x000fe40000000027 */
[----:B------:R-:W-:-:S04]  /*3f470*/  ISETP.GT.AND P3, PT, R7, 0x73, PT ;  /* 0x000000730700780c */ /* 0x000fc80003f64270 */
[----:B------:R0:W4:Y:S02]  /*3f480*/  @P5 LDG.E.U8 R39, desc[UR20][R40.64] ;  /* 0x0000001428275981 */ /* 0x000124000c1e1100 */
[----:B0-----:R-:W-:Y:S02]  /*3f490*/  PRMT R40, RZ, 0x7610, R40 ;  /* 0x00007610ff287816 */ /* 0x001fe40000000028 */
[----:B------:R-:W-:-:S04]  /*3f4a0*/  PRMT R41, RZ, 0x7610, R41 ;  /* 0x00007610ff297816 */ /* 0x000fc80000000029 */
[----:B--2---:R0:W2:Y:S01]  /*3f4b0*/  @P5 LDG.E.U8 R40, desc[UR20][R42.64] ;  /* 0x000000142a285981 */ /* 0x0040a2000c1e1100 */
[----:B------:R-:W-:Y:S01]  /*3f4c0*/  ISETP.GT.AND P5, PT, R7, 0x7b, PT ;  /* 0x0000007b0700780c */ /* 0x000fe20003fa4270 */
[----:B0-----:R-:W-:Y:S02]  /*3f4d0*/  @P3 IMAD.MOV.U32 R42, RZ, RZ, R85 ;  /* 0x000000ffff2a3224 */ /* 0x001fe400078e0055 */
[----:B------:R-:W-:Y:S01]  /*3f4e0*/  @P3 IMAD.MOV.U32 R43, RZ, RZ, R87 ;  /* 0x000000ffff2b3224 */ /* 0x000fe200078e0057 */
[----:B------:R-:W2:Y:S04]  /*3f4f0*/  LDL R85, [R1+0x1130] ;  /* 0x0011300001557983 */ /* 0x000ea80000100800 */
[----:B------:R0:W2:Y:S04]  /*3f500*/  @P3 LDG.E.U8 R41, desc[UR20][R42.64] ;  /* 0x000000142a293981 */ /* 0x0000a8000c1e1100 */
[----:B------:R-:W2:Y:S01]  /*3f510*/  LDL R87, [R1+0x119c] ;  /* 0x00119c0001577983 */ /* 0x000ea20000100800 */
[----:B0-----:R-:W-:-:S02]  /*3f520*/  PRMT R42, RZ, 0x7610, R42 ;  /* 0x00007610ff2a7816 */ /* 0x001fc4000000002a */
[----:B------:R-:W-:-:S04]  /*3f530*/  PRMT R43, RZ, 0x7610, R43 ;  /* 0x00007610ff2b7816 */ /* 0x000fc8000000002b */
[----:B------:R0:W2:Y:S02]  /*3f540*/  @P3 LDG.E.U8 R42, desc[UR20][R44.64] ;  /* 0x000000142c2a3981 */ /* 0x0000a4000c1e1100 */
[----:B0-----:R-:W-:Y:S02]  /*3f550*/  @P5 IMAD.MOV.U32 R45, RZ, RZ, R71 ;  /* 0x000000ffff2d5224 */ /* 0x001fe400078e0047 */
[----:B------:R-:W2:Y:S01]  /*3f560*/  LDL R71, [R1+0x1138] ;  /* 0x0011380001477983 */ /* 0x000ea20000100800 */
[----:B---3--:R-:W-:-:S03]  /*3f570*/  @P5 IMAD.MOV.U32 R44, RZ, RZ, R4 ;  /* 0x000000ffff2c5224 */ /* 0x008fc600078e0004 */
[----:B------:R-:W3:Y:S04]  /*3f580*/  LDL R4, [R1+0x11a0] ;  /* 0x0011a00001047983 */ /* 0x000ee80000100800 */
[----:B------:R0:W2:Y:S02]  /*3f590*/  @P5 LDG.E.U8 R43, desc[UR20][R44.64] ;  /* 0x000000142c2b5981 */ /* 0x0000a4000c1e1100 */
[----:B0-----:R-:W-:-:S06]  /*3f5a0*/  PRMT R44, RZ, 0x7610, R44 ;  /* 0x00007610ff2c7816 */ /* 0x001fcc000000002c */
[----:B----4-:R0:W4:Y:S04]  /*3f5b0*/  @P5 LDG.E.U8 R44, desc[UR20][R46.64] ;  /* 0x000000142e2c5981 */ /* 0x010128000c1e1100 */
[----:B------:R-:W0:Y:S04]  /*3f5c0*/  LDL R46, [R1+0x10e0] ;  /* 0x0010e000012e7983 */ /* 0x000e280000100800 */
[----:B------:R-:W0:Y:S01]  /*3f5d0*/  LDL R47, [R1+0x10e4] ;  /* 0x0010e400012f7983 */ /* 0x000e220000100800 */
[----:B------:R-:W-:Y:S02]  /*3f5e0*/  ISETP.GT.AND P3, PT, R7, 0x74, PT ;  /* 0x000000740700780c */ /* 0x000fe40003f64270 */
[----:B------:R-:W-:-:S02]  /*3f5f0*/  PRMT R45, RZ, 0x7610, R45 ;  /* 0x00007610ff2d7816 */ /* 0x000fc4000000002d */
[----:B------:R-:W-:Y:S02]  /*3f600*/  PRMT R49, RZ, 0x7610, R49 ;  /* 0x00007610ff317816 */ /* 0x000fe40000000031 */
[----:B------:R-:W-:Y:S02]  /*3f610*/  ISETP.GT.AND P5, PT, R7, 0x7c, PT ;  /* 0x0000007c0700780c */ /* 0x000fe40003fa4270 */
[----:B------:R-:W-:Y:S02]  /*3f620*/  PRMT R51, RZ, 0x7610, R51 ;  /* 0x00007610ff337816 */ /* 0x000fe40000000033 */
[----:B------:R-:W-:Y:S02]  /*3f630*/  PRMT R53, RZ, 0x7610, R53 ;  /* 0x00007610ff357816 */ /* 0x000fe40000000035 */
[----:B0-----:R-:W-:-:S04]  /*3f640*/  @P2 LOP3.LUT R47, R47, R46, RZ, 0x3c, !PT ;  /* 0x0000002e2f2f2212 */ /* 0x001fc800078e3cff */
[----:B------:R-:W-:-:S04]  /*3f650*/  @P2 LOP3.LUT R46, R47, R46, RZ, 0x3c, !PT ;  /* 0x0000002e2f2e2212 */ /* 0x000fc800078e3cff */
[----:B------:R-:W-:-:S05]  /*3f660*/  @P2 LOP3.LUT R47, R47, R46, RZ, 0x3c, !PT ;  /* 0x0000002e2f2f2212 */ /* 0x000fca00078e3cff */
[----:B------:R2:W4:Y:S02]  /*3f670*/  @P2 LDG.E.U8 R45, desc[UR20][R46.64] ;  /* 0x000000142e2d2981 */ /* 0x000524000c1e1100 */
[----:B--2---:R-:W-:Y:S02]  /*3f680*/  @P3 IMAD.MOV.U32 R46, RZ, RZ, R85 ;  /* 0x000000ffff2e3224 */ /* 0x004fe400078e0055 */
[----:B------:R-:W-:Y:S01]  /*3f690*/  @P3 IMAD.MOV.U32 R47, RZ, RZ, R92 ;  /* 0x000000ffff2f3224 */ /* 0x000fe200078e005c */
[----:B------:R-:W-:Y:S01]  /*3f6a0*/  PRMT R55, RZ, 0x7610, R55 ;  /* 0x00007610ff377816 */ /* 0x000fe20000000037 */
[----:B------:R-:W2:Y:S04]  /*3f6b0*/  LDL R85, [R1+0x1140] ;  /* 0x0011400001557983 */ /* 0x000ea80000100800 */
[----:B------:R0:W2:Y:S01]  /*3f6c0*/  @P3 LDG.E.U8 R49, desc[UR20][R46.64] ;  /* 0x000000142e313981 */ /* 0x0000a2000c1e1100 */
[----:B------:R-:W-:-:S02]  /*3f6d0*/  ISETP.GT.AND P2, PT, R7, 0x75, PT ;  /* 0x000000750700780c */ /* 0x000fc40003f44270 */
[----:B------:R-:W-:Y:S01]  /*3f6e0*/  PRMT R57, RZ, 0x7610, R57 ;  /* 0x00007610ff397816 */ /* 0x000fe20000000039 */
[----:B------:R-:W2:Y:S01]  /*3f6f0*/  LDL R92, [R1+0x11ac] ;  /* 0x0011ac00015c7983 */ /* 0x000ea20000100800 */
[----:B0-----:R-:W-:Y:S02]  /*3f700*/  @P3 IMAD.MOV.U32 R46, RZ, RZ, R71 ;  /* 0x000000ffff2e3224 */ /* 0x001fe400078e0047 */
[----:B------:R-:W-:Y:S01]  /*3f710*/  @P3 IMAD.MOV.U32 R47, RZ, RZ, R91 ;  /* 0x000000ffff2f3224 */ /* 0x000fe200078e005b */
[----:B------:R-:W2:Y:S04]  /*3f720*/  LDL R71, [R1+0x1148] ;  /* 0x0011480001477983 */ /* 0x000ea80000100800 */
[----:B------:R3:W2:Y:S04]  /*3f730*/  @P3 LDG.E.U8 R51, desc[UR20][R46.64] ;  /* 0x000000142e333981 */ /* 0x0006a8000c1e1100 */
[----:B------:R-:W2:Y:S01]  /*3f740*/  LDL R91, [R1+0x11b0] ;  /* 0x0011b000015b7983 */ /* 0x000ea20000100800 */
[----:B---3--:R-:W-:-:S02]  /*3f750*/  @P5 IMAD.MOV.U32 R46, RZ, RZ, R4 ;  /* 0x000000ffff2e5224 */ /* 0x008fc400078e0004 */
[----:B------:R-:W-:Y:S01]  /*3f760*/  @P5 IMAD.MOV.U32 R47, RZ, RZ, R87 ;  /* 0x000000ffff2f5224 */ /* 0x000fe200078e0057 */
[----:B------:R-:W3:Y:S04]  /*3f770*/  LDL R4, [R1+0x11b8] ;  /* 0x0011b80001047983 */ /* 0x000ee80000100800 */
[----:B------:R0:W2:Y:S04]  /*3f780*/  @P5 LDG.E.U8 R53, desc[UR20][R46.64] ;  /* 0x000000142e355981 */ /* 0x0000a8000c1e1100 */
[----:B------:R-:W2:Y:S04]  /*3f790*/  LDL R87, [R1+0x11b4] ;  /* 0x0011b40001577983 */ /* 0x000ea80000100800 */
[----:B------:R-:W0:Y:S04]  /*3f7a0*/  LDL R46, [R1+0x11a4] ;  /* 0x0011a400012e7983 */ /* 0x000e280000100800 */
[----:B------:R-:W0:Y:S02]  /*3f7b0*/  LDL R47, [R1+0x11a8] ;  /* 0x0011a800012f7983 */ /* 0x000e240000100800 */
[----:B0-----:R-:W-:-:S04]  /*3f7c0*/  @P5 LOP3.LUT R47, R47, R46, RZ, 0x3c, !PT ;  /* 0x0000002e2f2f5212 */ /* 0x001fc800078e3cff */
[----:B------:R-:W-:-:S04]  /*3f7d0*/  @P5 LOP3.LUT R46, R47, R46, RZ, 0x3c, !PT ;  /* 0x0000002e2f2e5212 */ /* 0x000fc800078e3cff */
[----:B------:R-:W-:-:S05]  /*3f7e0*/  @P5 LOP3.LUT R47, R47, R46, RZ, 0x3c, !PT ;  /* 0x0000002e2f2f5212 */ /* 0x000fca00078e3cff */
[----:B------:R2:W3:Y:S04]  /*3f7f0*/  @P5 LDG.E.U8 R55, desc[UR20][R46.64] ;  /* 0x000000142e375981 */ /* 0x0004e8000c1e1100 */
[----:B------:R-:W3:Y:S01]  /*3f800*/  LDL R47, [R1+0x113c] ;  /* 0x00113c00012f7983 */ /* 0x000ee20000100800 */
[----:B--2---:R-:W-:Y:S01]  /*3f810*/  @P2 IMAD.MOV.U32 R46, RZ, RZ, R85 ;  /* 0x000000ffff2e2224 */ /* 0x004fe200078e0055 */
[----:B------:R-:W-:Y:S02]  /*3f820*/  ISETP.GT.AND P3, PT, R7, 0x7d, PT ;  /* 0x0000007d0700780c */ /* 0x000fe40003f64270 */
[----:B------:R-:W-:Y:S01]  /*3f830*/  PRMT R59, RZ, 0x7610, R59 ;  /* 0x00007610ff3b7816 */ /* 0x000fe2000000003b */
[----:B------:R-:W2:Y:S04]  /*3f840*/  LDL R85, [R1+0x1088] ;  /* 0x0010880001557983 */ /* 0x000ea80000100800 */
[----:B---3--:R0:W3:Y:S04]  /*3f850*/  @P2 LDG.E.U8 R57, desc[UR20][R46.64] ;  /* 0x000000142e392981 */ /* 0x0080e8000c1e1100 */
[----:B------:R-:W2:Y:S01]  /*3f860*/  LDL R47, [R1+0x1144] ;  /* 0x00114400012f7983 */ /* 0x000ea20000100800 */
[----:B0-----:R-:W-:Y:S01]  /*3f870*/  @P2 IMAD.MOV.U32 R46, RZ, RZ, R71 ;  /* 0x000000ffff2e2224 */ /* 0x001fe200078e0047 */
[----:B------:R-:W-:-:S02]  /*3f880*/  PRMT R61, RZ, 0x7610, R61 ;  /* 0x00007610ff3d7816 */ /* 0x000fc4000000003d */
[----:B------:R-:W-:Y:S01]  /*3f890*/  PRMT R63, RZ, 0x7610, R63 ;  /* 0x00007610ff3f7816 */ /* 0x000fe2000000003f */
[----:B------:R-:W3:Y:S04]  /*3f8a0*/  LDL R71, [R1+0x1090] ;  /* 0x0010900001477983 */ /* 0x000ee80000100800 */
[----:B--2---:R0:W2:Y:S02]  /*3f8b0*/  @P2 LDG.E.U8 R59, desc[UR20][R46.64] ;  /* 0x000000142e3b2981 */ /* 0x0040a4000c1e1100 */
[----:B0-----:R-:W-:Y:S02]  /*3f8c0*/  @P3 IMAD.MOV.U32 R46, RZ, RZ, R91 ;  /* 0x000000ffff2e3224 */ /* 0x001fe400078e005b */
        /* <DEDUP_REMOVED lines=11> */
[----:B------:R-:W2:Y:S04]  /*3f980*/  LDL R87, [R1+0x10e8] ;  /* 0x0010e80001577983 */ /* 0x000ea80000100800 */
[----:B------:R-:W2:Y:S01]  /*3f990*/  LDL R47, [R1+0x1084] ;  /* 0x00108400012f7983 */ /* 0x000ea20000100800 */
[----:B0-----:R-:W-:-:S03]  /*3f9a0*/  @P1 IMAD.MOV.U32 R46, RZ, RZ, R85 ;  /* 0x000000ffff2e1224 */ /* 0x001fc600078e0055 */
[----:B------:R-:W3:Y:S04]  /*3f9b0*/  LDL R85, [R1+0x10f0] ;  /* 0x0010f00001557983 */ /* 0x000ee80000100800 */
[----:B--2---:R3:W2:Y:S04]  /*3f9c0*/  @P1 LDG.E.U8 R84, desc[UR20][R46.64] ;  /* 0x000000142e541981 */ /* 0x0046a8000c1e1100 */
[----:B------:R-:W2:Y:S01]  /*3f9d0*/  LDL R47, [R1+0x108c] ;  /* 0x00108c00012f7983 */ /* 0x000ea20000100800 */
[----:B---3--:R-:W-:Y:S01]  /*3f9e0*/  @P2 IMAD.MOV.U32 R46, RZ, RZ, R71 ;  /* 0x000000ffff2e2224 */ /* 0x008fe200078e0047 */
[----:B------:R-:W-:-:S04]  /*3f9f0*/  ISETP.GT.AND P1, PT, R7, 0x6e, PT ;  /* 0x0000006e0700780c */ /* 0x000fc80003f24270 */
[----:B--2---:R0:W2:Y:S04]  /*3fa00*/  @P2 LDG.E.U8 R52, desc[UR20][R46.64] ;  /* 0x000000142e342981 */ /* 0x0040a8000c1e1100 */
[----:B------:R1:W-:Y:S01]  /*3fa10*/  STL [R1+0x210], R84 ;  /* 0x0002105401007387 */ /* 0x0003e20000100800 */
[----:B------:R-:W-:-:S03]  /*3fa20*/  PRMT R88, RZ, 0x7610, R88 ;  /* 0x00007610ff587816 */ /* 0x000fc60000000058 */
[----:B------:R-:W3:Y:S04]  /*3fa30*/  LDL R71, [R1+0x10f8] ;  /* 0x0010f80001477983 */ /* 0x000ee80000100800 */
[----:B-1----:R-:W3:Y:S01]  /*3fa40*/  LDL R84, [R1+0x10f4] ;  /* 0x0010f40001547983 */ /* 0x002ee20000100800 */
[----:B0-----:R-:W-:Y:S02]  /*3fa50*/  @P2 IMAD.MOV.U32 R46, RZ, RZ, R91 ;  /* 0x000000ffff2e2224 */ /* 0x001fe400078e005b */
[----:B------:R-:W-:Y:S01]  /*3fa60*/  @P2 IMAD.MOV.U32 R47, RZ, RZ, R92 ;  /* 0x000000ffff2f2224 */ /* 0x000fe200078e005c */
[----:B------:R-:W-:-:S04]  /*3fa70*/  PRMT R3, RZ, 0x7610, R3 ;  /* 0x00007610ff037816 */ /* 0x000fc80000000003 */
[----:B------:R0:W4:Y:S02]  /*3fa80*/  @P2 LDG.E.U8 R88, desc[UR20][R46.64] ;  /* 0x000000142e582981 */ /* 0x000124000c1e1100 */
[----:B0-----:R-:W-:Y:S02]  /*3fa90*/  @P1 IMAD.MOV.U32 R46, RZ, RZ, R4 ;  /* 0x000000ffff2e1224 */ /* 0x001fe400078e0004 */
[----:B------:R-:W-:-:S05]  /*3faa0*/  @P1 IMAD.MOV.U32 R47, RZ, RZ, R87 ;  /* 0x000000ffff2f1224 */ /* 0x000fca00078e0057 */
[----:B------:R0:W4:Y:S04]  /*3fab0*/  @P1 LDG.E.U8 R3, desc[UR20][R46.64] ;  /* 0x000000142e031981 */ /* 0x000128000c1e1100 */
[----:B--2---:R1:W-:Y:S01]  /*3fac0*/  STL [R1+0x204], R52 ;  /* 0x0002043401007387 */ /* 0x0043e20000100800 */
[----:B------:R-:W-:Y:S01]  /*3fad0*/  ISETP.GT.AND P2, PT, R7, 0x6f, PT ;  /* 0x0000006f0700780c */ /* 0x000fe20003f44270 */
[----:B0-----:R-:W-:Y:S01]  /*3fae0*/  @P1 IMAD.MOV.U32 R47, RZ, RZ, R85 ;  /* 0x000000ffff2f1224 */ /* 0x001fe200078e0055 */
[----:B------:R-:W-:Y:S01]  /*3faf0*/  PRMT R72, RZ, 0x7610, R72 ;  /* 0x00007610ff487816 */ /* 0x000fe20000000048 */
[----:B------:R-:W2:Y:S04]  /*3fb00*/  LDL R4, [R1+0x1100] ;  /* 0x0011000001047983 */ /* 0x000ea80000100800 */
[----:B-1----:R-:W2:Y:S01]  /*3fb10*/  LDL R52, [R1+0x10fc] ;  /* 0x0010fc0001347983 */ /* 0x002ea20000100800 */
[----:B---3--:R-:W-:Y:S01]  /*3fb20*/  @P1 IMAD.MOV.U32 R46, RZ, RZ, R84 ;  /* 0x000000ffff2e1224 */ /* 0x008fe200078e0054 */
[----:B------:R-:W-:-:S04]  /*3fb30*/  PRMT R54, RZ, 0x7610, R54 ;  /* 0x00007610ff367816 */ /* 0x000fc80000000036 */
[----:B------:R0:W3:Y:S02]  /*3fb40*/  @P1 LDG.E.U8 R72, desc[UR20][R46.64] ;  /* 0x000000142e481981 */ /* 0x0000e4000c1e1100 */
[----:B0-----:R-:W-:Y:S02]  /*3fb50*/  @P2 IMAD.MOV.U32 R47, RZ, RZ, R71 ;  /* 0x000000ffff2f2224 */ /* 0x001fe400078e0047 */
[----:B----4-:R0:W-:Y:S04]  /*3fb60*/  STL [R1+0x1ec], R3 ;  /* 0x0001ec0301007387 */ /* 0x0101e80000100800 */
[----:B0-----:R-:W4:Y:S01]  /*3fb70*/  LDL R3, [R1+0x1104] ;  /* 0x0011040001037983 */ /* 0x001f220000100800 */
[----:B--2---:R-:W-:-:S05]  /*3fb80*/  @P2 IMAD.MOV.U32 R46, RZ, RZ, R52 ;  /* 0x000000ffff2e2224 */ /* 0x004fca00078e0034 */
[----:B------:R4:W2:Y:S04]  /*3fb90*/  @P2 LDG.E.U8 R54, desc[UR20][R46.64] ;  /* 0x000000142e362981 */ /* 0x0008a8000c1e1100 */
[----:B------:R0:W-:Y:S04]  /*3fba0*/  STL [R1+0x1f8], R88 ;  /* 0x0001f85801007387 */ /* 0x0001e80000100800 */
[----:B------:R-:W2:Y:S04]  /*3fbb0*/  LDL R87, [R1+0x1150] ;  /* 0x0011500001577983 */ /* 0x000ea80000100800 */
[----:B------:R-:W2:Y:S04]  /*3fbc0*/  LDL R85, [R1+0x1154] ;  /* 0x0011540001557983 */ /* 0x000ea80000100800 */
[----:B0-----:R-:W2:Y:S04]  /*3fbd0*/  LDL R88, [R1+0x114c] ;  /* 0x00114c0001587983 */ /* 0x001ea80000100800 */
[----:B------:R-:W2:Y:S04]  /*3fbe0*/  LDL R84, [R1+0x1158] ;  /* 0x0011580001547983 */ /* 0x000ea80000100800 */
[----:B---3--:R0:W-:Y:S04]  /*3fbf0*/  STL [R1+0x1e0], R72 ;  /* 0x0001e04801007387 */ /* 0x0081e80000100800 */
[----:B------:R-:W3:Y:S04]  /*3fc00*/  LDL R71, [R1+0x1160] ;  /* 0x0011600001477983 */ /* 0x000ee80000100800 */
[----:B------:R-:W3:Y:S04]  /*3fc10*/  LDL R52, [R1+0x1168] ;  /* 0x0011680001347983 */ /* 0x000ee80000100800 */
[----:B0-----:R-:W3:Y:S01]  /*3fc20*/  LDL R72, [R1+0x115c] ;  /* 0x00115c0001487983 */ /* 0x001ee20000100800 */
[----:B----4-:R-:W-:-:S02]  /*3fc30*/  @P2 IMAD.MOV.U32 R46, RZ, RZ, R3 ;  /* 0x000000ffff2e2224 */ /* 0x010fc400078e0003 */
[----:B------:R-:W-:Y:S01]  /*3fc40*/  @P2 IMAD.MOV.U32 R47, RZ, RZ, R4 ;  /* 0x000000ffff2f2224 */ /* 0x000fe200078e0004 */
[----:B--2---:R0:W-:Y:S04]  /*3fc50*/  STL [R1+0x1dc], R54 ;  /* 0x0001dc3601007387 */ /* 0x0041e80000100800 */
[----:B------:R-:W2:Y:S04]  /*3fc60*/  LDL R4, [R1+0x11bc] ;  /* 0x0011bc0001047983 */ /* 0x000ea80000100800 */
[----:B------:R-:W4:Y:S04]  /*3fc70*/  LDL R3, [R1+0x11c0] ;  /* 0x0011c00001037983 */ /* 0x000f280000100800 */
[----:B0-----:R-:W2:Y:S01]  /*3fc80*/  LDL R54, [R1+0x1164] ;  /* 0x0011640001367983 */ /* 0x001ea20000100800 */
[----:B------:R-:W-:-:S02]  /*3fc90*/  ISETP.GT.AND P1, PT, R7, 0x76, PT ;  /* 0x000000760700780c */ /* 0x000fc40003f24270 */
[----:B------:R-:W-:Y:S02]  /*3fca0*/  PRMT R90, RZ, 0x7610, R90 ;  /* 0x00007610ff5a7816 */ /* 0x000fe4000000005a */
[----:B------:R-:W-:-:S04]  /*3fcb0*/  PRMT R86, RZ, 0x7610, R86 ;  /* 0x00007610ff567816 */ /* 0x000fc80000000056 */
[----:B------:R0:W4:Y:S01]  /*3fcc0*/  @P2 LDG.E.U8 R90, desc[UR20][R46.64] ;  /* 0x000000142e5a2981 */ /* 0x000122000c1e1100 */
[----:B------:R-:W-:Y:S02]  /*3fcd0*/  ISETP.GT.AND P2, PT, R7, 0x77, PT ;  /* 0x000000770700780c */ /* 0x000fe40003f44270 */
[----:B------:R-:W-:Y:S02]  /*3fce0*/  PRMT R83, RZ, 0x7610, R83 ;  /* 0x00007610ff537816 */ /* 0x000fe40000000053 */
[----:B0-----:R-:W-:Y:S02]  /*3fcf0*/  @P1 IMAD.MOV.U32 R46, RZ, RZ, R87 ;  /* 0x000000ffff2e1224 */ /* 0x001fe400078e0057 */
[----:B------:R-:W-:-:S05]  /*3fd00*/  @P1 IMAD.MOV.U32 R47, RZ, RZ, R88 ;  /* 0x000000ffff2f1224 */ /* 0x000fca00078e0058 */
[----:B------:R0:W4:Y:S01]  /*3fd10*/  @P1 LDG.E.U8 R86, desc[UR20][R46.64] ;  /* 0x000000142e561981 */ /* 0x000122000c1e1100 */
[----:B------:R-:W-:Y:S01]  /*3fd20*/  PRMT R64, RZ, 0x7610, R64 ;  /* 0x00007610ff407816 */ /* 0x000fe20000000040 */
[----:B0-----:R-:W-:Y:S02]  /*3fd30*/  @P1 IMAD.MOV.U32 R46, RZ, RZ, R84 ;  /* 0x000000ffff2e1224 */ /* 0x001fe400078e0054 */
[----:B------:R-:W-:-:S05]  /*3fd40*/  @P1 IMAD.MOV.U32 R47, RZ, RZ, R85 ;  /* 0x000000ffff2f1224 */ /* 0x000fca00078e0055 */
[----:B------:R3:W4:Y:S01]  /*3fd50*/  @P1 LDG.E.U8 R83, desc[UR20][R46.64] ;  /* 0x000000142e531981 */ /* 0x000722000c1e1100 */
[----:B------:R-:W-:Y:S02]  /*3fd60*/  ISETP.GT.AND P1, PT, R7, 0x7e, PT ;  /* 0x0000007e0700780c */ /* 0x000fe40003f24270 */
[----:B------:R-:W-:Y:S01]  /*3fd70*/  PRMT R6, RZ, 0x7610, R6 ;  /* 0x00007610ff067816 */ /* 0x000fe20000000006 */
[----:B---3--:R-:W-:Y:S02]  /*3fd80*/  @P2 IMAD.MOV.U32 R46, RZ, RZ, R71 ;  /* 0x000000ffff2e2224 */ /* 0x008fe400078e0047 */
[----:B------:R-:W-:-:S05]  /*3fd90*/  @P2 IMAD.MOV.U32 R47, RZ, RZ, R72 ;  /* 0x000000ffff2f2224 */ /* 0x000fca00078e0048 */
[----:B------:R0:W3:Y:S01]  /*3fda0*/  @P2 LDG.E.U8 R64, desc[UR20][R46.64] ;  /* 0x000000142e402981 */ /* 0x0000e2000c1e1100 */
[----:B------:R-:W-:Y:S01]  /*3fdb0*/  PRMT R2, RZ, 0x7610, R2 ;  /* 0x00007610ff027816 */ /* 0x000fe20000000002 */
[----:B0-----:R-:W-:Y:S02]  /*3fdc0*/  @P2 IMAD.MOV.U32 R46, RZ, RZ, R52 ;  /* 0x000000ffff2e2224 */ /* 0x001fe400078e0034 */
[----:B--2---:R-:W-:-:S05]  /*3fdd0*/  @P2 IMAD.MOV.U32 R47, RZ, RZ, R54 ;  /* 0x000000ffff2f2224 */ /* 0x004fca00078e0036 */
[----:B------:R4:W2:Y:S02]  /*3fde0*/  @P2 LDG.E.U8 R6, desc[UR20][R46.64] ;  /* 0x000000142e062981 */ /* 0x0008a4000c1e1100 */
[----:B----4-:R-:W-:Y:S02]  /*3fdf0*/  @P1 IMAD.MOV.U32 R46, RZ, RZ, R3 ;  /* 0x000000ffff2e1224 */ /* 0x010fe400078e0003 */
[----:B------:R-:W-:-:S05]  /*3fe00*/  @P1 IMAD.MOV.U32 R47, RZ, RZ, R4 ;  /* 0x000000ffff2f1224 */ /* 0x000fca00078e0004 */
[----:B------:R0:W4:Y:S04]  /*3fe10*/  @P1 LDG.E.U8 R2, desc[UR20][R46.64] ;  /* 0x000000142e021981 */ /* 0x000128000c1e1100 */
[----:B------:R-:W0:Y:S04]  /*3fe20*/  LDL R46, [R1+0x11c4] ;  /* 0x0011c400012e7983 */ /* 0x000e280000100800 */
[----:B------:R-:W0:Y:S01]  /*3fe30*/  LDL R47, [R1+0x11c8] ;  /* 0x0011c800012f7983 */ /* 0x000e220000100800 */
[----:B------:R-:W-:-:S03]  /*3fe40*/  PRMT R5, RZ, 0x7610, R5 ;  /* 0x00007610ff057816 */ /* 0x000fc60000000005 */
[----:B------:R-:W2:Y:S04]  /*3fe50*/  LDL.LU R52, [R1+0x230] ;  /* 0x0002300001347983 */ /* 0x000ea80000300800 */
[----:B------:R-:W2:Y:S04]  /*3fe60*/  LDL.LU R54, [R1+0x22c] ;  /* 0x00022c0001367983 */ /* 0x000ea80000300800 */
[----:B------:R-:W2:Y:S04]  /*3fe70*/  LDL.LU R71, [R1+0x1e8] ;  /* 0x0001e80001477983 */ /* 0x000ea80000300800 */
[----:B------:R-:W2:Y:S01]  /*3fe80*/  LDL.LU R72, [R1+0x1e4] ;  /* 0x0001e40001487983 */ /* 0x000ea20000300800 */
[----:B0-----:R-:W-:-:S04]  /*3fe90*/  @P1 LOP3.LUT R47, R47, R46, RZ, 0x3c, !PT ;  /* 0x0000002e2f2f1212 */ /* 0x001fc800078e3cff */
[----:B------:R-:W-:-:S04]  /*3fea0*/  @P1 LOP3.LUT R46, R47, R46, RZ, 0x3c, !PT ;  /* 0x0000002e2f2e1212 */ /* 0x000fc800078e3cff */
[----:B------:R-:W-:-:S05]  /*3feb0*/  @P1 LOP3.LUT R47, R47, R46, RZ, 0x3c, !PT ;  /* 0x0000002e2f2f1212 */ /* 0x000fca00078e3cff */
[----:B------:R-:W4:Y:S04]  /*3fec0*/  @P1 LDG.E.U8 R5, desc[UR20][R46.64] ;  /* 0x000000142e051981 */ /* 0x000f28000c1e1100 */
[----:B------:R0:W-:Y:S04]  /*3fed0*/  STL [R1+0x1b8], R83 ;  /* 0x0001b85301007387 */ /* 0x0001e80000100800 */
[----:B0-----:R-:W4:Y:S04]  /*3fee0*/  LDL.LU R83, [R1+0x180] ;  /* 0x0001800001537983 */ /* 0x001f280000300800 */
[----:B------:R-:W4:Y:S04]  /*3fef0*/  LDL.LU R84, [R1+0x17c] ;  /* 0x00017c0001547983 */ /* 0x000f280000300800 */
[----:B------:R-:W4:Y:S04]  /*3ff00*/  LDL.LU R85, [R1+0x144] ;  /* 0x0001440001557983 */ /* 0x000f280000300800 */
        /* <DEDUP_REMOVED lines=8> */
[----:B---3--:R0:W-:Y:S04]  /*3ff90*/  STL [R1+0x1ac], R64 ;  /* 0x0001ac4001007387 */ /* 0x0081e80000100800 */
[----:B0-----:R-:W3:Y:S04]  /*3ffa0*/  LDL.LU R64, [R1+0x94] ;  /* 0x0000940001407983 */ /* 0x001ee80000300800 */
[----:B------:R-:W3:Y:S04]  /*3ffb0*/  LDL.LU R3, [R1+0x60] ;  /* 0x0000600001037983 */ /* 0x000ee80000300800 */
[----:B--2---:R0:W-:Y:S04]  /*3ffc0*/  STL [R1+0x1a0], R6 ;  /* 0x0001a00601007387 */ /* 0x0041e80000100800 */
[----:B0-----:R-:W2:Y:S04]  /*3ffd0*/  LDL.LU R6, [R1+0x5c] ;  /* 0x00005c0001067983 */ /* 0x001ea80000300800 */
[----:B----4-:R0:W-:Y:S04]  /*3ffe0*/  STL [R1+0x194], R2 ;  /* 0x0001940201007387 */ /* 0x0101e80000100800 */
[----:B0-----:R-:W4:Y:S04]  /*3fff0*/  LDL.LU R2, [R1+0x30] ;  /* 0x0000300001027983 */ /* 0x001f280000300800 */
[----:B------:R-:W2:Y:S04]  /*40000*/  LDL.LU R4, [R1+0x2c] ;  /* 0x00002c0001047983 */ /* 0x000ea80000300800 */
[----:B------:R0:W-:Y:S04]  /*40010*/  STL [R1+0x188], R5 ;  /* 0x0001880501007387 */ /* 0x0001e80000100800 */
[----:B0-----:R-:W2:Y:S04]  /*40020*/  LDL.LU R5, [R1+0x1850] ;  /* 0x0018500001057983 */ /* 0x001ea80000300800 */
[----:B------:R-:W3:Y:S04]  /*40030*/  LDL R46, [R1+0x11cc] ;  /* 0x0011cc00012e7983 */ /* 0x000ee80000100800 */
[----:B------:R-:W3:Y:S01]  /*40040*/  LDL R47, [R1+0x11d0] ;  /* 0x0011d000012f7983 */ /* 0x000ee20000100800 */
[----:B------:R-:W-:-:S02]  /*40050*/  ISETP.GT.AND P2, PT, R7, 0x7f, PT ;  /* 0x0000007f0700780c */ /* 0x000fc40003f44270 */
[----:B--2---:R-:W-:-:S11]  /*40060*/  PRMT R5, RZ, 0x7610, R5 ;  /* 0x00007610ff057816 */ /* 0x004fd60000000005 */
[----:B---3--:R-:W-:-:S04]  /*40070*/  @P2 LOP3.LUT R47, R47, R46, RZ, 0x3c, !PT ;  /* 0x0000002e2f2f2212 */ /* 0x008fc800078e3cff */
[----:B------:R-:W-:-:S04]  /*40080*/  @P2 LOP3.LUT R46, R47, R46, RZ, 0x3c, !PT ;  /* 0x0000002e2f2e2212 */ /* 0x000fc800078e3cff */
[----:B------:R-:W-:-:S05]  /*40090*/  @P2 LOP3.LUT R47, R47, R46, RZ, 0x3c, !PT ;  /* 0x0000002e2f2f2212 */ /* 0x000fca00078e3cff */
[----:B------:R-:W2:Y:S04]  /*400a0*/  @P2 LDG.E.U8 R5, desc[UR20][R46.64] ;  /* 0x000000142e052981 */ /* 0x000ea8000c1e1100 */
[----:B------:R-:W3:Y:S04]  /*400b0*/  LDL R46, [R1+0x11d4] ;  /* 0x0011d400012e7983 */ /* 0x000ee80000100800 */
[----:B------:R-:W3:Y:S01]  /*400c0*/  LDL R47, [R1+0x11d8] ;  /* 0x0011d800012f7983 */ /* 0x000ee20000100800 */
[----:B------:R-:W-:-:S03]  /*400d0*/  PRMT R16, RZ, 0x7610, R16 ;  /* 0x00007610ff107816 */ /* 0x000fc60000000010 */
[----:B--2---:R0:W-:Y:S02]  /*400e0*/  STL [R1+0x184], R5 ;  /* 0x0001840501007387 */ /* 0x0041e40000100800 */
[----:B0-----:R-:W0:Y:S01]  /*400f0*/  S2R R5, SR_TID.X ;  /* 0x0000000000057919 */ /* 0x001e220000002100 */
[----:B---3--:R-:W-:-:S04]  /*40100*/  @P2 LOP3.LUT R47, R47, R46, RZ, 0x3c, !PT ;  /* 0x0000002e2f2f2212 */ /* 0x008fc800078e3cff */
[----:B------:R-:W-:-:S04]  /*40110*/  @P2 LOP3.LUT R46, R47, R46, RZ, 0x3c, !PT ;  /* 0x0000002e2f2e2212 */ /* 0x000fc800078e3cff */
[----:B------:R-:W-:-:S05]  /*40120*/  @P2 LOP3.LUT R47, R47, R46, RZ, 0x3c, !PT ;  /* 0x0000002e2f2f2212 */ /* 0x000fca00078e3cff */
[----:B------:R-:W2:Y:S01]  /*40130*/  @P2 LDG.E.U8 R16, desc[UR20][R46.64] ;  /* 0x000000142e102981 */ /* 0x000ea2000c1e1100 */
[----:B0-----:R-:W-:Y:S01]  /*40140*/  LOP3.LUT R5, R5, 0x7f, RZ, 0xc0, !PT ;  /* 0x0000007f05057812 */ /* 0x001fe200078ec0ff */
[----:B------:R-:W-:Y:S06]  /*40150*/  BAR.SYNC.DEFER_BLOCKING 0x0 ;  /* 0x0000000000007b1d */ /* 0x000fec0000010000 */
        /* <DEDUP_REMOVED lines=11> */
[----:B------:R1:W-:Y:S04]  /*40210*/  STS.U8 [R5+UR9+0x15400], R91 ;  /* 0x0154005b05007988 */ /* 0x0003e80008000009 */
[----:B------:R3:W-:Y:S04]  /*40220*/  STS.U8 [R5+UR9+0x11800], R92 ;  /* 0x0118005c05007988 */ /* 0x0007e80008000009 */
[----:B0-----:R-:W2:Y:S04]  /*40230*/  LDL.LU R90, [R1+0x228] ;  /* 0x00022800015a7983 */ /* 0x001ea80000300800 */
[----:B-1----:R-:W2:Y:S04]  /*40240*/  LDL.LU R91, [R1+0x224] ;  /* 0x00022400015b7983 */ /* 0x002ea80000300800 */
[----:B---3--:R-:W3:Y:S04]  /*40250*/  LDL.LU R92, [R1+0x1d8] ;  /* 0x0001d800015c7983 */ /* 0x008ee80000300800 */
[----:B------:R-:W-:Y:S04]  /*40260*/  STS.U8 [R5+UR9+0x15800], R64 ;  /* 0x0158004005007988 */ /* 0x000fe80008000009 */
[----:B------:R-:W-:Y:S04]  /*40270*/  STS.U8 [R5+UR9+0x11c00], R3 ;  /* 0x011c000305007988 */ /* 0x000fe80008000009 */
[----:B------:R-:W-:Y:S04]  /*40280*/  STS.U8 [R5+UR9+0x15c00], R6 ;  /* 0x015c000605007988 */ /* 0x000fe80008000009 */
[----:B----4-:R0:W-:Y:S04]  /*40290*/  STS.U8 [R5+UR9+0x12000], R2 ;  /* 0x0120000205007988 */ /* 0x0101e80008000009 */
[----:B------:R-:W-:Y:S04]  /*402a0*/  STS.U8 [R5+UR9+0x16000], R4 ;  /* 0x0160000405007988 */ /* 0x000fe80008000009 */
[----:B------:R1:W-:Y:S04]  /*402b0*/  STS.U8 [R5+UR9+0x12400], R0 ;  /* 0x0124000005007988 */ /* 0x0003e80008000009 */
[----:B0-----:R-:W4:Y:S01]  /*402c0*/  LDL.LU R2, [R1+0x1d4] ;  /* 0x0001d40001027983 */ /* 0x001f220000300800 */
[----:B-1----:R-:W0:Y:S03]  /*402d0*/  S2R R0, SR_TID.X ;  /* 0x0000000000007919 */ /* 0x002e260000002100 */
        /* <DEDUP_REMOVED lines=8> */
[----:B------:R-:W-:Y:S01]  /*40360*/  STS.U8 [R5+UR9+0x13400], R18 ;  /* 0x0134001205007988 */ /* 0x000fe20008000009 */
[----:B------:R-:W-:-:S03]  /*40370*/  LOP3.LUT R4, R0, 0x10, RZ, 0x3c, !PT ;  /* 0x0000001000047812 */ /* 0x000fc600078e3cff */
[----:B------:R-:W-:Y:S04]  /*40380*/  STS.U8 [R5+UR9+0x17400], R19 ;  /* 0x0174001305007988 */ /* 0x000fe80008000009 */
[----:B------:R-:W-:Y:S04]  /*40390*/  STS.U8 [R5+UR9+0x13800], R28 ;  /* 0x0138001c05007988 */ /* 0x000fe80008000009 */
[----:B------:R-:W-:Y:S04]  /*403a0*/  STS.U8 [R5+UR9+0x17800], R29 ;  /* 0x0178001d05007988 */ /* 0x000fe80008000009 */
[----:B------:R-:W-:Y:S04]  /*403b0*/  STS.U8 [R5+UR9+0x13c00], R30 ;  /* 0x013c001e05007988 */ /* 0x000fe80008000009 */
[----:B------:R-:W-:Y:S04]  /*403c0*/  STS.U8 [R5+UR9+0x17c00], R31 ;  /* 0x017c001f05007988 */ /* 0x000fe80008000009 */
[----:B--2---:R0:W-:Y:S04]  /*403d0*/  STL [R1+0x178], R16 ;  /* 0x0001781001007387 */ /* 0x0041e80000100800 */
        /* <DEDUP_REMOVED lines=14> */
[----:B------:R0:W-:Y:S04]  /*404c0*/  STS.U8 [R4+UR9+0x10080], R90 ;  /* 0x0100805a04007988 */ /* 0x0001e80008000009 */
[----:B------:R1:W-:Y:S04]  /*404d0*/  STS.U8 [R4+UR9+0x14080], R91 ;  /* 0x0140805b04007988 */ /* 0x0003e80008000009 */
[----:B---3--:R3:W-:Y:S04]  /*404e0*/  STS.U8 [R4+UR9+0x10480], R92 ;  /* 0x0104805c04007988 */ /* 0x0087e80008000009 */
[----:B0-----:R-:W2:Y:S04]  /*404f0*/  LDL.LU R90, [R1+0x184c] ;  /* 0x00184c00015a7983 */ /* 0x001ea80000300800 */
[----:B-1----:R-:W2:Y:S04]  /*40500*/  LDL.LU R91, [R1+0x1848] ;  /* 0x00184800015b7983 */ /* 0x002ea80000300800 */
[----:B---3--:R-:W3:Y:S04]  /*40510*/  LDL.LU R92, [R1+0x1844] ;  /* 0x00184400015c7983 */ /* 0x008ee80000300800 */
[----:B----4-:R0:W-:Y:S04]  /*40520*/  STS.U8 [R4+UR9+0x14480], R2 ;  /* 0x0144800204007988 */ /* 0x0101e80008000009 */
[----:B0-----:R-:W4:Y:S04]  /*40530*/  LDL.LU R2, [R1+0x1840] ;  /* 0x0018400001027983 */ /* 0x001f280000300800 */
[----:B--2---:R0:W-:Y:S04]  /*40540*/  STS.U8 [R4+UR9+0x10880], R16 ;  /* 0x0108801004007988 */ /* 0x0041e80008000009 */
[----:B------:R1:W-:Y:S04]  /*40550*/  STS.U8 [R4+UR9+0x14880], R52 ;  /* 0x0148803404007988 */ /* 0x0003e80008000009 */
[----:B------:R2:W-:Y:S04]  /*40560*/  STS.U8 [R4+UR9+0x10c80], R54 ;  /* 0x010c803604007988 */ /* 0x0005e80008000009 */
[----:B------:R0:W-:Y:S04]  /*40570*/  STS.U8 [R4+UR9+0x14c80], R71 ;  /* 0x014c804704007988 */ /* 0x0001e80008000009 */
[----:B------:R0:W-:Y:S04]  /*40580*/  STS.U8 [R4+UR9+0x11080], R72 ;  /* 0x0110804804007988 */ /* 0x0001e80008000009 */
[----:B------:R0:W-:Y:S04]  /*40590*/  STS.U8 [R4+UR9+0x15080], R83 ;  /* 0x0150805304007988 */ /* 0x0001e80008000009 */
[----:B------:R1:W-:Y:S04]  /*405a0*/  STS.U8 [R4+UR9+0x11480], R84 ;  /* 0x0114805404007988 */ /* 0x0003e80008000009 */
[----:B------:R1:W-:Y:S04]  /*405b0*/  STS.U8 [R4+UR9+0x15480], R85 ;  /* 0x0154805504007988 */ /* 0x0003e80008000009 */
[----:B0-----:R-:W4:Y:S04]  /*405c0*/  LDL.LU R16, [R1+0x1cc] ;  /* 0x0001cc0001107983 */ /* 0x001f280000300800 */
[----:B------:R0:W-:Y:S04]  /*405d0*/  STS.U8 [R4+UR9+0x11880], R86 ;  /* 0x0118805604007988 */ /* 0x0001e80008000009 */
[----:B-1----:R-:W4:Y:S04]  /*405e0*/  LDL.LU R52, [R1+0x1c8] ;  /* 0x0001c80001347983 */ /* 0x002f280000300800 */
[----:B------:R1:W-:Y:S04]  /*405f0*/  STS.U8 [R4+UR9+0x15880], R87 ;  /* 0x0158805704007988 */ /* 0x0003e80008000009 */
[----:B--2---:R-:W2:Y:S04]  /*40600*/  LDL.LU R54, [R1+0x16c] ;  /* 0x00016c0001367983 */ /* 0x004ea80000300800 */
[----:B------:R0:W-:Y:S04]  /*40610*/  STS.U8 [R4+UR9+0x11c80], R88 ;  /* 0x011c805804007988 */ /* 0x0001e80008000009 */
[----:B------:R-:W2:Y:S04]  /*40620*/  LDL.LU R71, [R1+0x168] ;  /* 0x0001680001477983 */ /* 0x000ea80000300800 */
[----:B------:R0:W-:Y:S04]  /*40630*/  STS.U8 [R4+UR9+0x15c80], R64 ;  /* 0x015c804004007988 */ /* 0x0001e80008000009 */
[----:B------:R-:W2:Y:S04]  /*40640*/  LDL.LU R72, [R1+0x118] ;  /* 0x0001180001487983 */ /* 0x000ea80000300800 */
[----:B------:R0:W-:Y:S04]  /*40650*/  STS.U8 [R4+UR9+0x12080], R3 ;  /* 0x0120800304007988 */ /* 0x0001e80008000009 */
[----:B------:R-:W2:Y:S04]  /*40660*/  LDL.LU R83, [R1+0x114] ;  /* 0x0001140001537983 */ /* 0x000ea80000300800 */
[----:B------:R0:W-:Y:S04]  /*40670*/  STS.U8 [R4+UR9+0x16080], R6 ;  /* 0x0160800604007988 */ /* 0x0001e80008000009 */
[----:B------:R-:W2:Y:S04]  /*40680*/  LDL.LU R84, [R1+0xe8] ;  /* 0x0000e80001547983 */ /* 0x000ea80000300800 */
[----:B------:R-:W2:Y:S04]  /*40690*/  LDL.LU R85, [R1+0xe4] ;  /* 0x0000e40001557983 */ /* 0x000ea80000300800 */
[----:B0-----:R-:W2:Y:S04]  /*406a0*/  LDL.LU R86, [R1+0xb8] ;  /* 0x0000b80001567983 */ /* 0x001ea80000300800 */
[----:B-1----:R-:W2:Y:S04]  /*406b0*/  LDL.LU R87, [R1+0xb4] ;  /* 0x0000b40001577983 */ /* 0x002ea80000300800 */
[----:B------:R-:W2:Y:S04]  /*406c0*/  LDL.LU R88, [R1+0x80] ;  /* 0x0000800001587983 */ /* 0x000ea80000300800 */
[----:B------:R-:W2:Y:S04]  /*406d0*/  LDL.LU R64, [R1+0x7c] ;  /* 0x00007c0001407983 */ /* 0x000ea80000300800 */
[----:B---3--:R-:W-:Y:S04]  /*406e0*/  STS.U8 [R4+UR9+0x12480], R92 ;  /* 0x0124805c04007988 */ /* 0x008fe80008000009 */
[----:B------:R-:W-:Y:S04]  /*406f0*/  STS.U8 [R4+UR9+0x16480], R91 ;  /* 0x0164805b04007988 */ /* 0x000fe80008000009 */
[----:B------:R-:W-:Y:S04]  /*40700*/  STS.U8 [R4+UR9+0x12880], R80 ;  /* 0x0128805004007988 */ /* 0x000fe80008000009 */
[----:B------:R-:W-:Y:S04]  /*40710*/  STS.U8 [R4+UR9+0x16880], R79 ;  /* 0x0168804f04007988 */ /* 0x000fe80008000009 */
[----:B------:R-:W-:Y:S04]  /*40720*/  STS.U8 [R4+UR9+0x12c80], R68 ;  /* 0x012c804404007988 */ /* 0x000fe80008000009 */
[----:B------:R-:W3:Y:S04]  /*40730*/  LDL.LU R3, [R1+0x50] ;  /* 0x0000500001037983 */ /* 0x000ee80000300800 */
[----:B------:R-:W-:Y:S04]  /*40740*/  STS.U8 [R4+UR9+0x16c80], R67 ;  /* 0x016c804304007988 */ /* 0x000fe80008000009 */
[----:B------:R-:W2:Y:S04]  /*40750*/  LDL.LU R6, [R1+0x4c] ;  /* 0x00004c0001067983 */ /* 0x000ea80000300800 */
[----:B------:R0:W-:Y:S04]  /*40760*/  STS.U8 [R4+UR9+0x13080], R8 ;  /* 0x0130800804007988 */ /* 0x0001e80008000009 */
[----:B------:R1:W-:Y:S04]  /*40770*/  STS.U8 [R4+UR9+0x17080], R9 ;  /* 0x0170800904007988 */ /* 0x0003e80008000009 */
[----:B0-----:R-:W2:Y:S04]  /*40780*/  LDL.LU R8, [R1+0x21c] ;  /* 0x00021c0001087983 */ /* 0x001ea80000300800 */
[----:B-1----:R-:W2:Y:S04]  /*40790*/  LDL.LU R9, [R1+0x220] ;  /* 0x0002200001097983 */ /* 0x002ea80000300800 */
[----:B------:R-:W-:Y:S04]  /*407a0*/  STS.U8 [R4+UR9+0x13480], R20 ;  /* 0x0134801404007988 */ /* 0x000fe80008000009 */
[----:B------:R-:W-:Y:S04]  /*407b0*/  STS.U8 [R4+UR9+0x17480], R21 ;  /* 0x0174801504007988 */ /* 0x000fe80008000009 */
[----:B------:R-:W-:Y:S04]  /*407c0*/  STS.U8 [R4+UR9+0x13880], R33 ;  /* 0x0138802104007988 */ /* 0x000fe80008000009 */
[----:B------:R-:W-:Y:S04]  /*407d0*/  STS.U8 [R4+UR9+0x17880], R34 ;  /* 0x0178802204007988 */ /* 0x000fe80008000009 */
[----:B------:R-:W-:Y:S04]  /*407e0*/  STS.U8 [R4+UR9+0x13c80], R35 ;  /* 0x013c802304007988 */ /* 0x000fe80008000009 */
[----:B------:R0:W-:Y:S04]  /*407f0*/  STS.U8 [R4+UR9+0x17c80], R36 ;  /* 0x017c802404007988 */ /* 0x0001e80008000009 */
[----:B0-----:R-:W3:Y:S01]  /*40800*/  LDL.LU R4, [R1+0x183c] ;  /* 0x00183c0001047983 */ /* 0x001ee20000300800 */
[----:B------:R-:W-:-:S05]  /*40810*/  LOP3.LUT R0, R0, 0x20, RZ, 0x3c, !PT ;  /* 0x0000002000007812 */ /* 0x000fca00078e3cff */
[----:B--2---:R-:W-:Y:S04]  /*40820*/  STS.U8 [R0+UR9+0x10100], R9 ;  /* 0x0101000900007988 */ /* 0x004fe80008000009 */
        /* <DEDUP_REMOVED lines=13> */
[----:B---3--:R-:W-:Y:S04]  /*40900*/  STS.U8 [R0+UR9+0x11d00], R3 ;  /* 0x011d000300007988 */ /* 0x008fe80008000009 */
[----:B------:R-:W-:Y:S04]  /*40910*/  STS.U8 [R0+UR9+0x15d00], R6 ;  /* 0x015d000600007988 */ /* 0x000fe80008000009 */
[----:B0-----:R-:W2:Y:S04]  /*40920*/  LDL.LU R85, [R1+0x218] ;  /* 0x0002180001557983 */ /* 0x001ea80000300800 */
[----:B------:R0:W-:Y:S04]  /*40930*/  STS.U8 [R0+UR9+0x12100], R4 ;  /* 0x0121000400007988 */ /* 0x0001e80008000009 */
[----:B-1----:R-:W3:Y:S04]  /*40940*/  LDL.LU R87, [R1+0x214] ;  /* 0x0002140001577983 */ /* 0x002ee80000300800 */
[----:B0-----:R-:W4:Y:S01]  /*40950*/  LDL.LU R4, [R1+0x1c0] ;  /* 0x0001c00001047983 */ /* 0x001f220000300800 */
[----:B------:R-:W0:Y:S03]  /*40960*/  S2R R16, SR_TID.X ;  /* 0x0000000000107919 */ /* 0x000e260000002100 */
[----:B------:R1:W-:Y:S04]  /*40970*/  STS.U8 [R0+UR9+0x16100], R2 ;  /* 0x0161000200007988 */ /* 0x0003e80008000009 */
[----:B------:R-:W-:Y:S04]  /*40980*/  STS.U8 [R0+UR9+0x12500], R90 ;  /* 0x0125005a00007988 */ /* 0x000fe80008000009 */
[----:B------:R-:W4:Y:S04]  /*40990*/  LDL.LU R9, [R1+0x1bc] ;  /* 0x0001bc0001097983 */ /* 0x000f280000300800 */
[----:B------:R-:W-:Y:S04]  /*409a0*/  STS.U8 [R0+UR9+0x16500], R89 ;  /* 0x0165005900007988 */ /* 0x000fe80008000009 */
[----:B------:R-:W4:Y:S04]  /*409b0*/  LDL.LU R8, [R1+0x164] ;  /* 0x0001640001087983 */ /* 0x000f280000300800 */
[----:B------:R-:W-:Y:S04]  /*409c0*/  STS.U8 [R0+UR9+0x12900], R78 ;  /* 0x0129004e00007988 */ /* 0x000fe80008000009 */
[----:B------:R-:W4:Y:S04]  /*409d0*/  LDL.LU R52, [R1+0x160] ;  /* 0x0001600001347983 */ /* 0x000f280000300800 */
[----:B------:R-:W-:Y:S01]  /*409e0*/  STS.U8 [R0+UR9+0x16900], R77 ;  /* 0x0169004d00007988 */ /* 0x000fe20008000009 */
[----:B0-----:R-:W-:-:S03]  /*409f0*/  LOP3.LUT R16, R16, 0x7f, RZ, 0xc0, !PT ;  /* 0x0000007f10107812 */ /* 0x001fc600078ec0ff */
[----:B------:R-:W4:Y:S04]  /*40a00*/  LDL.LU R54, [R1+0x110] ;  /* 0x0001100001367983 */ /* 0x000f280000300800 */
[----:B------:R-:W-:Y:S04]  /*40a10*/  STS.U8 [R0+UR9+0x12d00], R66 ;  /* 0x012d004200007988 */ /* 0x000fe80008000009 */
[----:B------:R-:W4:Y:S04]  /*40a20*/  LDL.LU R71, [R1+0x10c] ;  /* 0x00010c0001477983 */ /* 0x000f280000300800 */
[----:B------:R-:W-:Y:S01]  /*40a30*/  STS.U8 [R0+UR9+0x16d00], R65 ;  /* 0x016d004100007988 */ /* 0x000fe20008000009 */
[----:B------:R-:W-:-:S03]  /*40a40*/  LOP3.LUT R86, R16, 0x30, RZ, 0x3c, !PT ;  /* 0x0000003010567812 */ /* 0x000fc600078e3cff */
        /* <DEDUP_REMOVED lines=12> */
[----:B-1----:R-:W4:Y:S04]  /*40b10*/  LDL.LU R2, [R1+0x48] ;  /* 0x0000480001027983 */ /* 0x002f280000300800 */
[----:B------:R-:W-:Y:S04]  /*40b20*/  STS.U8 [R0+UR9+0x13d00], R39 ;  /* 0x013d002700007988 */ /* 0x000fe80008000009 */
[----:B------:R0:W-:Y:S04]  /*40b30*/  STS.U8 [R0+UR9+0x17d00], R40 ;  /* 0x017d002800007988 */ /* 0x0001e80008000009 */
[----:B------:R-:W4:Y:S04]  /*40b40*/  LDL.LU R88, [R1+0x18] ;  /* 0x0000180001587983 */ /* 0x000f280000300800 */
[----:B0-----:R-:W4:Y:S04]  /*40b50*/  LDL.LU R0, [R1+0x14] ;  /* 0x0000140001007983 */ /* 0x001f280000300800 */
[----:B--2---:R0:W-:Y:S04]  /*40b60*/  STS.U8 [R86+UR9+0x10180], R85 ;  /* 0x0101805556007988 */ /* 0x0041e80008000009 */
[----:B---3--:R1:W-:Y:S04]  /*40b70*/  STS.U8 [R86+UR9+0x14180], R87 ;  /* 0x0141805756007988 */ /* 0x0083e80008000009 */
[----:B0-----:R-:W2:Y:S04]  /*40b80*/  LDL.LU R85, [R1+0x1838] ;  /* 0x0018380001557983 */ /* 0x001ea80000300800 */
[----:B----4-:R0:W-:Y:S04]  /*40b90*/  STS.U8 [R86+UR9+0x10580], R4 ;  /* 0x0105800456007988 */ /* 0x0101e80008000009 */
[----:B-1----:R-:W3:Y:S04]  /*40ba0*/  LDL.LU R87, [R1+0x1834] ;  /* 0x0018340001577983 */ /* 0x002ee80000300800 */
[----:B0-----:R-:W4:Y:S04]  /*40bb0*/  LDL.LU R4, [R1+0x1830] ;  /* 0x0018300001047983 */ /* 0x001f280000300800 */
        /* <DEDUP_REMOVED lines=11> */
[----:B0-----:R-:W2:Y:S04]  /*40c70*/  LDL.LU R3, [R1+0x20c] ;  /* 0x00020c0001037983 */ /* 0x001ea80000300800 */
[----:B------:R0:W-:Y:S04]  /*40c80*/  STS.U8 [R86+UR9+0x11d80], R2 ;  /* 0x011d800256007988 */ /* 0x0001e80008000009 */
[----:B-1----:R-:W2:Y:S04]  /*40c90*/  LDL.LU R6, [R1+0x208] ;  /* 0x0002080001067983 */ /* 0x002ea80000300800 */
[----:B0-----:R-:W2:Y:S04]  /*40ca0*/  LDL.LU R2, [R1+0x1b4] ;  /* 0x0001b40001027983 */ /* 0x001ea80000300800 */
[----:B----4-:R0:W-:Y:S04]  /*40cb0*/  STS.U8 [R86+UR9+0x15d80], R4 ;  /* 0x015d800456007988 */ /* 0x0101e80008000009 */
[----:B0-----:R-:W4:Y:S04]  /*40cc0*/  LDL.LU R4, [R1+0x1b0] ;  /* 0x0001b00001047983 */ /* 0x001f280000300800 */
        /* <DEDUP_REMOVED lines=10> */
[----:B0-----:R-:W2:Y:S04]  /*40d70*/  LDL.LU R88, [R1+0x182c] ;  /* 0x00182c0001587983 */ /* 0x001ea80000300800 */
[----:B------:R0:W-:Y:S01]  /*40d80*/  STS.U8 [R86+UR9+0x16180], R0 ;  /* 0x0161800056007988 */ /* 0x0001e20008000009 */
[----:B------:R-:W-:-:S03]  /*40d90*/  LOP3.LUT R16, R16, 0x40, RZ, 0x3c, !PT ;  /* 0x0000004010107812 */ /* 0x000fc600078e3cff */
[----:B0-----:R-:W4:Y:S04]  /*40da0*/  LDL.LU R0, [R1+0x3c] ;  /* 0x00003c0001007983 */ /* 0x001f280000300800 */
[----:B--2---:R-:W-:Y:S04]  /*40db0*/  STS.U8 [R86+UR9+0x12580], R88 ;  /* 0x0125805856007988 */ /* 0x004fe80008000009 */
        /* <DEDUP_REMOVED lines=15> */
[----:B0-----:R-:W3:Y:S04]  /*40eb0*/  LDL.LU R86, [R1+0x1828] ;  /* 0x0018280001567983 */ /* 0x001ee80000300800 */
[----:B-1----:R-:W3:Y:S04]  /*40ec0*/  LDL.LU R3, [R1+0x1824] ;  /* 0x0018240001037983 */ /* 0x002ee80000300800 */
[----:B--2---:R-:W2:Y:S04]  /*40ed0*/  LDL.LU R6, [R1+0x1820] ;  /* 0x0018200001067983 */ /* 0x004ea80000300800 */
[----:B------:R0:W-:Y:S04]  /*40ee0*/  STS.U8 [R16+UR9+0x10600], R2 ;  /* 0x0106000210007988 */ /* 0x0001e80008000009 */
[----:B----4-:R1:W-:Y:S04]  /*40ef0*/  STS.U8 [R16+UR9+0x14600], R4 ;  /* 0x0146000410007988 */ /* 0x0103e80008000009 */
[----:B0-----:R-:W4:Y:S04]  /*40f00*/  LDL.LU R2, [R1+0x181c] ;  /* 0x00181c0001027983 */ /* 0x001f280000300800 */
[----:B-1----:R-:W2:Y:S04]  /*40f10*/  LDL.LU R4, [R1+0x1818] ;  /* 0x0018180001047983 */ /* 0x002ea80000300800 */
[----:B------:R-:W-:Y:S04]  /*40f20*/  STS.U8 [R16+UR9+0x10a00], R9 ;  /* 0x010a000910007988 */ /* 0x000fe80008000009 */
[----:B------:R-:W-:Y:S04]  /*40f30*/  STS.U8 [R16+UR9+0x14a00], R8 ;  /* 0x014a000810007988 */ /* 0x000fe80008000009 */
[----:B------:R0:W-:Y:S04]  /*40f40*/  STS.U8 [R16+UR9+0x10e00], R52 ;  /* 0x010e003410007988 */ /* 0x0001e80008000009 */
[----:B------:R1:W-:Y:S04]  /*40f50*/  STS.U8 [R16+UR9+0x14e00], R54 ;  /* 0x014e003610007988 */ /* 0x0003e80008000009 */
[----:B------:R0:W-:Y:S04]  /*40f60*/  STS.U8 [R16+UR9+0x11200], R71 ;  /* 0x0112004710007988 */ /* 0x0001e80008000009 */
[----:B------:R-:W-:Y:S04]  /*40f70*/  STS.U8 [R16+UR9+0x15200], R72 ;  /* 0x0152004810007988 */ /* 0x000fe80008000009 */
[----:B------:R-:W-:Y:S04]  /*40f80*/  STS.U8 [R16+UR9+0x11600], R83 ;  /* 0x0116005310007988 */ /* 0x000fe80008000009 */
[----:B------:R-:W-:Y:S04]  /*40f90*/  STS.U8 [R16+UR9+0x15600], R84 ;  /* 0x0156005410007988 */ /* 0x000fe80008000009 */
[----:B------:R-:W-:Y:S04]  /*40fa0*/  STS.U8 [R16+UR9+0x11a00], R64 ;  /* 0x011a004010007988 */ /* 0x000fe80008000009 */
[----:B0-----:R-:W3:Y:S04]  /*40fb0*/  LDL.LU R52, [R1+0x200] ;  /* 0x0002000001347983 */ /* 0x001ee80000300800 */
[----:B-1----:R-:W3:Y:S04]  /*40fc0*/  LDL.LU R54, [R1+0x1fc] ;  /* 0x0001fc0001367983 */ /* 0x002ee80000300800 */
[----:B------:R-:W3:Y:S04]  /*40fd0*/  LDL.LU R71, [R1+0x1a8] ;  /* 0x0001a80001477983 */ /* 0x000ee80000300800 */
[----:B--2---:R-:W-:Y:S04]  /*40fe0*/  STS.U8 [R16+UR9+0x15a00], R4 ;  /* 0x015a000410007988 */ /* 0x004fe80008000009 */
[----:B----4-:R0:W-:Y:S04]  /*40ff0*/  STS.U8 [R16+UR9+0x11e00], R2 ;  /* 0x011e000210007988 */ /* 0x0101e80008000009 */
[----:B0-----:R-:W2:Y:S04]  /*41000*/  LDL.LU R2, [R1+0x1a4] ;  /* 0x0001a40001027983 */ /* 0x001ea80000300800 */
[----:B------:R-:W4:Y:S04]  /*41010*/  LDL.LU R4, [R1+0x154] ;  /* 0x0001540001047983 */ /* 0x000f280000300800 */
[----:B------:R-:W-:Y:S04]  /*41020*/  STS.U8 [R16+UR9+0x15e00], R0 ;  /* 0x015e000010007988 */ /* 0x000fe80008000009 */
[----:B------:R-:W-:Y:S04]  /*41030*/  STS.U8 [R16+UR9+0x12200], R6 ;  /* 0x0122000610007988 */ /* 0x000fe80008000009 */
[----:B---3--:R0:W-:Y:S04]  /*41040*/  STS.U8 [R16+UR9+0x16200], R3 ;  /* 0x0162000310007988 */ /* 0x0081e80008000009 */
[----:B------:R-:W-:Y:S04]  /*41050*/  STS.U8 [R16+UR9+0x12600], R86 ;  /* 0x0126005610007988 */ /* 0x000fe80008000009 */
[----:B------:R-:W-:Y:S04]  /*41060*/  STS.U8 [R16+UR9+0x16600], R85 ;  /* 0x0166005510007988 */ /* 0x000fe80008000009 */
[----:B------:R-:W-:Y:S04]  /*41070*/  STS.U8 [R16+UR9+0x12a00], R74 ;  /* 0x012a004a10007988 */ /* 0x000fe80008000009 */
[----:B------:R-:W-:Y:S04]  /*41080*/  STS.U8 [R16+UR9+0x16a00], R73 ;  /* 0x016a004910007988 */ /* 0x000fe80008000009 */
[----:B------:R-:W-:Y:S04]  /*41090*/  STS.U8 [R16+UR9+0x12e00], R58 ;  /* 0x012e003a10007988 */ /* 0x000fe80008000009 */
[----:B------:R-:W-:Y:S01]  /*410a0*/  STS.U8 [R16+UR9+0x16e00], R56 ;  /* 0x016e003810007988 */ /* 0x000fe20008000009 */
[----:B0-----:R-:W-:-:S03]  /*410b0*/  LOP3.LUT R3, R5, 0x50, RZ, 0x3c, !PT ;  /* 0x0000005005037812 */ /* 0x001fc600078e3cff */
[----:B------:R-:W3:Y:S04]  /*410c0*/  LDL.LU R72, [R1+0xfc] ;  /* 0x0000fc0001487983 */ /* 0x000ee80000300800 */
[----:B------:R-:W-:Y:S04]  /*410d0*/  STS.U8 [R16+UR9+0x13200], R14 ;  /* 0x0132000e10007988 */ /* 0x000fe80008000009 */
        /* <DEDUP_REMOVED lines=22> */
[----:B----4-:R1:W-:Y:S04]  /*41240*/  STS.U8 [R3+UR9+0x10a80], R4 ;  /* 0x010a800403007988 */ /* 0x0103e80008000009 */
[----:B0-----:R-:W2:Y:S04]  /*41250*/  LDL.LU R2, [R1+0x1804] ;  /* 0x0018040001027983 */ /* 0x001ea80000300800 */
[----:B-1----:R-:W4:Y:S04]  /*41260*/  LDL.LU R4, [R1+0x1800] ;  /* 0x0018000001047983 */ /* 0x002f280000300800 */
[----:B----4-:R-:W-:Y:S04]  /*41270*/  STS.U8 [R3+UR9+0x14a80], R4 ;  /* 0x014a800403007988 */ /* 0x010fe80008000009 */
[----:B--2---:R0:W-:Y:S04]  /*41280*/  STS.U8 [R3+UR9+0x10e80], R2 ;  /* 0x010e800203007988 */ /* 0x0041e80008000009 */
[----:B---3--:R1:W-:Y:S04]  /*41290*/  STS.U8 [R3+UR9+0x14e80], R72 ;  /* 0x014e804803007988 */ /* 0x0083e80008000009 */
[----:B------:R2:W-:Y:S04]  /*412a0*/  STS.U8 [R3+UR9+0x11280], R83 ;  /* 0x0112805303007988 */ /* 0x0005e80008000009 */
[----:B0-----:R-:W3:Y:S04]  /*412b0*/  LDL.LU R2, [R1+0x1f4] ;  /* 0x0001f40001027983 */ /* 0x001ee80000300800 */
[----:B------:R-:W4:Y:S04]  /*412c0*/  LDL.LU R4, [R1+0x1f0] ;  /* 0x0001f00001047983 */ /* 0x000f280000300800 */
[----:B-1----:R-:W3:Y:S04]  /*412d0*/  LDL.LU R72, [R1+0x17fc] ;  /* 0x0017fc0001487983 */ /* 0x002ee80000300800 */
[----:B--2---:R-:W2:Y:S04]  /*412e0*/  LDL.LU R83, [R1+0x17f8] ;  /* 0x0017f80001537983 */ /* 0x004ea80000300800 */
[----:B------:R0:W-:Y:S04]  /*412f0*/  STS.U8 [R3+UR9+0x15280], R84 ;  /* 0x0152805403007988 */ /* 0x0001e80008000009 */
[----:B------:R1:W-:Y:S04]  /*41300*/  STS.U8 [R3+UR9+0x11680], R64 ;  /* 0x0116804003007988 */ /* 0x0003e80008000009 */
[----:B------:R1:W-:Y:S04]  /*41310*/  STS.U8 [R3+UR9+0x15680], R0 ;  /* 0x0156800003007988 */ /* 0x0003e80008000009 */
[----:B0-----:R-:W2:Y:S04]  /*41320*/  LDL.LU R84, [R1+0x17f4] ;  /* 0x0017f40001547983 */ /* 0x001ea80000300800 */
[----:B-1----:R-:W2:Y:S04]  /*41330*/  LDL.LU R64, [R1+0x17f0] ;  /* 0x0017f00001407983 */ /* 0x002ea80000300800 */
[----:B------:R-:W2:Y:S04]  /*41340*/  LDL.LU R0, [R1+0x17ec] ;  /* 0x0017ec0001007983 */ /* 0x000ea80000300800 */
[----:B------:R0:W-:Y:S04]  /*41350*/  STS.U8 [R3+UR9+0x11a80], R6 ;  /* 0x011a800603007988 */ /* 0x0001e80008000009 */
[----:B0-----:R-:W2:Y:S04]  /*41360*/  LDL.LU R6, [R1+0x17e8] ;  /* 0x0017e80001067983 */ /* 0x001ea80000300800 */
[----:B------:R-:W-:Y:S04]  /*41370*/  STS.U8 [R3+UR9+0x15a80], R9 ;  /* 0x015a800903007988 */ /* 0x000fe80008000009 */
[----:B------:R-:W-:Y:S01]  /*41380*/  STS.U8 [R3+UR9+0x11e80], R8 ;  /* 0x011e800803007988 */ /* 0x000fe20008000009 */
[----:B------:R-:W-:-:S02]  /*41390*/  ISETP.GE.AND P1, PT, R5, R7, PT ;  /* 0x000000070500720c */ /* 0x000fc40003f26270 */
[----:B------:R-:W-:Y:S01]  /*413a0*/  LOP3.LUT R5, R5, 0x60, RZ, 0x3c, !PT ;  /* 0x0000006005057812 */ /* 0x000fe200078e3cff */
[----:B--2---:R0:W-:Y:S04]  /*413b0*/  STS.U8 [R3+UR9+0x15e80], R6 ;  /* 0x015e800603007988 */ /* 0x0041e80008000009 */
[----:B------:R1:W-:Y:S04]  /*413c0*/  STS.U8 [R3+UR9+0x12280], R0 ;  /* 0x0122800003007988 */ /* 0x0003e80008000009 */
[----:B------:R2:W-:Y:S04]  /*413d0*/  STS.U8 [R3+UR9+0x16280], R64 ;  /* 0x0162804003007988 */ /* 0x0005e80008000009 */
        /* <DEDUP_REMOVED lines=9> */
[----:B------:R3:W-:Y:S04]  /*41470*/  STS.U8 [R3+UR9+0x17680], R45 ;  /* 0x0176802d03007988 */ /* 0x0007e80008000009 */
[----:B0-----:R-:W4:Y:S04]  /*41480*/  LDL.LU R6, [R1+0x17e4] ;  /* 0x0017e40001067983 */ /* 0x001f280000300800 */
[----:B------:R-:W-:Y:S04]  /*41490*/  STS.U8 [R3+UR9+0x13a80], R57 ;  /* 0x013a803903007988 */ /* 0x000fe80008000009 */
[----:B-1----:R-:W4:Y:S04]  /*414a0*/  LDL.LU R0, [R1+0x17e0] ;  /* 0x0017e00001007983 */ /* 0x002f280000300800 */
[----:B------:R-:W-:Y:S04]  /*414b0*/  STS.U8 [R3+UR9+0x17a80], R59 ;  /* 0x017a803b03007988 */ /* 0x000fe80008000009 */
[----:B--2---:R-:W2:Y:S04]  /*414c0*/  LDL.LU R64, [R1+0x17dc] ;  /* 0x0017dc0001407983 */ /* 0x004ea80000300800 */
[----:B------:R-:W-:Y:S04]  /*414d0*/  STS.U8 [R3+UR9+0x13e80], R61 ;  /* 0x013e803d03007988 */ /* 0x000fe80008000009 */
[----:B------:R-:W2:Y:S04]  /*414e0*/  LDL R9, [R1+0x34c] ;  /* 0x00034c0001097983 */ /* 0x000ea80000100800 */
[----:B------:R-:W2:Y:S04]  /*414f0*/  LDL R8, [R1+0x350] ;  /* 0x0003500001087983 */ /* 0x000ea80000100800 */
[----:B---3--:R-:W3:Y:S04]  /*41500*/  LDL R45, [R1+0x390] ;  /* 0x00039000012d7983 */ /* 0x008ee80000100800 */
[----:B------:R0:W-:Y:S04]  /*41510*/  STS.U8 [R3+UR9+0x17e80], R63 ;  /* 0x017e803f03007988 */ /* 0x0001e80008000009 */
[----:B------:R1:W-:Y:S04]  /*41520*/  STS.U8 [R5+UR9+0x10300], R2 ;  /* 0x0103000205007988 */ /* 0x0003e80008000009 */
[----:B----4-:R4:W-:Y:S04]  /*41530*/  STS.U8 [R5+UR9+0x14300], R4 ;  /* 0x0143000405007988 */ /* 0x0109e80008000009 */
[----:B0-----:R-:W2:Y:S04]  /*41540*/  LDL.LU R3, [R1+0x17d8] ;  /* 0x0017d80001037983 */ /* 0x001ea80000300800 */
[----:B-1----:R-:W2:Y:S04]  /*41550*/  LDL.LU R2, [R1+0x17d4] ;  /* 0x0017d40001027983 */ /* 0x002ea80000300800 */
[----:B----4-:R-:W4:Y:S04]  /*41560*/  LDL.LU R4, [R1+0x17d0] ;  /* 0x0017d00001047983 */ /* 0x010f280000300800 */
[----:B----4-:R0:W-:Y:S04]  /*41570*/  STS.U8 [R5+UR9+0x10700], R4 ;  /* 0x0107000405007988 */ /* 0x0101e80008000009 */
[----:B--2---:R1:W-:Y:S04]  /*41580*/  STS.U8 [R5+UR9+0x14700], R2 ;  /* 0x0147000205007988 */ /* 0x0043e80008000009 */
[----:B------:R2:W-:Y:S04]  /*41590*/  STS.U8 [R5+UR9+0x10b00], R3 ;  /* 0x010b000305007988 */ /* 0x0005e80008000009 */
[----:B0-----:R-:W4:Y:S04]  /*415a0*/  LDL.LU R4, [R1+0x17cc] ;  /* 0x0017cc0001047983 */ /* 0x001f280000300800 */
[----:B-1----:R-:W3:Y:S04]  /*415b0*/  LDL.LU R2, [R1+0x17c8] ;  /* 0x0017c80001027983 */ /* 0x002ee80000300800 */
[----:B--2---:R-:W2:Y:S04]  /*415c0*/  LDL.LU R3, [R1+0x17c4] ;  /* 0x0017c40001037983 */ /* 0x004ea80000300800 */
[----:B------:R0:W-:Y:S04]  /*415d0*/  STS.U8 [R5+UR9+0x14b00], R64 ;  /* 0x014b004005007988 */ /* 0x0001e80008000009 */
[----:B0-----:R-:W2:Y:S02]  /*415e0*/  LDL.LU R64, [R1+0x17c0] ;  /* 0x0017c00001407983 */ /* 0x001ea40000300800 */
[----:B--2---:R-:W-:-:S06]  /*415f0*/  PRMT R64, RZ, 0x7610, R64 ;  /* 0x00007610ff407816 */ /* 0x004fcc0000000040 */
[----:B------:R-:W2:Y:S04]  /*41600*/  @!P1 LDG.E.U8 R64, desc[UR20][R8.64] ;  /* 0x0000001408409981 */ /* 0x000ea8000c1e1100 */
[----:B------:R0:W-:Y:S04]  /*41610*/  STS.U8 [R5+UR9+0x10f00], R0 ;  /* 0x010f000005007988 */ /* 0x0001e80008000009 */
[----:B------:R1:W-:Y:S04]  /*41620*/  STS.U8 [R5+UR9+0x14f00], R6 ;  /* 0x014f000605007988 */ /* 0x0003e80008000009 */
[----:B0-----:R-:W3:Y:S04]  /*41630*/  LDL.LU R0, [R1+0x17bc] ;  /* 0x0017bc0001007983 */ /* 0x001ee80000300800 */
[----:B-1----:R-:W4:Y:S04]  /*41640*/  LDL.LU R5, [R1+0x17b8] ;  /* 0x0017b80001057983 */ /* 0x002f280000300800 */
[----:B------:R-:W4:Y:S04]  /*41650*/  LDL.LU R6, [R1+0x17b4] ;  /* 0x0017b40001067983 */ /* 0x000f280000300800 */
[----:B--2---:R0:W-:Y:S04]  /*41660*/  STL [R1+0xf4], R64 ;  /* 0x0000f44001007387 */ /* 0x0041e80000100800 */
[----:B0-----:R-:W2:Y:S04]  /*41670*/  LDL.LU R64, [R1+0x17b0] ;  /* 0x0017b00001407983 */ /* 0x001ea80000300800 */
[----:B------:R-:W2:Y:S01]  /*41680*/  LDL R9, [R1+0x38c] ;  /* 0x00038c0001097983 */ /* 0x000ea20000100800 */
[----:B---3--:R-:W-:-:S03]  /*41690*/  @!P1 IMAD.MOV.U32 R8, RZ, RZ, R45 ;  /* 0x000000ffff089224 */ /* 0x008fc600078e002d */
[----:B------:R-:W3:Y:S01]  /*416a0*/  LDL R45, [R1+0x4f0] ;  /* 0x0004f000012d7983 */ /* 0x000ee20000100800 */
[----:B----4-:R-:W-:-:S06]  /*416b0*/  PRMT R6, RZ, 0x7610, R6 ;  /* 0x00007610ff067816 */ /* 0x010fcc0000000006 */
[----:B--2---:R-:W2:Y:S04]  /*416c0*/  @!P1 LDG.E.U8 R6, desc[UR20][R8.64] ;  /* 0x0000001408069981 */ /* 0x004ea8000c1e1100 */
[----:B--2---:R0:W-:Y:S04]  /*416d0*/  STL [R1+0xec], R6 ;  /* 0x0000ec0601007387 */ /* 0x0041e80000100800 */
[----:B0-----:R-:W2:Y:S04]  /*416e0*/  LDL.LU R6, [R1+0x17ac] ;  /* 0x0017ac0001067983 */ /* 0x001ea80000300800 */
[----:B------:R-:W4:Y:S04]  /*416f0*/  LDL R8, [R1+0x3cc] ;  /* 0x0003cc0001087983 */ /* 0x000f280000100800 */
[----:B------:R-:W4:Y:S01]  /*41700*/  LDL R9, [R1+0x3d0] ;  /* 0x0003d00001097983 */ /* 0x000f220000100800 */
[----:B------:R-:W-:-:S02]  /*41710*/  PRMT R64, RZ, 0x7610, R64 ;  /* 0x00007610ff407816 */ /* 0x000fc40000000040 */
[----:B----4-:R-:W-:-:S04]  /*41720*/  @!P1 LOP3.LUT R9, R9, R8, RZ, 0x3c, !PT ;  /* 0x0000000809099212 */ /* 0x010fc800078e3cff */
[----:B------:R-:W-:-:S04]  /*41730*/  @!P1 LOP3.LUT R8, R9, R8, RZ, 0x3c, !PT ;  /* 0x0000000809089212 */ /* 0x000fc800078e3cff */
[----:B------:R-:W-:-:S05]  /*41740*/  @!P1 LOP3.LUT R9, R9, R8, RZ, 0x3c, !PT ;  /* 0x0000000809099212 */ /* 0x000fca00078e3cff */
[----:B------:R-:W4:Y:S04]  /*41750*/  @!P1 LDG.E.U8 R64, desc[UR20][R8.64] ;  /* 0x0000001408409981 */ /* 0x000f28000c1e1100 */
[----:B----4-:R0:W-:Y:S04]  /*41760*/  STL [R1+0xe4], R64 ;  /* 0x0000e44001007387 */ /* 0x0101e80000100800 */
[----:B0-----:R-:W4:Y:S04]  /*41770*/  LDL.LU R64, [R1+0x17a8] ;  /* 0x0017a80001407983 */ /* 0x001f280000300800 */
[----:B------:R-:W2:Y:S04]  /*41780*/  LDL R8, [R1+0x42c] ;  /* 0x00042c0001087983 */ /* 0x000ea80000100800 */
[----:B------:R-:W2:Y:S01]  /*41790*/  LDL R9, [R1+0x430] ;  /* 0x0004300001097983 */ /* 0x000ea20000100800 */
[----:B------:R-:W-:-:S02]  /*417a0*/  PRMT R47, RZ, 0x7610, R47 ;  /* 0x00007610ff2f7816 */ /* 0x000fc4000000002f */
[----:B--2---:R-:W-:-:S04]  /*417b0*/  @!P1 LOP3.LUT R9, R9, R8, RZ, 0x3c, !PT ;  /* 0x0000000809099212 */ /* 0x004fc800078e3cff */
[----:B------:R-:W-:-:S04]  /*417c0*/  @!P1 LOP3.LUT R8, R9, R8, RZ, 0x3c, !PT ;  /* 0x0000000809089212 */ /* 0x000fc800078e3cff */
[----:B------:R-:W-:-:S05]  /*417d0*/  @!P1 LOP3.LUT R9, R9, R8, RZ, 0x3c, !PT ;  /* 0x0000000809099212 */ /* 0x000fca00078e3cff */
[----:B------:R-:W2:Y:S04]  /*417e0*/  @!P1 LDG.E.U8 R47, desc[UR20][R8.64] ;  /* 0x00000014082f9981 */ /* 0x000ea8000c1e1100 */
[----:B------:R-:W3:Y:S04]  /*417f0*/  LDL R8, [R1+0x46c] ;  /* 0x00046c0001087983 */ /* 0x000ee80000100800 */
[----:B------:R-:W3:Y:S01]  /*41800*/  LDL R9, [R1+0x470] ;  /* 0x0004700001097983 */ /* 0x000ee20000100800 */
[----:B------:R-:W-:-:S03]  /*41810*/  PRMT R46, RZ, 0x7610, R46 ;  /* 0x00007610ff2e7816 */ /* 0x000fc6000000002e */
[----:B--2---:R0:W-:Y:S01]  /*41820*/  STL [R1+0xdc], R47 ;  /* 0x0000dc2f01007387 */ /* 0x0041e20000100800 */
[----:B------:R-:W-:-:S03]  /*41830*/  PRMT R6, RZ, 0x7610, R6 ;  /* 0x00007610ff067816 */ /* 0x000fc60000000006 */
[----:B0-----:R-:W2:Y:S01]  /*41840*/  LDL R47, [R1+0x570] ;  /* 0x00057000012f7983 */ /* 0x001ea20000100800 */
[----:B---3--:R-:W-:-:S04]  /*41850*/  @!P1 LOP3.LUT R9, R9, R8, RZ, 0x3c, !PT ;  /* 0x0000000809099212 */ /* 0x008fc800078e3cff */
[----:B------:R-:W-:-:S04]  /*41860*/  @!P1 LOP3.LUT R8, R9, R8, RZ, 0x3c, !PT ;  /* 0x0000000809089212 */ /* 0x000fc800078e3cff */
[----:B------:R-:W-:-:S05]  /*41870*/  @!P1 LOP3.LUT R9, R9, R8, RZ, 0x3c, !PT ;  /* 0x0000000809099212 */ /* 0x000fca00078e3cff */
[----:B------:R0:W3:Y:S04]  /*41880*/  @!P1 LDG.E.U8 R46, desc[UR20][R8.64] ;  /* 0x00000014082e9981 */ /* 0x0000e8000c1e1100 */
[----:B------:R-:W0:Y:S04]  /*41890*/  LDL R8, [R1+0x4ac] ;  /* 0x0004ac0001087983 */ /* 0x000e280000100800 */
[----:B------:R-:W0:Y:S02]  /*418a0*/  LDL R9, [R1+0x4b0] ;  /* 0x0004b00001097983 */ /* 0x000e240000100800 */
[----:B0-----:R-:W-:-:S04]  /*418b0*/  @!P1 LOP3.LUT R9, R9, R8, RZ, 0x3c, !PT ;  /* 0x0000000809099212 */ /* 0x001fc800078e3cff */
[----:B------:R-:W-:-:S04]  /*418c0*/  @!P1 LOP3.LUT R8, R9, R8, RZ, 0x3c, !PT ;  /* 0x0000000809089212 */ /* 0x000fc800078e3cff */
[----:B------:R-:W-:-:S05]  /*418d0*/  @!P1 LOP3.LUT R9, R9, R8, RZ, 0x3c, !PT ;  /* 0x0000000809099212 */ /* 0x000fca00078e3cff */
[----:B------:R-:W2:Y:S04]  /*418e0*/  @!P1 LDG.E.U8 R6, desc[UR20][R8.64] ;  /* 0x0000001408069981 */ /* 0x000ea8000c1e1100 */
[----:B---3--:R0:W-:Y:S04]  /*418f0*/  STL [R1+0xd4], R46 ;  /* 0x0000d42e01007387 */ /* 0x0081e80000100800 */
[----:B0-----:R-:W3:Y:S04]  /*41900*/  LDL R46, [R1+0x5b0] ;  /* 0x0005b000012e7983 */ /* 0x001ee80000100800 */
[----:B--2---:R0:W-:Y:S04]  /*41910*/  STL [R1+0xcc], R6 ;  /* 0x0000cc0601007387 */ /* 0x0041e80000100800 */
[----:B0-----:R-:W2:Y:S04]  /*41920*/  LDL.LU R6, [R1+0x17a4] ;  /* 0x0017a40001067983 */ /* 0x001ea80000300800 */
[----:B------:R-:W2:Y:S01]  /*41930*/  LDL R9, [R1+0x4ec] ;  /* 0x0004ec0001097983 */ /* 0x000ea20000100800 */
[----:B----4-:R-:W-:Y:S01]  /*41940*/  PRMT R64, RZ, 0x7610, R64 ;  /* 0x00007610ff407816 */ /* 0x010fe20000000040 */
[----:B------:R-:W-:-:S02]  /*41950*/  @!P1 IMAD.MOV.U32 R8, RZ, RZ, R45 ;  /* 0x000000ffff089224 */ /* 0x000fc400078e002d */
[----:B------:R-:W4:Y:S04]  /*41960*/  LDL R45, [R1+0x5f0] ;  /* 0x0005f000012d7983 */ /* 0x000f280000100800 */
[----:B--2---:R-:W2:Y:S04]  /*41970*/  @!P1 LDG.E.U8 R64, desc[UR20][R8.64] ;  /* 0x0000001408409981 */ /* 0x004ea8000c1e1100 */
[----:B--2---:R0:W-:Y:S04]  /*41980*/  STL [R1+0xc4], R64 ;  /* 0x0000c44001007387 */ /* 0x0041e80000100800 */
[----:B0-----:R-:W2:Y:S04]  /*41990*/  LDL.LU R64, [R1+0x17a0] ;  /* 0x0017a00001407983 */ /* 0x001ea80000300800 */
[----:B------:R-:W2:Y:S04]  /*419a0*/  LDL R8, [R1+0x52c] ;  /* 0x00052c0001087983 */ /* 0x000ea80000100800 */
[----:B------:R-:W2:Y:S01]  /*419b0*/  LDL R9, [R1+0x530] ;  /* 0x0005300001097983 */ /* 0x000ea20000100800 */
[----:B------:R-:W-:-:S02]  /*419c0*/  PRMT R44, RZ, 0x7610, R44 ;  /* 0x00007610ff2c7816 */ /* 0x000fc4000000002c */
[----:B--2---:R-:W-:-:S04]  /*419d0*/  @!P1 LOP3.LUT R9, R9, R8, RZ, 0x3c, !PT ;  /* 0x0000000809099212 */ /* 0x004fc800078e3cff */
[----:B------:R-:W-:-:S04]  /*419e0*/  @!P1 LOP3.LUT R8, R9, R8, RZ, 0x3c, !PT ;  /* 0x0000000809089212 */ /* 0x000fc800078e3cff */
[----:B------:R-:W-:-:S05]  /*419f0*/  @!P1 LOP3.LUT R9, R9, R8, RZ, 0x3c, !PT ;  /* 0x0000000809099212 */ /* 0x000fca00078e3cff */
[----:B------:R0:W2:Y:S04]  /*41a00*/  @!P1 LDG.E.U8 R44, desc[UR20][R8.64] ;  /* 0x00000014082c9981 */ /* 0x0000a8000c1e1100 */
[----:B------:R-:W3:Y:S01]  /*41a10*/  LDL R9, [R1+0x56c] ;  /* 0x00056c0001097983 */ /* 0x000ee20000100800 */
[----:B------:R-:W-:Y:S01]  /*41a20*/  PRMT R43, RZ, 0x7610, R43 ;  /* 0x00007610ff2b7816 */ /* 0x000fe2000000002b */
[----:B0-----:R-:W-:Y:S02]  /*41a30*/  @!P1 IMAD.MOV.U32 R8, RZ, RZ, R47 ;  /* 0x000000ffff089224 */ /* 0x001fe400078e002f */
[----:B--2---:R0:W-:Y:S01]  /*41a40*/  STL [R1+0xbc], R44 ;  /* 0x0000bc2c01007387 */ /* 0x0041e20000100800 */
[----:B------:R-:W-:-:S03]  /*41a50*/  PRMT R21, RZ, 0x7610, R21 ;  /* 0x00007610ff157816 */ /* 0x000fc60000000015 */
[----:B------:R-:W2:Y:S04]  /*41a60*/  LDL R47, [R1+0x66c] ;  /* 0x00066c00012f7983 */ /* 0x000ea80000100800 */
[----:B---3--:R1:W3:Y:S04]  /*41a70*/  @!P1 LDG.E.U8 R43, desc[UR20][R8.64] ;  /* 0x00000014082b9981 */ /* 0x0082e8000c1e1100 */
[----:B0-----:R-:W2:Y:S04]  /*41a80*/  LDL R44, [R1+0x630] ;  /* 0x00063000012c7983 */ /* 0x001ea80000100800 */
[----:B------:R-:W2:Y:S01]  /*41a90*/  LDL R9, [R1+0x5ac] ;  /* 0x0005ac0001097983 */ /* 0x000ea20000100800 */
[----:B-1----:R-:W-:-:S03]  /*41aa0*/  @!P1 IMAD.MOV.U32 R8, RZ, RZ, R46 ;  /* 0x000000ffff089224 */ /* 0x002fc600078e002e */
[----:B---3--:R0:W-:Y:S01]  /*41ab0*/  STL [R1+0xb4], R43 ;  /* 0x0000b42b01007387 */ /* 0x0081e20000100800 */
[----:B------:R-:W-:-:S03]  /*41ac0*/  PRMT R15, RZ, 0x7610, R15 ;  /* 0x00007610ff0f7816 */ /* 0x000fc6000000000f */
[----:B------:R-:W3:Y:S04]  /*41ad0*/  LDL R46, [R1+0x6ac] ;  /* 0x0006ac00012e7983 */ /* 0x000ee80000100800 */
[----:B--2---:R4:W2:Y:S04]  /*41ae0*/  @!P1 LDG.E.U8 R21, desc[UR20][R8.64] ;  /* 0x0000001408159981 */ /* 0x0048a8000c1e1100 */
[----:B0-----:R-:W3:Y:S04]  /*41af0*/  LDL R43, [R1+0x670] ;  /* 0x00067000012b7983 */ /* 0x001ee80000100800 */
[----:B------:R-:W3:Y:S01]  /*41b00*/  LDL R9, [R1+0x5ec] ;  /* 0x0005ec0001097983 */ /* 0x000ee20000100800 */
[----:B----4-:R-:W-:-:S03]  /*41b10*/  @!P1 IMAD.MOV.U32 R8, RZ, RZ, R45 ;  /* 0x000000ffff089224 */ /* 0x010fc600078e002d */
[----:B--2---:R0:W-:Y:S01]  /*41b20*/  STL [R1+0xac], R21 ;  /* 0x0000ac1501007387 */ /* 0x0041e20000100800 */
[----:B------:R-:W-:Y:S02]  /*41b30*/  PRMT R13, RZ, 0x7610, R13 ;  /* 0x00007610ff0d7816 */ /* 0x000fe4000000000d */
[----:B------:R-:W-:Y:S01]  /*41b40*/  PRMT R17, RZ, 0x7610, R17 ;  /* 0x00007610ff117816 */ /* 0x000fe20000000011 */
[----:B------:R-:W2:Y:S04]  /*41b50*/  LDL R45, [R1+0x6ec] ;  /* 0x0006ec00012d7983 */ /* 0x000ea80000100800 */
[----:B---3--:R1:W3:Y:S04]  /*41b60*/  @!P1 LDG.E.U8 R15, desc[UR20][R8.64] ;  /* 0x00000014080f9981 */ /* 0x0082e8000c1e1100 */
[----:B0-----:R-:W4:Y:S04]  /*41b70*/  LDL R21, [R1+0x6b0] ;  /* 0x0006b00001157983 */ /* 0x001f280000100800 */
[----:B------:R-:W2:Y:S01]  /*41b80*/  LDL R9, [R1+0x62c] ;  /* 0x00062c0001097983 */ /* 0x000ea20000100800 */
[----:B-1----:R-:W-:Y:S01]  /*41b90*/  @!P1 IMAD.MOV.U32 R8, RZ, RZ, R44 ;  /* 0x000000ffff089224 */ /* 0x002fe200078e002c */
[----:B------:R-:W-:-:S04]  /*41ba0*/  PRMT R10, RZ, 0x7610, R10 ;  /* 0x00007610ff0a7816 */ /* 0x000fc8000000000a */
[----:B--2---:R0:W2:Y:S02]  /*41bb0*/  @!P1 LDG.E.U8 R13, desc[UR20][R8.64] ;  /* 0x00000014080d9981 */ /* 0x0040a4000c1e1100 */
[----:B0-----:R-:W-:Y:S02]  /*41bc0*/  @!P1 IMAD.MOV.U32 R8, RZ, RZ, R43 ;  /* 0x000000ffff089224 */ /* 0x001fe400078e002b */
[----:B------:R-:W-:-:S05]  /*41bd0*/  @!P1 IMAD.MOV.U32 R9, RZ, RZ, R47 ;  /* 0x000000ffff099224 */ /* 0x000fca00078e002f */
[----:B------:R4:W2:Y:S04]  /*41be0*/  @!P1 LDG.E.U8 R17, desc[UR20][R8.64] ;  /* 0x0000001408119981 */ /* 0x0008a8000c1e1100 */
[----:B---3--:R0:W-:Y:S04]  /*41bf0*/  STL [R1+0xa4], R15 ;  /* 0x0000a40f01007387 */ /* 0x0081e80000100800 */
[----:B------:R-:W3:Y:S01]  /*41c00*/  LDL R44, [R1+0x734] ;  /* 0x00073400012c7983 */ /* 0x000ee20000100800 */
[----:B----4-:R-:W-:Y:S02]  /*41c10*/  @!P1 IMAD.MOV.U32 R8, RZ, RZ, R21 ;  /* 0x000000ffff089224 */ /* 0x010fe400078e0015 */
[----:B------:R-:W-:Y:S01]  /*41c20*/  @!P1 IMAD.MOV.U32 R9, RZ, RZ, R46 ;  /* 0x000000ffff099224 */ /* 0x000fe200078e002e */
[----:B0-----:R-:W4:Y:S04]  /*41c30*/  LDL R15, [R1+0x6f0] ;  /* 0x0006f000010f7983 */ /* 0x001f280000100800 */
[----:B------:R0:W3:Y:S04]  /*41c40*/  @!P1 LDG.E.U8 R10, desc[UR20][R8.64] ;  /* 0x00000014080a9981 */ /* 0x0000e8000c1e1100 */
[----:B--2---:R1:W-:Y:S04]  /*41c50*/  STL [R1+0x9c], R13 ;  /* 0x00009c0d01007387 */ /* 0x0043e80000100800 */
[----:B------:R-:W2:Y:S04]  /*41c60*/  LDL R43, [R1+0x774] ;  /* 0x00077400012b7983 */ /* 0x000ea80000100800 */
[----:B-1----:R-:W2:Y:S01]  /*41c70*/  LDL R13, [R1+0x738] ;  /* 0x00073800010d7983 */ /* 0x002ea20000100800 */
[----:B------:R-:W-:-:S03]  /*41c80*/  PRMT R14, RZ, 0x7610, R14 ;  /* 0x00007610ff0e7816 */ /* 0x000fc6000000000e */
[----:B------:R1:W-:Y:S01]  /*41c90*/  STL [R1+0x94], R17 ;  /* 0x0000941101007387 */ /* 0x0003e20000100800 */
[----:B0-----:R-:W-:-:S03]  /*41ca0*/  @!P1 IMAD.MOV.U32 R9, RZ, RZ, R45 ;  /* 0x000000ffff099224 */ /* 0x001fc600078e002d */
[----:B------:R-:W2:Y:S04]  /*41cb0*/  LDL R21, [R1+0x7b4] ;  /* 0x0007b40001157983 */ /* 0x000ea80000100800 */
[----:B-1----:R-:W2:Y:S01]  /*41cc0*/  LDL R17, [R1+0x778] ;  /* 0x0007780001117983 */ /* 0x002ea20000100800 */
[----:B----4-:R-:W-:-:S03]  /*41cd0*/  @!P1 IMAD.MOV.U32 R8, RZ, RZ, R15 ;  /* 0x000000ffff089224 */ /* 0x010fc600078e000f */
[----:B---3--:R0:W-:Y:S04]  /*41ce0*/  STL [R1+0x84], R10 ;  /* 0x0000840a01007387 */ /* 0x0081e80000100800 */
[----:B------:R1:W3:Y:S01]  /*41cf0*/  @!P1 LDG.E.U8 R14, desc[UR20][R8.64] ;  /* 0x00000014080e9981 */ /* 0x0002e2000c1e1100 */
[----:B------:R-:W-:Y:S02]  /*41d00*/  PRMT R12, RZ, 0x7610, R12 ;  /* 0x00007610ff0c7816 */ /* 0x000fe4000000000c */
[----:B------:R-:W-:Y:S01]  /*41d10*/  PRMT R16, RZ, 0x7610, R16 ;  /* 0x00007610ff107816 */ /* 0x000fe20000000010 */
[----:B------:R-:W4:Y:S04]  /*41d20*/  LDL R15, [R1+0x7f4] ;  /* 0x0007f400010f7983 */ /* 0x000f280000100800 */
[----:B0-----:R-:W3:Y:S01]  /*41d30*/  LDL R10, [R1+0x7b8] ;  /* 0x0007b800010a7983 */ /* 0x001ee20000100800 */
[----:B-1----:R-:W-:-:S02]  /*41d40*/  @!P1 IMAD.MOV.U32 R9, RZ, RZ, R44 ;  /* 0x000000ffff099224 */ /* 0x002fc400078e002c */
[----:B--2---:R-:W-:-:S05]  /*41d50*/  @!P1 IMAD.MOV.U32 R8, RZ, RZ, R13 ;  /* 0x000000ffff089224 */ /* 0x004fca00078e000d */
[----:B------:R0:W2:Y:S01]  /*41d60*/  @!P1 LDG.E.U8 R12, desc[UR20][R8.64] ;  /* 0x00000014080c9981 */ /* 0x0000a2000c1e1100 */
[----:B------:R-:W-:Y:S01]  /*41d70*/  PRMT R11, RZ, 0x7610, R11 ;  /* 0x00007610ff0b7816 */ /* 0x000fe2000000000b */
[----:B0-----:R-:W-:Y:S02]  /*41d80*/  @!P1 IMAD.MOV.U32 R9, RZ, RZ, R43 ;  /* 0x000000ffff099224 */ /* 0x001fe400078e002b */
[----:B------:R-:W-:-:S05]  /*41d90*/  @!P1 IMAD.MOV.U32 R8, RZ, RZ, R17 ;  /* 0x000000ffff089224 */ /* 0x000fca00078e0011 */
[----:B------:R0:W4:Y:S02]  /*41da0*/  @!P1 LDG.E.U8 R16, desc[UR20][R8.64] ;  /* 0x0000001408109981 */ /* 0x000124000c1e1100 */
[----:B0-----:R-:W-:Y:S02]  /*41db0*/  @!P1 IMAD.MOV.U32 R9, RZ, RZ, R21 ;  /* 0x000000ffff099224 */ /* 0x001fe400078e0015 */
[----:B---3--:R-:W-:Y:S01]  /*41dc0*/  @!P1 IMAD.MOV.U32 R8, RZ, RZ, R10 ;  /* 0x000000ffff089224 */ /* 0x008fe200078e000a */
[----:B------:R0:W-:Y:S04]  /*41dd0*/  STL [R1+0x44], R14 ;  /* 0x0000440e01007387 */ /* 0x0001e80000100800 */
[----:B------:R1:W3:Y:S04]  /*41de0*/  @!P1 LDG.E.U8 R11, desc[UR20][R8.64] ;  /* 0x00000014080b9981 */ /* 0x0002e8000c1e1100 */
[----:B------:R-:W3:Y:S04]  /*41df0*/  LDL R13, [R1+0x834] ;  /* 0x00083400010d7983 */ /* 0x000ee80000100800 */
[----:B0-----:R-:W3:Y:S04]  /*41e00*/  LDL R14, [R1+0x7f8] ;  /* 0x0007f800010e7983 */ /* 0x001ee80000100800 */
[----:B--2---:R0:W-:Y:S04]  /*41e10*/  STL [R1+0x38], R12 ;  /* 0x0000380c01007387 */ /* 0x0041e80000100800 */
[----:B------:R-:W2:Y:S04]  /*41e20*/  LDL R17, [R1+0x874] ;  /* 0x0008740001117983 */ /* 0x000ea80000100800 */
[----:B0-----:R-:W2:Y:S04]  /*41e30*/  LDL R12, [R1+0x838] ;  /* 0x00083800010c7983 */ /* 0x001ea80000100800 */
[----:B----4-:R0:W-:Y:S01]  /*41e40*/  STL [R1+0x2c], R16 ;  /* 0x00002c1001007387 */ /* 0x0101e20000100800 */
[----:B-1----:R-:W-:-:S03]  /*41e50*/  @!P1 IMAD.MOV.U32 R9, RZ, RZ, R15 ;  /* 0x000000ffff099224 */ /* 0x002fc600078e000f */
[----:B------:R-:W4:Y:S04]  /*41e60*/  LDL R10, [R1+0x8b8] ;  /* 0x0008b800010a7983 */ /* 0x000f280000100800 */
[----:B0-----:R-:W4:Y:S01]  /*41e70*/  LDL R16, [R1+0x878] ;  /* 0x0008780001107983 */ /* 0x001f220000100800 */
[----:B------:R-:W-:-:S03]  /*41e80*/  PRMT R19, RZ, 0x7610, R19 ;  /* 0x00007610ff137816 */ /* 0x000fc60000000013 */
[----:B---3--:R0:W-:Y:S04]  /*41e90*/  STL [R1+0x20], R11 ;  /* 0x0000200b01007387 */ /* 0x0081e80000100800 */
[----:B------:R-:W3:Y:S01]  /*41ea0*/  LDL R15, [R1+0x8f4] ;  /* 0x0008f400010f7983 */ /* 0x000ee20000100800 */
[----:B------:R-:W-:-:S03]  /*41eb0*/  @!P1 IMAD.MOV.U32 R8, RZ, RZ, R14 ;  /* 0x000000ffff089224 */ /* 0x000fc600078e000e */
[----:B0-----:R-:W3:Y:S04]  /*41ec0*/  LDL R11, [R1+0x8b4] ;  /* 0x0008b400010b7983 */ /* 0x001ee80000100800 */
[----:B------:R-:W3:Y:S04]  /*41ed0*/  LDL R14, [R1+0x8f8] ;  /* 0x0008f800010e7983 */ /* 0x000ee80000100800 */
[----:B------:R0:W3:Y:S02]  /*41ee0*/  @!P1 LDG.E.U8 R19, desc[UR20][R8.64] ;  /* 0x0000001408139981 */ /* 0x0000e4000c1e1100 */
[----:B0-----:R-:W-:-:S02]  /*41ef0*/  @!P1 IMAD.MOV.U32 R9, RZ, RZ, R13 ;  /* 0x000000ffff099224 */ /* 0x001fc400078e000d */
[----:B------:R-:W3:Y:S01]  /*41f00*/  LDL R13, [R1+0x934] ;  /* 0x00093400010d7983 */ /* 0x000ee20000100800 */
[----:B--2---:R-:W-:-:S03]  /*41f10*/  @!P1 IMAD.MOV.U32 R8, RZ, RZ, R12 ;  /* 0x000000ffff089224 */ /* 0x004fc600078e000c */
[----:B------:R-:W2:Y:S01]  /*41f20*/  LDL R12, [R1+0x938] ;  /* 0x00093800010c7983 */ /* 0x000ea20000100800 */
[----:B------:R-:W-:Y:S02]  /*41f30*/  PRMT R18, RZ, 0x7610, R18 ;  /* 0x00007610ff127816 */ /* 0x000fe40000000012 */
[----:B------:R-:W-:Y:S02]  /*41f40*/  PRMT R50, RZ, 0x7610, R50 ;  /* 0x00007610ff327816 */ /* 0x000fe40000000032 */
[----:B------:R-:W-:Y:S02]  /*41f50*/  PRMT R7, RZ, 0x7610, R7 ;  /* 0x00007610ff077816 */ /* 0x000fe40000000007 */
[----:B------:R4:W2:Y:S02]  /*41f60*/  @!P1 LDG.E.U8 R18, desc[UR20][R8.64] ;  /* 0x0000001408129981 */ /* 0x0008a4000c1e1100 */
[----:B----4-:R-:W-:Y:S02]  /*41f70*/  @!P1 IMAD.MOV.U32 R8, RZ, RZ, R16 ;  /* 0x000000ffff089224 */ /* 0x010fe400078e0010 */
[----:B------:R-:W-:Y:S01]  /*41f80*/  @!P1 IMAD.MOV.U32 R9, RZ, RZ, R17 ;  /* 0x000000ffff099224 */ /* 0x000fe200078e0011 */
[----:B------:R-:W4:Y:S04]  /*41f90*/  LDL R16, [R1+0x978] ;  /* 0x0009780001107983 */ /* 0x000f280000100800 */
[----:B------:R0:W4:Y:S04]  /*41fa0*/  @!P1 LDG.E.U8 R50, desc[UR20][R8.64] ;  /* 0x0000001408329981 */ /* 0x000128000c1e1100 */
[----:B------:R-:W4:Y:S01]  /*41fb0*/  LDL R17, [R1+0x974] ;  /* 0x0009740001117983 */ /* 0x000f220000100800 */
[----:B0-----:R-:W-:-:S03]  /*41fc0*/  PRMT R8, RZ, 0x7610, R8 ;  /* 0x00007610ff087816 */ /* 0x001fc60000000008 */
[----:B---3--:R0:W3:Y:S01]  /*41fd0*/  @!P1 LDG.E.U8 R7, desc[UR20][R10.64] ;  /* 0x000000140a079981 */ /* 0x0080e2000c1e1100 */
[----:B------:R-:W-:Y:S01]  /*41fe0*/  PRMT R9, RZ, 0x7610, R9 ;  /* 0x00007610ff097816 */ /* 0x000fe20000000009 */
[----:B0-----:R-:W-:Y:S02]  /*41ff0*/  @!P1 IMAD.MOV.U32 R10, RZ, RZ, R14 ;  /* 0x000000ffff0a9224 */ /* 0x001fe400078e000e */
[----:B------:R-:W-:-:S05]  /*42000*/  @!P1 IMAD.MOV.U32 R11, RZ, RZ, R15 ;  /* 0x000000ffff0b9224 */ /* 0x000fca00078e000f */
[----:B------:R0:W3:Y:S04]  /*42010*/  @!P1 LDG.E.U8 R8, desc[UR20][R10.64] ;  /* 0x000000140a089981 */ /* 0x0000e8000c1e1100 */
[----:B--2---:R1:W2:Y:S01]  /*42020*/  @!P1 LDG.E.U8 R9, desc[UR20][R12.64] ;  /* 0x000000140c099981 */ /* 0x0042a2000c1e1100 */
[----:B0-----:R-:W-:-:S03]  /*42030*/  PRMT R10, RZ, 0x7610, R10 ;  /* 0x00007610ff0a7816 */ /* 0x001fc6000000000a */
[----:B----4-:R-:W-:Y:S01]  /*42040*/  STL [R1+0x175c], R50 ;  /* 0x00175c3201007387 */ /* 0x010fe20000100800 */
[----:B-1----:R-:W-:Y:S02]  /*42050*/  @!P1 IMAD.MOV.U32 R12, RZ, RZ, R16 ;  /* 0x000000ffff0c9224 */ /* 0x002fe400078e0010 */
[----:B------:R-:W-:-:S05]  /*42060*/  @!P1 IMAD.MOV.U32 R13, RZ, RZ, R17 ;  /* 0x000000ffff0d9224 */ /* 0x000fca00078e0011 */
[----:B------:R0:W4:Y:S04]  /*42070*/  @!P1 LDG.E.U8 R10, desc[UR20][R12.64] ;  /* 0x000000140c0a9981 */ /* 0x000128000c1e1100 */
[----:B---3--:R1:W-:Y:S04]  /*42080*/  STL [R1+0x1760], R7 ;  /* 0x0017600701007387 */ /* 0x0083e80000100800 */
[----:B------:R-:W3:Y:S04]  /*42090*/  LDL R15, [R1+0x9b4] ;  /* 0x0009b400010f7983 */ /* 0x000ee80000100800 */
[----:B------:R-:W3:Y:S04]  /*420a0*/  LDL R14, [R1+0x9b8] ;  /* 0x0009b800010e7983 */ /* 0x000ee80000100800 */
[----:B------:R0:W-:Y:S04]  /*420b0*/  STL [R1+0x1764], R8 ;  /* 0x0017640801007387 */ /* 0x0001e80000100800 */
[----:B-1----:R-:W4:Y:S04]  /*420c0*/  LDL R7, [R1+0x9f8] ;  /* 0x0009f80001077983 */ /* 0x002f280000100800 */
[----:B0-----:R-:W4:Y:S04]  /*420d0*/  LDL R8, [R1+0x9f4] ;  /* 0x0009f40001087983 */ /* 0x001f280000100800 */
[----:B--2---:R-:W-:Y:S04]  /*420e0*/  STL [R1+0x1768], R9 ;  /* 0x0017680901007387 */ /* 0x004fe80000100800 */
[----:B------:R-:W2:Y:S04]  /*420f0*/  LDL R17, [R1+0xa34] ;  /* 0x000a340001117983 */ /* 0x000ea80000100800 */
[----:B------:R-:W2:Y:S04]  /*42100*/  LDL R16, [R1+0xa38] ;  /* 0x000a380001107983 */ /* 0x000ea80000100800 */
[----:B------:R0:W-:Y:S04]  /*42110*/  STL [R1+0x14], R19 ;  /* 0x0000141301007387 */ /* 0x0001e80000100800 */
[----:B------:R-:W2:Y:S04]  /*42120*/  LDL R43, [R1+0xa74] ;  /* 0x000a7400012b7983 */ /* 0x000ea80000100800 */
[----:B------:R-:W2:Y:S01]  /*42130*/  LDL R21, [R1+0xa78] ;  /* 0x000a780001157983 */ /* 0x000ea20000100800 */
[----:B------:R-:W-:-:S02]  /*42140*/  PRMT R11, RZ, 0x7610, R11 ;  /* 0x00007610ff0b7816 */ /* 0x000fc4000000000b */
[----:B------:R-:W-:Y:S02]  /*42150*/  PRMT R12, RZ, 0x7610, R12 ;  /* 0x00007610ff0c7816 */ /* 0x000fe4000000000c */
[----:B------:R-:W-:Y:S02]  /*42160*/  PRMT R13, RZ, 0x7610, R13 ;  /* 0x00007610ff0d7816 */ /* 0x000fe4000000000d */
[----:B---3--:R4:W3:Y:S02]  /*42170*/  @!P1 LDG.E.U8 R11, desc[UR20][R14.64] ;  /* 0x000000140e0b9981 */ /* 0x0088e4000c1e1100 */
[----:B----4-:R-:W-:Y:S02]  /*42180*/  @!P1 IMAD.MOV.U32 R14, RZ, RZ, R7 ;  /* 0x000000ffff0e9224 */ /* 0x010fe400078e0007 */
[----:B------:R-:W-:-:S05]  /*42190*/  @!P1 IMAD.MOV.U32 R15, RZ, RZ, R8 ;  /* 0x000000ffff0f9224 */ /* 0x000fca00078e0008 */
[----:B------:R1:W4:Y:S02]  /*421a0*/  @!P1 LDG.E.U8 R12, desc[UR20][R14.64] ;  /* 0x000000140e0c9981 */ /* 0x000324000c1e1100 */
[----:B-1----:R-:W-:Y:S02]  /*421b0*/  PRMT R14, RZ, 0x7610, R14 ;  /* 0x00007610ff0e7816 */ /* 0x002fe4000000000e */
[----:B------:R-:W-:Y:S04]  /*421c0*/  STL [R1+0x176c], R10 ;  /* 0x00176c0a01007387 */ /* 0x000fe80000100800 */
[----:B------:R1:W-:Y:S04]  /*421d0*/  STL [R1+0x8], R18 ;  /* 0x0000081201007387 */ /* 0x0003e80000100800 */
[----:B0-----:R-:W4:Y:S04]  /*421e0*/  LDL R19, [R1+0xab4] ;  /* 0x000ab40001137983 */ /* 0x001f280000100800 */
[----:B-1----:R-:W4:Y:S04]  /*421f0*/  LDL R18, [R1+0xab8] ;  /* 0x000ab80001127983 */ /* 0x002f280000100800 */
[----:B--2---:R0:W2:Y:S02]  /*42200*/  @!P1 LDG.E.U8 R13, desc[UR20][R16.64] ;  /* 0x00000014100d9981 */ /* 0x0040a4000c1e1100 */
[----:B0-----:R-:W-:-:S02]  /*42210*/  @!P1 IMAD.MOV.U32 R17, RZ, RZ, R43 ;  /* 0x000000ffff119224 */ /* 0x001fc400078e002b */
[----:B------:R-:W-:-:S05]  /*42220*/  @!P1 IMAD.MOV.U32 R16, RZ, RZ, R21 ;  /* 0x000000ffff109224 */ /* 0x000fca00078e0015 */
[----:B------:R-:W2:Y:S01]  /*42230*/  @!P1 LDG.E.U8 R14, desc[UR20][R16.64] ;  /* 0x00000014100e9981 */ /* 0x000ea2000c1e1100 */
[----:B------:R-:W-:-:S03]  /*42240*/  PRMT R15, RZ, 0x7610, R15 ;  /* 0x00007610ff0f7816 */ /* 0x000fc6000000000f */
[----:B---3--:R0:W-:Y:S04]  /*42250*/  STL [R1+0x1770], R11 ;  /* 0x0017700b01007387 */ /* 0x0081e80000100800 */
[----:B------:R-:W3:Y:S04]  /*42260*/  LDL R8, [R1+0xaec] ;  /* 0x000aec0001087983 */ /* 0x000ee80000100800 */
[----:B------:R-:W3:Y:S04]  /*42270*/  LDL R7, [R1+0xaf0] ;  /* 0x000af00001077983 */ /* 0x000ee80000100800 */
[----:B----4-:R1:W-:Y:S04]  /*42280*/  STL [R1+0x1774], R12 ;  /* 0x0017740c01007387 */ /* 0x0103e80000100800 */
[----:B------:R3:W4:Y:S04]  /*42290*/  @!P1 LDG.E.U8 R15, desc[UR20][R18.64] ;  /* 0x00000014120f9981 */ /* 0x000728000c1e1100 */
[----:B--2---:R-:W-:Y:S04]  /*422a0*/  STL [R1+0x1778], R13 ;  /* 0x0017780d01007387 */ /* 0x004fe80000100800 */
[----:B------:R-:W2:Y:S04]  /*422b0*/  LDL R44, [R1+0xb24] ;  /* 0x000b2400012c7983 */ /* 0x000ea80000100800 */
[----:B------:R-:W2:Y:S04]  /*422c0*/  LDL R10, [R1+0xb28] ;  /* 0x000b2800010a7983 */ /* 0x000ea80000100800 */
[----:B------:R1:W-:Y:S04]  /*422d0*/  STL [R1+0x177c], R14 ;  /* 0x00177c0e01007387 */ /* 0x0003e80000100800 */
[----:B------:R-:W2:Y:S04]  /*422e0*/  LDL R43, [R1+0x354] ;  /* 0x00035400012b7983 */ /* 0x000ea80000100800 */
[----:B0-----:R-:W2:Y:S01]  /*422f0*/  LDL R11, [R1+0x358] ;  /* 0x00035800010b7983 */ /* 0x001ea20000100800 */
[----:B------:R-:W-:-:S02]  /*42300*/  PRMT R16, RZ, 0x7610, R16 ;  /* 0x00007610ff107816 */ /* 0x000fc40000000010 */
[----:B------:R-:W-:Y:S02]  /*42310*/  PRMT R17, RZ, 0x7610, R17 ;  /* 0x00007610ff117816 */ /* 0x000fe40000000011 */
[----:B------:R-:W-:Y:S01]  /*42320*/  PRMT R22, RZ, 0x7610, R22 ;  /* 0x00007610ff167816 */ /* 0x000fe20000000016 */
[----:B---3--:R-:W-:Y:S02]  /*42330*/  @!P1 IMAD.MOV.U32 R19, RZ, RZ, R8 ;  /* 0x000000ffff139224 */ /* 0x008fe400078e0008 */
[----:B------:R-:W-:-:S05]  /*42340*/  @!P1 IMAD.MOV.U32 R18, RZ, RZ, R7 ;  /* 0x000000ffff129224 */ /* 0x000fca00078e0007 */
[----:B------:R2:W3:Y:S04]  /*42350*/  @!P1 LDG.E.U8 R16, desc[UR20][R18.64] ;  /* 0x0000001412109981 */ /* 0x0004e8000c1e1100 */
[----:B----4-:R-:W-:Y:S04]  /*42360*/  STL [R1+0x1780], R15 ;  /* 0x0017800f01007387 */ /* 0x010fe80000100800 */
[----:B------:R-:W4:Y:S04]  /*42370*/  LDL R8, [R1+0x394] ;  /* 0x0003940001087983 */ /* 0x000f280000100800 */
[----:B------:R-:W4:Y:S04]  /*42380*/  LDL R7, [R1+0x398] ;  /* 0x0003980001077983 */ /* 0x000f280000100800 */
[----:B------:R-:W4:Y:S04]  /*42390*/  LDL R21, [R1+0x3d4] ;  /* 0x0003d40001157983 */ /* 0x000f280000100800 */
[----:B-1----:R-:W4:Y:S01]  /*423a0*/  LDL R12, [R1+0x3d8] ;  /* 0x0003d800010c7983 */ /* 0x002f220000100800 */
[----:B--2---:R-:W-:-:S02]  /*423b0*/  @!P1 IMAD.MOV.U32 R19, RZ, RZ, R44 ;  /* 0x000000ffff139224 */ /* 0x004fc400078e002c */
[----:B------:R-:W-:-:S05]  /*423c0*/  @!P1 IMAD.MOV.U32 R18, RZ, RZ, R10 ;  /* 0x000000ffff129224 */ /* 0x000fca00078e000a */
[----:B------:R0:W2:Y:S02]  /*423d0*/  @!P1 LDG.E.U8 R17, desc[UR20][R18.64] ;  /* 0x0000001412119981 */ /* 0x0000a4000c1e1100 */
[----:B0-----:R-:W-:Y:S02]  /*423e0*/  @!P1 IMAD.MOV.U32 R19, RZ, RZ, R43 ;  /* 0x000000ffff139224 */ /* 0x001fe400078e002b */
[----:B------:R-:W-:-:S05]  /*423f0*/  @!P1 IMAD.MOV.U32 R18, RZ, RZ, R11 ;  /* 0x000000ffff129224 */ /* 0x000fca00078e000b */
[----:B------:R4:W2:Y:S01]  /*42400*/  @!P1 LDG.E.U8 R22, desc[UR20][R18.64] ;  /* 0x0000001412169981 */ /* 0x0008a2000c1e1100 */
[----:B------:R-:W-:-:S03]  /*42410*/  PRMT R42, RZ, 0x7610, R42 ;  /* 0x00007610ff2a7816 */ /* 0x000fc6000000002a */
[----:B---3--:R-:W-:Y:S04]  /*42420*/  STL [R1+0x1784], R16 ;  /* 0x0017841001007387 */ /* 0x008fe80000100800 */
[----:B------:R-:W3:Y:S04]  /*42430*/  LDL R14, [R1+0x434] ;  /* 0x00043400010e7983 */ /* 0x000ee80000100800 */
[----:B------:R-:W3:Y:S01]  /*42440*/  LDL R10, [R1+0x438] ;  /* 0x00043800010a7983 */ /* 0x000ee20000100800 */
[----:B----4-:R-:W-:Y:S02]  /*42450*/  @!P1 IMAD.MOV.U32 R19, RZ, RZ, R8 ;  /* 0x000000ffff139224 */ /* 0x010fe400078e0008 */
[----:B------:R-:W-:-:S05]  /*42460*/  @!P1 IMAD.MOV.U32 R18, RZ, RZ, R7 ;  /* 0x000000ffff129224 */ /* 0x000fca00078e0007 */
[----:B------:R0:W4:Y:S02]  /*42470*/  @!P1 LDG.E.U8 R42, desc[UR20][R18.64] ;  /* 0x00000014122a9981 */ /* 0x000124000c1e1100 */
[----:B0-----:R-:W-:Y:S02]  /*42480*/  @!P1 IMAD.MOV.U32 R18, RZ, RZ, R12 ;  /* 0x000000ffff129224 */ /* 0x001fe400078e000c */
[----:B------:R-:W-:Y:S01]  /*42490*/  @!P1 IMAD.MOV.U32 R19, RZ, RZ, R21 ;  /* 0x000000ffff139224 */ /* 0x000fe200078e0015 */
[----:B--2---:R-:W-:Y:S04]  /*424a0*/  STL [R1+0x1788], R17 ;  /* 0x0017881101007387 */ /* 0x004fe80000100800 */
[----:B------:R-:W2:Y:S04]  /*424b0*/  LDL R11, [R1+0x478] ;  /* 0x00047800010b7983 */ /* 0x000ea80000100800 */
[----:B------:R0:W-:Y:S04]  /*424c0*/  STL [R1+0xf0], R22 ;  /* 0x0000f01601007387 */ /* 0x0001e80000100800 */
[----:B------:R-:W4:Y:S04]  /*424d0*/  LDL R8, [R1+0x4b4] ;  /* 0x0004b40001087983 */ /* 0x000f280000100800 */
[----:B------:R-:W4:Y:S04]  /*424e0*/  LDL R7, [R1+0x4b8] ;  /* 0x0004b80001077983 */ /* 0x000f280000100800 */
[----:B0-----:R-:W4:Y:S04]  /*424f0*/  LDL R22, [R1+0x474] ;  /* 0x0004740001167983 */ /* 0x001f280000100800 */
[----:B------:R-:W4:Y:S04]  /*42500*/  LDL R21, [R1+0x4f4] ;  /* 0x0004f40001157983 */ /* 0x000f280000100800 */
[----:B------:R-:W4:Y:S01]  /*42510*/  LDL R12, [R1+0x4f8] ;  /* 0x0004f800010c7983 */ /* 0x000f220000100800 */
[----:B------:R-:W-:-:S02]  /*42520*/  PRMT R41, RZ, 0x7610, R41 ;  /* 0x00007610ff297816 */ /* 0x000fc40000000029 */
[----:B------:R-:W-:-:S04]  /*42530*/  PRMT R40, RZ, 0x7610, R40 ;  /* 0x00007610ff287816 */ /* 0x000fc80000000028 */
[----:B------:R3:W4:Y:S01]  /*42540*/  @!P1 LDG.E.U8 R41, desc[UR20][R18.64] ;  /* 0x0000001412299981 */ /* 0x000722000c1e1100 */
[----:B------:R-:W-:Y:S01]  /*42550*/  PRMT R39, RZ, 0x7610, R39 ;  /* 0x00007610ff277816 */ /* 0x000fe20000000027 */
[----:B---3--:R-:W-:Y:S02]  /*42560*/  @!P1 IMAD.MOV.U32 R18, RZ, RZ, R10 ;  /* 0x000000ffff129224 */ /* 0x008fe400078e000a */
[----:B------:R-:W-:Y:S01]  /*42570*/  @!P1 IMAD.MOV.U32 R19, RZ, RZ, R14 ;  /* 0x000000ffff139224 */ /* 0x000fe200078e000e */
[----:B------:R-:W3:Y:S04]  /*42580*/  LDL R10, [R1+0x538] ;  /* 0x00053800010a7983 */ /* 0x000ee80000100800 */
[----:B------:R-:W3:Y:S04]  /*42590*/  LDL R14, [R1+0x534] ;  /* 0x00053400010e7983 */ /* 0x000ee80000100800 */
[----:B------:R2:W3:Y:S01]  /*425a0*/  @!P1 LDG.E.U8 R40, desc[UR20][R18.64] ;  /* 0x0000001412289981 */ /* 0x0004e2000c1e1100 */
[----:B------:R-:W-:Y:S01]  /*425b0*/  PRMT R38, RZ, 0x7610, R38 ;  /* 0x00007610ff267816 */ /* 0x000fe20000000026 */
[----:B--2---:R-:W-:-:S02]  /*425c0*/  @!P1 IMAD.MOV.U32 R18, RZ, RZ, R11 ;  /* 0x000000ffff129224 */ /* 0x004fc400078e000b */
[----:B------:R-:W2:Y:S01]  /*425d0*/  LDL R11, [R1+0x578] ;  /* 0x00057800010b7983 */ /* 0x000ea20000100800 */
[----:B----4-:R-:W-:-:S03]  /*425e0*/  @!P1 IMAD.MOV.U32 R19, RZ, RZ, R22 ;  /* 0x000000ffff139224 */ /* 0x010fc600078e0016 */
[----:B------:R-:W4:Y:S04]  /*425f0*/  LDL R22, [R1+0x574] ;  /* 0x0005740001167983 */ /* 0x000f280000100800 */
[----:B------:R0:W4:Y:S02]  /*42600*/  @!P1 LDG.E.U8 R39, desc[UR20][R18.64] ;  /* 0x0000001412279981 */ /* 0x000124000c1e1100 */
[----:B0-----:R-:W-:Y:S02]  /*42610*/  @!P1 IMAD.MOV.U32 R18, RZ, RZ, R7 ;  /* 0x000000ffff129224 */ /* 0x001fe400078e0007 */
[----:B------:R-:W-:Y:S01]  /*42620*/  @!P1 IMAD.MOV.U32 R19, RZ, RZ, R8 ;  /* 0x000000ffff139224 */ /* 0x000fe200078e0008 */
[----:B------:R-:W4:Y:S04]  /*42630*/  LDL R7, [R1+0x5b8] ;  /* 0x0005b80001077983 */ /* 0x000f280000100800 */
[----:B------:R-:W4:Y:S04]  /*42640*/  LDL R8, [R1+0x5b4] ;  /* 0x0005b40001087983 */ /* 0x000f280000100800 */
[----:B------:R0:W4:Y:S02]  /*42650*/  @!P1 LDG.E.U8 R38, desc[UR20][R18.64] ;  /* 0x0000001412269981 */ /* 0x000124000c1e1100 */
[----:B0-----:R-:W-:-:S02]  /*42660*/  @!P1 IMAD.MOV.U32 R18, RZ, RZ, R12 ;  /* 0x000000ffff129224 */ /* 0x001fc400078e000c */
[----:B------:R-:W-:Y:S01]  /*42670*/  @!P1 IMAD.MOV.U32 R19, RZ, RZ, R21 ;  /* 0x000000ffff139224 */ /* 0x000fe200078e0015 */
[----:B------:R-:W4:Y:S04]  /*42680*/  LDL R12, [R1+0x5f8] ;  /* 0x0005f800010c7983 */ /* 0x000f280000100800 */
[----:B------:R-:W4:Y:S01]  /*42690*/  LDL R21, [R1+0x5f4] ;  /* 0x0005f40001157983 */ /* 0x000f220000100800 */
[----:B------:R-:W-:Y:S02]  /*426a0*/  PRMT R37, RZ, 0x7610, R37 ;  /* 0x00007610ff257816 */ /* 0x000fe40000000025 */
[----:B------:R-:W-:-:S04]  /*426b0*/  PRMT R36, RZ, 0x7610, R36 ;  /* 0x00007610ff247816 */ /* 0x000fc80000000024 */
[----:B------:R3:W4:Y:S01]  /*426c0*/  @!P1 LDG.E.U8 R37, desc[UR20][R18.64] ;  /* 0x0000001412259981 */ /* 0x000722000c1e1100 */
[----:B------:R-:W-:Y:S01]  /*426d0*/  PRMT R35, RZ, 0x7610, R35 ;  /* 0x00007610ff237816 */ /* 0x000fe20000000023 */
[----:B---3--:R-:W-:Y:S02]  /*426e0*/  @!P1 IMAD.MOV.U32 R18, RZ, RZ, R10 ;  /* 0x000000ffff129224 */ /* 0x008fe400078e000a */
[----:B------:R-:W-:Y:S01]  /*426f0*/  @!P1 IMAD.MOV.U32 R19, RZ, RZ, R14 ;  /* 0x000000ffff139224 */ /* 0x000fe200078e000e */
[----:B------:R-:W3:Y:S04]  /*42700*/  LDL R10, [R1+0x638] ;  /* 0x00063800010a7983 */ /* 0x000ee80000100800 */
[----:B------:R-:W3:Y:S04]  /*42710*/  LDL R14, [R1+0x634] ;  /* 0x00063400010e7983 */ /* 0x000ee80000100800 */
[----:B------:R2:W3:Y:S04]  /*42720*/  @!P1 LDG.E.U8 R36, desc[UR20][R18.64] ;  /* 0x0000001412249981 */ /* 0x0004e8000c1e1100 */
[----:B------:R-:W-:Y:S01]  /*42730*/  STL [R1+0xe8], R42 ;  /* 0x0000e82a01007387 */ /* 0x000fe20000100800 */
[----:B------:R-:W-:Y:S01]  /*42740*/  PRMT R31, RZ, 0x7610, R31 ;  /* 0x00007610ff1f7816 */ /* 0x000fe2000000001f */
[----:B--2---:R-:W-:-:S02]  /*42750*/  @!P1 IMAD.MOV.U32 R18, RZ, RZ, R11 ;  /* 0x000000ffff129224 */ /* 0x004fc400078e000b */
[----:B------:R-:W2:Y:S01]  /*42760*/  LDL R11, [R1+0x678] ;  /* 0x00067800010b7983 */ /* 0x000ea20000100800 */
[----:B----4-:R-:W-:-:S03]  /*42770*/  @!P1 IMAD.MOV.U32 R19, RZ, RZ, R22 ;  /* 0x000000ffff139224 */ /* 0x010fc600078e0016 */
[----:B------:R-:W4:Y:S04]  /*42780*/  LDL R22, [R1+0x674] ;  /* 0x0006740001167983 */ /* 0x000f280000100800 */
[----:B------:R0:W4:Y:S04]  /*42790*/  @!P1 LDG.E.U8 R35, desc[UR20][R18.64] ;  /* 0x0000001412239981 */ /* 0x000128000c1e1100 */
[----:B------:R-:W-:Y:S01]  /*427a0*/  STL [R1+0xe0], R41 ;  /* 0x0000e02901007387 */ /* 0x000fe20000100800 */
[----:B0-----:R-:W-:-:S03]  /*427b0*/  @!P1 IMAD.MOV.U32 R18, RZ, RZ, R7 ;  /* 0x000000ffff129224 */ /* 0x001fc600078e0007 */
[----:B------:R-:W4:Y:S01]  /*427c0*/  LDL R7, [R1+0x6b8] ;  /* 0x0006b80001077983 */ /* 0x000f220000100800 */
[----:B------:R-:W-:-:S03]  /*427d0*/  @!P1 IMAD.MOV.U32 R19, RZ, RZ, R8 ;  /* 0x000000ffff139224 */ /* 0x000fc600078e0008 */
[----:B------:R-:W4:Y:S04]  /*427e0*/  LDL R8, [R1+0x6b4] ;  /* 0x0006b40001087983 */ /* 0x000f280000100800 */
[----:B------:R0:W4:Y:S04]  /*427f0*/  @!P1 LDG.E.U8 R31, desc[UR20][R18.64] ;  /* 0x00000014121f9981 */ /* 0x000128000c1e1100 */
[----:B------:R-:W-:Y:S01]  /*42800*/  STL [R1+0xd8], R40 ;  /* 0x0000d82801007387 */ /* 0x000fe20000100800 */
[----:B0-----:R-:W-:-:S03]  /*42810*/  @!P1 IMAD.MOV.U32 R18, RZ, RZ, R12 ;  /* 0x000000ffff129224 */ /* 0x001fc600078e000c */
[----:B------:R-:W4:Y:S01]  /*42820*/  LDL R12, [R1+0x6f8] ;  /* 0x0006f800010c7983 */ /* 0x000f220000100800 */
[----:B------:R-:W-:-:S03]  /*42830*/  @!P1 IMAD.MOV.U32 R19, RZ, RZ, R21 ;  /* 0x000000ffff139224 */ /* 0x000fc600078e0015 */
[----:B------:R-:W4:Y:S01]  /*42840*/  LDL R21, [R1+0x6f4] ;  /* 0x0006f40001157983 */ /* 0x000f220000100800 */
[----:B------:R-:W-:Y:S02]  /*42850*/  PRMT R30, RZ, 0x7610, R30 ;  /* 0x00007610ff1e7816 */ /* 0x000fe4000000001e */
[----:B------:R-:W-:-:S04]  /*42860*/  PRMT R29, RZ, 0x7610, R29 ;  /* 0x00007610ff1d7816 */ /* 0x000fc8000000001d */
[----:B------:R3:W4:Y:S01]  /*42870*/  @!P1 LDG.E.U8 R30, desc[UR20][R18.64] ;  /* 0x00000014121e9981 */ /* 0x000722000c1e1100 */
[----:B------:R-:W-:Y:S01]  /*42880*/  PRMT R28, RZ, 0x7610, R28 ;  /* 0x00007610ff1c7816 */ /* 0x000fe2000000001c */
[----:B---3--:R-:W-:Y:S02]  /*42890*/  @!P1 IMAD.MOV.U32 R18, RZ, RZ, R10 ;  /* 0x000000ffff129224 */ /* 0x008fe400078e000a */
[----:B------:R-:W-:-:S05]  /*428a0*/  @!P1 IMAD.MOV.U32 R19, RZ, RZ, R14 ;  /* 0x000000ffff139224 */ /* 0x000fca00078e000e */
[----:B------:R2:W3:Y:S01]  /*428b0*/  @!P1 LDG.E.U8 R29, desc[UR20][R18.64] ;  /* 0x00000014121d9981 */ /* 0x0004e2000c1e1100 */
[----:B------:R-:W-:Y:S02]  /*428c0*/  PRMT R24, RZ, 0x7610, R24 ;  /* 0x00007610ff187816 */ /* 0x000fe40000000018 */
[----:B------:R-:W-:Y:S01]  /*428d0*/  PRMT R20, RZ, 0x7610, R20 ;  /* 0x00007610ff147816 */ /* 0x000fe20000000014 */
[----:B------:R-:W-:Y:S04]  /*428e0*/  STL [R1+0xd0], R39 ;  /* 0x0000d02701007387 */ /* 0x000fe80000100800 */
[----:B------:R-:W3:Y:S04]  /*428f0*/  LDL R14, [R1+0x73c] ;  /* 0x00073c00010e7983 */ /* 0x000ee80000100800 */
[----:B------:R-:W3:Y:S04]  /*42900*/  LDL R10, [R1+0x740] ;  /* 0x00074000010a7983 */ /* 0x000ee80000100800 */
[----:B------:R-:W-:Y:S01]  /*42910*/  STL [R1+0xc8], R38 ;  /* 0x0000c82601007387 */ /* 0x000fe20000100800 */
[----:B--2---:R-:W-:-:S03]  /*42920*/  @!P1 IMAD.MOV.U32 R18, RZ, RZ, R11 ;  /* 0x000000ffff129224 */ /* 0x004fc600078e000b */
[----:B------:R-:W2:Y:S01]  /*42930*/  LDL R11, [R1+0x780] ;  /* 0x00078000010b7983 */ /* 0x000ea20000100800 */
[----:B----4-:R-:W-:-:S03]  /*42940*/  @!P1 IMAD.MOV.U32 R19, RZ, RZ, R22 ;  /* 0x000000ffff139224 */ /* 0x010fc600078e0016 */
[----:B------:R-:W4:Y:S04]  /*42950*/  LDL R22, [R1+0x77c] ;  /* 0x00077c0001167983 */ /* 0x000f280000100800 */
[----:B------:R0:W4:Y:S02]  /*42960*/  @!P1 LDG.E.U8 R28, desc[UR20][R18.64] ;  /* 0x00000014121c9981 */ /* 0x000124000c1e1100 */
[----:B0-----:R-:W-:Y:S02]  /*42970*/  @!P1 IMAD.MOV.U32 R18, RZ, RZ, R7 ;  /* 0x000000ffff129224 */ /* 0x001fe400078e0007 */
[----:B------:R-:W-:-:S05]  /*42980*/  @!P1 IMAD.MOV.U32 R19, RZ, RZ, R8 ;  /* 0x000000ffff139224 */ /* 0x000fca00078e0008 */
[----:B------:R0:W4:Y:S02]  /*42990*/  @!P1 LDG.E.U8 R24, desc[UR20][R18.64] ;  /* 0x0000001412189981 */ /* 0x000124000c1e1100 */
[----:B0-----:R-:W-:Y:S02]  /*429a0*/  @!P1 IMAD.MOV.U32 R18, RZ, RZ, R12 ;  /* 0x000000ffff129224 */ /* 0x001fe400078e000c */
[----:B------:R-:W-:-:S05]  /*429b0*/  @!P1 IMAD.MOV.U32 R19, RZ, RZ, R21 ;  /* 0x000000ffff139224 */ /* 0x000fca00078e0015 */
[----:B------:R3:W4:Y:S04]  /*429c0*/  @!P1 LDG.E.U8 R20, desc[UR20][R18.64] ;  /* 0x0000001412149981 */ /* 0x000728000c1e1100 */
[----:B------:R-:W-:Y:S04]  /*429d0*/  STL [R1+0xc0], R37 ;  /* 0x0000c02501007387 */ /* 0x000fe80000100800 */
[----:B------:R-:W4:Y:S04]  /*429e0*/  LDL R8, [R1+0x7bc] ;  /* 0x0007bc0001087983 */ /* 0x000f280000100800 */
[----:B------:R-:W4:Y:S04]  /*429f0*/  LDL R7, [R1+0x7c0] ;  /* 0x0007c00001077983 */ /* 0x000f280000100800 */
[----:B------:R-:W-:Y:S01]  /*42a00*/  STL [R1+0xb8], R36 ;  /* 0x0000b82401007387 */ /* 0x000fe20000100800 */
[----:B------:R-:W-:Y:S01]  /*42a10*/  PRMT R27, RZ, 0x7610, R27 ;  /* 0x00007610ff1b7816 */ /* 0x000fe2000000001b */
[----:B---3--:R-:W-:-:S02]  /*42a20*/  @!P1 IMAD.MOV.U32 R19, RZ, RZ, R14 ;  /* 0x000000ffff139224 */ /* 0x008fc400078e000e */
[----:B------:R-:W-:-:S05]  /*42a30*/  @!P1 IMAD.MOV.U32 R18, RZ, RZ, R10 ;  /* 0x000000ffff129224 */ /* 0x000fca00078e000a */
[----:B------:R2:W3:Y:S02]  /*42a40*/  @!P1 LDG.E.U8 R27, desc[UR20][R18.64] ;  /* 0x00000014121b9981 */ /* 0x0004e4000c1e1100 */
[----:B--2---:R-:W-:Y:S02]  /*42a50*/  @!P1 IMAD.MOV.U32 R18, RZ, RZ, R11 ;  /* 0x000000ffff129224 */ /* 0x004fe400078e000b */
[----:B----4-:R-:W-:Y:S01]  /*42a60*/  @!P1 IMAD.MOV.U32 R19, RZ, RZ, R22 ;  /* 0x000000ffff139224 */ /* 0x010fe200078e0016 */
[----:B------:R0:W-:Y:S04]  /*42a70*/  STL [R1+0x80], R24 ;  /* 0x0000801801007387 */ /* 0x0001e80000100800 */
[----:B------:R-:W2:Y:S04]  /*42a80*/  LDL R12, [R1+0x800] ;  /* 0x00080000010c7983 */ /* 0x000ea80000100800 */
[----:B0-----:R-:W4:Y:S04]  /*42a90*/  LDL R24, [R1+0x7fc] ;  /* 0x0007fc0001187983 */ /* 0x001f280000100800 */
[----:B------:R-:W-:Y:S04]  /*42aa0*/  STL [R1+0xb0], R35 ;  /* 0x0000b02301007387 */ /* 0x000fe80000100800 */
[----:B------:R-:W3:Y:S04]  /*42ab0*/  LDL R21, [R1+0x83c] ;  /* 0x00083c0001157983 */ /* 0x000ee80000100800 */
[----:B------:R0:W-:Y:S04]  /*42ac0*/  STL [R1+0x40], R20 ;  /* 0x0000401401007387 */ /* 0x0001e80000100800 */
[----:B0-----:R-:W3:Y:S04]  /*42ad0*/  LDL R20, [R1+0x840] ;  /* 0x0008400001147983 */ /* 0x001ee80000100800 */
[----:B------:R-:W-:Y:S04]  /*42ae0*/  STL [R1+0xa8], R31 ;  /* 0x0000a81f01007387 */ /* 0x000fe80000100800 */
[----:B------:R-:W3:Y:S04]  /*42af0*/  LDL R14, [R1+0x87c] ;  /* 0x00087c00010e7983 */ /* 0x000ee80000100800 */
[----:B------:R-:W3:Y:S04]  /*42b00*/  LDL R10, [R1+0x880] ;  /* 0x00088000010a7983 */ /* 0x000ee80000100800 */
[----:B------:R-:W-:Y:S04]  /*42b10*/  STL [R1+0xa0], R30 ;  /* 0x0000a01e01007387 */ /* 0x000fe80000100800 */
[----:B------:R-:W3:Y:S04]  /*42b20*/  LDL R22, [R1+0x8bc] ;  /* 0x0008bc0001167983 */ /* 0x000ee80000100800 */
[----:B------:R-:W3:Y:S01]  /*42b30*/  LDL R11, [R1+0x8c0] ;  /* 0x0008c000010b7983 */ /* 0x000ee20000100800 */
[----:B------:R-:W-:-:S02]  /*42b40*/  PRMT R26, RZ, 0x7610, R26 ;  /* 0x00007610ff1a7816 */ /* 0x000fc4000000001a */
[----:B------:R-:W-:-:S04]  /*42b50*/  PRMT R25, RZ, 0x7610, R25 ;  /* 0x00007610ff197816 */ /* 0x000fc80000000019 */
[----:B------:R0:W3:Y:S01]  /*42b60*/  @!P1 LDG.E.U8 R26, desc[UR20][R18.64] ;  /* 0x00000014121a9981 */ /* 0x0000e2000c1e1100 */
[----:B------:R-:W-:Y:S01]  /*42b70*/  PRMT R23, RZ, 0x7610, R23 ;  /* 0x00007610ff177816 */ /* 0x000fe20000000017 */
[----:B0-----:R-:W-:Y:S02]  /*42b80*/  @!P1 IMAD.MOV.U32 R18, RZ, RZ, R7 ;  /* 0x000000ffff129224 */ /* 0x001fe400078e0007 */
[----:B------:R-:W-:-:S05]  /*42b90*/  @!P1 IMAD.MOV.U32 R19, RZ, RZ, R8 ;  /* 0x000000ffff139224 */ /* 0x000fca00078e0008 */
[----:B------:R2:W3:Y:S01]  /*42ba0*/  @!P1 LDG.E.U8 R25, desc[UR20][R18.64] ;  /* 0x0000001412199981 */ /* 0x0004e2000c1e1100 */
[----:B------:R-:W-:Y:S02]  /*42bb0*/  PRMT R56, RZ, 0x7610, R56 ;  /* 0x00007610ff387816 */ /* 0x000fe40000000038 */
[----:B------:R-:W-:Y:S01]  /*42bc0*/  PRMT R48, RZ, 0x7610, R48 ;  /* 0x00007610ff307816 */ /* 0x000fe20000000030 */
[----:B------:R-:W-:Y:S04]  /*42bd0*/  STL [R1+0x98], R29 ;  /* 0x0000981d01007387 */ /* 0x000fe80000100800 */
[----:B------:R-:W3:Y:S04]  /*42be0*/  LDL R8, [R1+0x8fc] ;  /* 0x0008fc0001087983 */ /* 0x000ee80000100800 */
[----:B------:R-:W3:Y:S01]  /*42bf0*/  LDL R7, [R1+0x900] ;  /* 0x0009000001077983 */ /* 0x000ee20000100800 */
[----:B--2---:R-:W-:-:S02]  /*42c00*/  @!P1 IMAD.MOV.U32 R18, RZ, RZ, R12 ;  /* 0x000000ffff129224 */ /* 0x004fc400078e000c */
[----:B----4-:R-:W-:-:S05]  /*42c10*/  @!P1 IMAD.MOV.U32 R19, RZ, RZ, R24 ;  /* 0x000000ffff139224 */ /* 0x010fca00078e0018 */
[----:B------:R3:W2:Y:S02]  /*42c20*/  @!P1 LDG.E.U8 R23, desc[UR20][R18.64] ;  /* 0x0000001412179981 */ /* 0x0006a4000c1e1100 */
[----:B---3--:R-:W-:Y:S02]  /*42c30*/  @!P1 IMAD.MOV.U32 R19, RZ, RZ, R21 ;  /* 0x000000ffff139224 */ /* 0x008fe400078e0015 */
[----:B------:R-:W-:-:S05]  /*42c40*/  @!P1 IMAD.MOV.U32 R18, RZ, RZ, R20 ;  /* 0x000000ffff129224 */ /* 0x000fca00078e0014 */
[----:B------:R0:W3:Y:S01]  /*42c50*/  @!P1 LDG.E.U8 R56, desc[UR20][R18.64] ;  /* 0x0000001412389981 */ /* 0x0000e2000c1e1100 */
[----:B------:R-:W-:Y:S02]  /*42c60*/  @!P1 IMAD.MOV.U32 R21, RZ, RZ, R14 ;  /* 0x000000ffff159224 */ /* 0x000fe400078e000e */
[----:B------:R-:W-:Y:S01]  /*42c70*/  @!P1 IMAD.MOV.U32 R20, RZ, RZ, R10 ;  /* 0x000000ffff149224 */ /* 0x000fe200078e000a */
[----:B0-----:R-:W-:-:S04]  /*42c80*/  PRMT R18, RZ, 0x7610, R18 ;  /* 0x00007610ff127816 */ /* 0x001fc80000000012 */
[----:B------:R0:W4:Y:S02]  /*42c90*/  @!P1 LDG.E.U8 R48, desc[UR20][R20.64] ;  /* 0x0000001414309981 */ /* 0x000124000c1e1100 */
[----:B0-----:R-:W-:Y:S02]  /*42ca0*/  @!P1 IMAD.MOV.U32 R20, RZ, RZ, R11 ;  /* 0x000000ffff149224 */ /* 0x001fe400078e000b */
[----:B------:R-:W-:-:S05]  /*42cb0*/  @!P1 IMAD.MOV.U32 R21, RZ, RZ, R22 ;  /* 0x000000ffff159224 */ /* 0x000fca00078e0016 */
[----:B------:R-:W2:Y:S04]  /*42cc0*/  @!P1 LDG.E.U8 R18, desc[UR20][R20.64] ;  /* 0x0000001414129981 */ /* 0x000ea8000c1e1100 */
[----:B------:R-:W-:Y:S04]  /*42cd0*/  STL [R1+0x90], R28 ;  /* 0x0000901c01007387 */ /* 0x000fe80000100800 */
[----:B------:R0:W-:Y:S04]  /*42ce0*/  STL [R1+0x34], R27 ;  /* 0x0000341b01007387 */ /* 0x0001e80000100800 */
[----:B------:R-:W2:Y:S04]  /*42cf0*/  LDL R12, [R1+0x940] ;  /* 0x00094000010c7983 */ /* 0x000ea80000100800 */
[----:B0-----:R-:W2:Y:S04]  /*42d00*/  LDL R27, [R1+0x93c] ;  /* 0x00093c00011b7983 */ /* 0x001ea80000100800 */
[----:B------:R0:W-:Y:S04]  /*42d10*/  STL [R1+0x1c], R25 ;  /* 0x00001c1901007387 */ /* 0x0001e80000100800 */
[----:B------:R-:W2:Y:S04]  /*42d20*/  LDL R24, [R1+0x980] ;  /* 0x0009800001187983 */ /* 0x000ea80000100800 */
[----:B0-----:R-:W2:Y:S01]  /*42d30*/  LDL R25, [R1+0x97c] ;  /* 0x00097c0001197983 */ /* 0x001ea20000100800 */
[----:B------:R-:W-:Y:S01]  /*42d40*/  PRMT R19, RZ, 0x7610, R19 ;  /* 0x00007610ff137816 */ /* 0x000fe20000000013 */
[----:B------:R-:W-:-:S02]  /*42d50*/  @!P1 IMAD.MOV.U32 R22, RZ, RZ, R7 ;  /* 0x000000ffff169224 */ /* 0x000fc400078e0007 */
[----:B---3--:R-:W-:Y:S04]  /*42d60*/  STL [R1+0x1748], R56 ;  /* 0x0017483801007387 */ /* 0x008fe80000100800 */
[----:B------:R-:W3:Y:S04]  /*42d70*/  LDL R14, [R1+0x9bc] ;  /* 0x0009bc00010e7983 */ /* 0x000ee80000100800 */
[----:B------:R-:W3:Y:S04]  /*42d80*/  LDL R10, [R1+0x9c0] ;  /* 0x0009c000010a7983 */ /* 0x000ee80000100800 */
[----:B----4-:R-:W-:Y:S04]  /*42d90*/  STL [R1+0x174c], R48 ;  /* 0x00174c3001007387 */ /* 0x010fe80000100800 */
[----:B------:R0:W-:Y:S04]  /*42da0*/  STL [R1+0x28], R26 ;  /* 0x0000281a01007387 */ /* 0x0001e80000100800 */
[----:B------:R-:W4:Y:S04]  /*42db0*/  LDL R11, [R1+0xa00] ;  /* 0x000a0000010b7983 */ /* 0x000f280000100800 */
[----:B0-----:R-:W4:Y:S04]  /*42dc0*/  LDL R26, [R1+0x9fc] ;  /* 0x0009fc00011a7983 */ /* 0x001f280000100800 */
[----:B--2---:R-:W-:Y:S04]  /*42dd0*/  STL [R1+0x1750], R18 ;  /* 0x0017501201007387 */ /* 0x004fe80000100800 */
[----:B------:R0:W-:Y:S04]  /*42de0*/  STL [R1+0x10], R23 ;  /* 0x0000101701007387 */ /* 0x0001e80000100800 */
[----:B------:R-:W2:Y:S01]  /*42df0*/  LDL R7, [R1+0xa40] ;  /* 0x000a400001077983 */ /* 0x000ea20000100800 */
[----:B0-----:R-:W-:-:S03]  /*42e00*/  @!P1 IMAD.MOV.U32 R23, RZ, RZ, R8 ;  /* 0x000000ffff179224 */ /* 0x001fc600078e0008 */
[----:B------:R-:W2:Y:S04]  /*42e10*/  LDL R8, [R1+0xa3c] ;  /* 0x000a3c0001087983 */ /* 0x000ea80000100800 */
[----:B------:R0:W2:Y:S01]  /*42e20*/  @!P1 LDG.E.U8 R19, desc[UR20][R22.64] ;  /* 0x0000001416139981 */ /* 0x0000a2000c1e1100 */
[----:B------:R-:W-:Y:S02]  /*42e30*/  PRMT R20, RZ, 0x7610, R20 ;  /* 0x00007610ff147816 */ /* 0x000fe40000000014 */
[----:B------:R-:W-:Y:S01]  /*42e40*/  PRMT R21, RZ, 0x7610, R21 ;  /* 0x00007610ff157816 */ /* 0x000fe20000000015 */
[----:B0-----:R-:W-:-:S05]  /*42e50*/  @!P1 IMAD.MOV.U32 R22, RZ, RZ, R12 ;  /* 0x000000ffff169224 */ /* 0x001fca00078e000c */
[----:B------:R-:W4:Y:S01]  /*42e60*/  @!P1 LDG.E.U8 R21, desc[UR20][R24.64] ;  /* 0x0000001418159981 */ /* 0x000f22000c1e1100 */
[----:B------:R-:W-:-:S05]  /*42e70*/  @!P1 IMAD.MOV.U32 R23, RZ, RZ, R27 ;  /* 0x000000ffff179224 */ /* 0x000fca00078e001b */
[----:B------:R0:W4:Y:S02]  /*42e80*/  @!P1 LDG.E.U8 R20, desc[UR20][R22.64] ;  /* 0x0000001416149981 */ /* 0x000124000c1e1100 */
[----:B0-----:R-:W-:Y:S01]  /*42e90*/  PRMT R22, RZ, 0x7610, R22 ;  /* 0x00007610ff167816 */ /* 0x001fe20000000016 */
[----:B---3--:R-:W-:Y:S02]  /*42ea0*/  @!P1 IMAD.MOV.U32 R25, RZ, RZ, R14 ;  /* 0x000000ffff199224 */ /* 0x008fe400078e000e */
[----:B------:R-:W-:-:S05]  /*42eb0*/  @!P1 IMAD.MOV.U32 R24, RZ, RZ, R10 ;  /* 0x000000ffff189224 */ /* 0x000fca00078e000a */
[----:B------:R0:W3:Y:S04]  /*42ec0*/  @!P1 LDG.E.U8 R22, desc[UR20][R24.64] ;  /* 0x0000001418169981 */ /* 0x0000e8000c1e1100 */
[----:B--2---:R1:W-:Y:S04]  /*42ed0*/  STL [R1+0x1754], R19 ;  /* 0x0017541301007387 */ /* 0x0043e80000100800 */
[----:B------:R-:W2:Y:S04]  /*42ee0*/  LDL R28, [R1+0xa7c] ;  /* 0x000a7c00011c7983 */ /* 0x000ea80000100800 */
[----:B------:R-:W2:Y:S01]  /*42ef0*/  LDL R12, [R1+0xa80] ;  /* 0x000a8000010c7983 */ /* 0x000ea20000100800 */
[----:B------:R-:W-:Y:S01]  /*42f00*/  PRMT R23, RZ, 0x7610, R23 ;  /* 0x00007610ff177816 */ /* 0x000fe20000000017 */
[----:B----4-:R-:W-:-:S02]  /*42f10*/  @!P1 IMAD.MOV.U32 R27, RZ, RZ, R26 ;  /* 0x000000ffff1b9224 */ /* 0x010fc400078e001a */
[----:B------:R-:W-:Y:S01]  /*42f20*/  @!P1 IMAD.MOV.U32 R26, RZ, RZ, R11 ;  /* 0x000000ffff1a9224 */ /* 0x000fe200078e000b */
[----:B0-----:R-:W-:Y:S02]  /*42f30*/  PRMT R24, RZ, 0x7610, R24 ;  /* 0x00007610ff187816 */ /* 0x001fe40000000018 */
[----:B------:R-:W-:Y:S02]  /*42f40*/  PRMT R25, RZ, 0x7610, R25 ;  /* 0x00007610ff197816 */ /* 0x000fe40000000019 */
[----:B------:R0:W4:Y:S02]  /*42f50*/  @!P1 LDG.E.U8 R23, desc[UR20][R26.64] ;  /* 0x000000141a179981 */ /* 0x000124000c1e1100 */
[----:B0-----:R-:W-:Y:S02]  /*42f60*/  @!P1 IMAD.MOV.U32 R26, RZ, RZ, R7 ;  /* 0x000000ffff1a9224 */ /* 0x001fe400078e0007 */
[----:B------:R-:W-:-:S05]  /*42f70*/  @!P1 IMAD.MOV.U32 R27, RZ, RZ, R8 ;  /* 0x000000ffff1b9224 */ /* 0x000fca00078e0008 */
[----:B------:R0:W4:Y:S04]  /*42f80*/  @!P1 LDG.E.U8 R24, desc[UR20][R26.64] ;  /* 0x000000141a189981 */ /* 0x000128000c1e1100 */
[----:B------:R-:W-:Y:S04]  /*42f90*/  STL [R1+0x1758], R20 ;  /* 0x0017581401007387 */ /* 0x000fe80000100800 */
[----:B------:R-:W4:Y:S04]  /*42fa0*/  LDL R31, [R1+0xabc] ;  /* 0x000abc00011f7983 */ /* 0x000f280000100800 */
[----:B------:R-:W4:Y:S04]  /*42fb0*/  LDL R30, [R1+0xac0] ;  /* 0x000ac000011e7983 */ /* 0x000f280000100800 */
[----:B------:R-:W-:Y:S04]  /*42fc0*/  STL [R1+0x178c], R21 ;  /* 0x00178c1501007387 */ /* 0x000fe80000100800 */
[----:B------:R-:W4:Y:S04]  /*42fd0*/  LDL R14, [R1+0xaf4] ;  /* 0x000af400010e7983 */ /* 0x000f280000100800 */
[----:B------:R-:W4:Y:S04]  /*42fe0*/  LDL R10, [R1+0xaf8] ;  /* 0x000af800010a7983 */ /* 0x000f280000100800 */
[----:B---3--:R-:W-:Y:S04]  /*42ff0*/  STL [R1+0x1790], R22 ;  /* 0x0017901601007387 */ /* 0x008fe80000100800 */
[----:B-1----:R-:W3:Y:S04]  /*43000*/  LDL R19, [R1+0xb2c] ;  /* 0x000b2c0001137983 */ /* 0x002ee80000100800 */
[----:B------:R-:W3:Y:S01]  /*43010*/  LDL R11, [R1+0xb30] ;  /* 0x000b3000010b7983 */ /* 0x000ee20000100800 */
[----:B--2---:R-:W-:-:S02]  /*43020*/  @!P1 IMAD.MOV.U32 R29, RZ, RZ, R28 ;  /* 0x000000ffff1d9224 */ /* 0x004fc400078e001c */
[----:B------:R-:W-:-:S05]  /*43030*/  @!P1 IMAD.MOV.U32 R28, RZ, RZ, R12 ;  /* 0x000000ffff1c9224 */ /* 0x000fca00078e000c */
[----:B------:R1:W2:Y:S04]  /*43040*/  @!P1 LDG.E.U8 R25, desc[UR20][R28.64] ;  /* 0x000000141c199981 */ /* 0x0002a8000c1e1100 */
[----:B----4-:R-:W-:Y:S04]  /*43050*/  STL [R1+0x1794], R23 ;  /* 0x0017941701007387 */ /* 0x010fe80000100800 */
[----:B------:R-:W4:Y:S04]  /*43060*/  LDL R8, [R1+0x35c] ;  /* 0x00035c0001087983 */ /* 0x000f280000100800 */
[----:B------:R-:W4:Y:S01]  /*43070*/  LDL R7, [R1+0x360] ;  /* 0x0003600001077983 */ /* 0x000f220000100800 */
[----:B0-----:R-:W-:-:S03]  /*43080*/  PRMT R27, RZ, 0x7610, R27 ;  /* 0x00007610ff1b7816 */ /* 0x001fc6000000001b */
[----:B------:R0:W-:Y:S04]  /*43090*/  STL [R1+0x1798], R24 ;  /* 0x0017981801007387 */ /* 0x0001e80000100800 */
[----:B------:R-:W4:Y:S01]  /*430a0*/  LDL R12, [R1+0x3a0] ;  /* 0x0003a000010c7983 */ /* 0x000f220000100800 */
[----:B-1----:R-:W-:Y:S02]  /*430b0*/  @!P1 IMAD.MOV.U32 R29, RZ, RZ, R31 ;  /* 0x000000ffff1d9224 */ /* 0x002fe400078e001f */
[----:B------:R-:W-:Y:S02]  /*430c0*/  @!P1 IMAD.MOV.U32 R28, RZ, RZ, R30 ;  /* 0x000000ffff1c9224 */ /* 0x000fe400078e001e */
[----:B------:R-:W-:Y:S02]  /*430d0*/  @!P1 IMAD.MOV.U32 R31, RZ, RZ, R14 ;  /* 0x000000ffff1f9224 */ /* 0x000fe400078e000e */
[----:B------:R-:W-:-:S05]  /*430e0*/  @!P1 IMAD.MOV.U32 R30, RZ, RZ, R10 ;  /* 0x000000ffff1e9224 */ /* 0x000fca00078e000a */
[----:B------:R3:W4:Y:S02]  /*430f0*/  @!P1 LDG.E.U8 R27, desc[UR20][R30.64] ;  /* 0x000000141e1b9981 */ /* 0x000724000c1e1100 */
[----:B---3--:R-:W-:Y:S02]  /*43100*/  @!P1 IMAD.MOV.U32 R31, RZ, RZ, R19 ;  /* 0x000000ffff1f9224 */ /* 0x008fe400078e0013 */
[----:B------:R-:W-:Y:S01]  /*43110*/  @!P1 IMAD.MOV.U32 R30, RZ, RZ, R11 ;  /* 0x000000ffff1e9224 */ /* 0x000fe200078e000b */
[----:B--2---:R1:W-:Y:S04]  /*43120*/  STL [R1+0x179c], R25 ;  /* 0x00179c1901007387 */ /* 0x0043e80000100800 */
[----:B0-----:R-:W2:Y:S04]  /*43130*/  LDL R24, [R1+0x39c] ;  /* 0x00039c0001187983 */ /* 0x001ea80000100800 */
[----:B------:R-:W3:Y:S04]  /*43140*/  LDL R14, [R1+0x3dc] ;  /* 0x0003dc00010e7983 */ /* 0x000ee80000100800 */
[----:B------:R-:W3:Y:S04]  /*43150*/  LDL R10, [R1+0x3e0] ;  /* 0x0003e000010a7983 */ /* 0x000ee80000100800 */
[----:B------:R-:W3:Y:S04]  /*43160*/  LDL R19, [R1+0x43c] ;  /* 0x00043c0001137983 */ /* 0x000ee80000100800 */
[----:B------:R-:W3:Y:S01]  /*43170*/  LDL R11, [R1+0x440] ;  /* 0x00044000010b7983 */ /* 0x000ee20000100800 */
[----:B------:R-:W-:-:S06]  /*43180*/  PRMT R26, RZ, 0x7610, R26 ;  /* 0x00007610ff1a7816 */ /* 0x000fcc000000001a */
[----:B------:R0:W3:Y:S01]  /*43190*/  @!P1 LDG.E.U8 R26, desc[UR20][R28.64] ;  /* 0x000000141c1a9981 */ /* 0x0000e2000c1e1100 */
[----:B------:R-:W-:Y:S02]  /*431a0*/  PRMT R34, RZ, 0x7610, R34 ;  /* 0x00007610ff227816 */ /* 0x000fe40000000022 */
[----:B0-----:R-:W-:-:S06]  /*431b0*/  PRMT R28, RZ, 0x7610, R28 ;  /* 0x00007610ff1c7816 */ /* 0x001fcc000000001c */
[----:B------:R4:W3:Y:S01]  /*431c0*/  @!P1 LDG.E.U8 R28, desc[UR20][R30.64] ;  /* 0x000000141e1c9981 */ /* 0x0008e2000c1e1100 */
[----:B------:R-:W-:Y:S01]  /*431d0*/  PRMT R33, RZ, 0x7610, R33 ;  /* 0x00007610ff217816 */ /* 0x000fe20000000021 */
[----:B----4-:R-:W-:Y:S02]  /*431e0*/  @!P1 IMAD.MOV.U32 R30, RZ, RZ, R7 ;  /* 0x000000ffff1e9224 */ /* 0x010fe400078e0007 */
[----:B------:R-:W-:Y:S01]  /*431f0*/  @!P1 IMAD.MOV.U32 R31, RZ, RZ, R8 ;  /* 0x000000ffff1f9224 */ /* 0x000fe200078e0008 */
[----:B------:R-:W-:Y:S01]  /*43200*/  PRMT R32, RZ, 0x7610, R32 ;  /* 0x00007610ff207816 */ /* 0x000fe20000000020 */
[----:B------:R-:W4:Y:S04]  /*43210*/  LDL R8, [R1+0x47c] ;  /* 0x00047c0001087983 */ /* 0x000f280000100800 */
[----:B------:R0:W4:Y:S01]  /*43220*/  @!P1 LDG.E.U8 R34, desc[UR20][R30.64] ;  /* 0x000000141e229981 */ /* 0x000122000c1e1100 */
[----:B------:R-:W-:-:S03]  /*43230*/  PRMT R9, RZ, 0x7610, R9 ;  /* 0x00007610ff097816 */ /* 0x000fc60000000009 */
[----:B------:R-:W4:Y:S01]  /*43240*/  LDL R7, [R1+0x480] ;  /* 0x0004800001077983 */ /* 0x000f220000100800 */
[----:B0-----:R-:W-:-:S03]  /*43250*/  @!P1 IMAD.MOV.U32 R30, RZ, RZ, R12 ;  /* 0x000000ffff1e9224 */ /* 0x001fc600078e000c */
[----:B------:R-:W4:Y:S01]  /*43260*/  LDL R12, [R1+0x4c0] ;  /* 0x0004c000010c7983 */ /* 0x000f220000100800 */
[----:B--2---:R-:W-:-:S03]  /*43270*/  @!P1 IMAD.MOV.U32 R31, RZ, RZ, R24 ;  /* 0x000000ffff1f9224 */ /* 0x004fc600078e0018 */
[----:B------:R-:W2:Y:S04]  /*43280*/  LDL R24, [R1+0x4bc] ;  /* 0x0004bc0001187983 */ /* 0x000ea80000100800 */
[----:B------:R3:W2:Y:S02]  /*43290*/  @!P1 LDG.E.U8 R33, desc[UR20][R30.64] ;  /* 0x000000141e219981 */ /* 0x0006a4000c1e1100 */
[----:B---3--:R-:W-:Y:S02]  /*432a0*/  @!P1 IMAD.MOV.U32 R30, RZ, RZ, R10 ;  /* 0x000000ffff1e9224 */ /* 0x008fe400078e000a */
[----:B------:R-:W-:Y:S01]  /*432b0*/  @!P1 IMAD.MOV.U32 R31, RZ, RZ, R14 ;  /* 0x000000ffff1f9224 */ /* 0x000fe200078e000e */
[----:B------:R-:W3:Y:S04]  /*432c0*/  LDL R10, [R1+0x500] ;  /* 0x00050000010a7983 */ /* 0x000ee80000100800 */
[----:B------:R0:W2:Y:S04]  /*432d0*/  @!P1 LDG.E.U8 R32, desc[UR20][R30.64] ;  /* 0x000000141e209981 */ /* 0x0000a8000c1e1100 */
[----:B------:R-:W2:Y:S01]  /*432e0*/  LDL R14, [R1+0x4fc] ;  /* 0x0004fc00010e7983 */ /* 0x000ea20000100800 */
[----:B0-----:R-:W-:-:S02]  /*432f0*/  @!P1 IMAD.MOV.U32 R30, RZ, RZ, R11 ;  /* 0x000000ffff1e9224 */ /* 0x001fc400078e000b */
[----:B------:R-:W-:Y:S01]  /*43300*/  @!P1 IMAD.MOV.U32 R31, RZ, RZ, R19 ;  /* 0x000000ffff1f9224 */ /* 0x000fe200078e0013 */
[----:B------:R-:W2:Y:S04]  /*43310*/  LDL R11, [R1+0x540] ;  /* 0x00054000010b7983 */ /* 0x000ea80000100800 */
[----:B------:R4:W2:Y:S04]  /*43320*/  @!P1 LDG.E.U8 R9, desc[UR20][R30.64] ;  /* 0x000000141e099981 */ /* 0x0008a8000c1e1100 */
[----:B------:R-:W3:Y:S01]  /*43330*/  LDL R19, [R1+0x53c] ;  /* 0x00053c0001137983 */ /* 0x000ee20000100800 */
[----:B----4-:R-:W-:Y:S01]  /*43340*/  @!P1 IMAD.MOV.U32 R31, RZ, RZ, R8 ;  /* 0x000000ffff1f9224 */ /* 0x010fe200078e0008 */
[----:B-1----:R-:W-:-:S02]  /*43350*/  PRMT R25, RZ, 0x7610, R25 ;  /* 0x00007610ff197816 */ /* 0x002fc40000000019 */
[----:B------:R-:W-:Y:S01]  /*43360*/  PRMT R15, RZ, 0x7610, R15 ;  /* 0x00007610ff0f7816 */ /* 0x000fe2000000000f */
[----:B------:R-:W-:-:S05]  /*43370*/  @!P1 IMAD.MOV.U32 R30, RZ, RZ, R7 ;  /* 0x000000ffff1e9224 */ /* 0x000fca00078e0007 */
[----:B------:R0:W4:Y:S02]  /*43380*/  @!P1 LDG.E.U8 R25, desc[UR20][R30.64] ;  /* 0x000000141e199981 */ /* 0x000124000c1e1100 */
[----:B0-----:R-:W-:Y:S02]  /*43390*/  @!P1 IMAD.MOV.U32 R30, RZ, RZ, R12 ;  /* 0x000000ffff1e9224 */ /* 0x001fe400078e000c */
[----:B--2---:R0:W-:Y:S04]  /*433a0*/  STL [R1+0x70], R9 ;  /* 0x0000700901007387 */ /* 0x0041e80000100800 */
[----:B------:R-:W2:Y:S01]  /*433b0*/  LDL R8, [R1+0x580] ;  /* 0x0005800001087983 */ /* 0x000ea20000100800 */
[----:B------:R-:W-:Y:S01]  /*433c0*/  @!P1 IMAD.MOV.U32 R31, RZ, RZ, R24 ;  /* 0x000000ffff1f9224 */ /* 0x000fe200078e0018 */
[----:B------:R-:W-:-:S02]  /*433d0*/  PRMT R20, RZ, 0x7610, R20 ;  /* 0x00007610ff147816 */ /* 0x000fc40000000014 */
[----:B------:R-:W-:Y:S01]  /*433e0*/  PRMT R16, RZ, 0x7610, R16 ;  /* 0x00007610ff107816 */ /* 0x000fe20000000010 */
[----:B------:R-:W4:Y:S04]  /*433f0*/  LDL R12, [R1+0x5bc] ;  /* 0x0005bc00010c7983 */ /* 0x000f280000100800 */
[----:B0-----:R-:W4:Y:S04]  /*43400*/  LDL R9, [R1+0x57c] ;  /* 0x00057c0001097983 */ /* 0x001f280000100800 */
[----:B------:R3:W4:Y:S01]  /*43410*/  @!P1 LDG.E.U8 R15, desc[UR20][R30.64] ;  /* 0x000000141e0f9981 */ /* 0x000722000c1e1100 */
[----:B------:R-:W-:-:S03]  /*43420*/  PRMT R13, RZ, 0x7610, R13 ;  /* 0x00007610ff0d7816 */ /* 0x000fc6000000000d */
[----:B------:R-:W4:Y:S01]  /*43430*/  LDL R7, [R1+0x5c0] ;  /* 0x0005c00001077983 */ /* 0x000f220000100800 */
[----:B---3--:R-:W-:Y:S02]  /*43440*/  @!P1 IMAD.MOV.U32 R30, RZ, RZ, R10 ;  /* 0x000000ffff1e9224 */ /* 0x008fe400078e000a */
[----:B------:R-:W-:-:S05]  /*43450*/  @!P1 IMAD.MOV.U32 R31, RZ, RZ, R14 ;  /* 0x000000ffff1f9224 */ /* 0x000fca00078e000e */
[----:B------:R0:W3:Y:S02]  /*43460*/  @!P1 LDG.E.U8 R20, desc[UR20][R30.64] ;  /* 0x000000141e149981 */ /* 0x0000e4000c1e1100 */
[----:B0-----:R-:W-:Y:S02]  /*43470*/  @!P1 IMAD.MOV.U32 R30, RZ, RZ, R11 ;  /* 0x000000ffff1e9224 */ /* 0x001fe400078e000b */
[----:B------:R-:W-:-:S05]  /*43480*/  @!P1 IMAD.MOV.U32 R31, RZ, RZ, R19 ;  /* 0x000000ffff1f9224 */ /* 0x000fca00078e0013 */
[----:B------:R2:W3:Y:S02]  /*43490*/  @!P1 LDG.E.U8 R16, desc[UR20][R30.64] ;  /* 0x000000141e109981 */ /* 0x0004e4000c1e1100 */
[----:B--2---:R-:W-:Y:S02]  /*434a0*/  @!P1 IMAD.MOV.U32 R30, RZ, RZ, R8 ;  /* 0x000000ffff1e9224 */ /* 0x004fe400078e0008 */
[----:B----4-:R-:W-:-:S05]  /*434b0*/  @!P1 IMAD.MOV.U32 R31, RZ, RZ, R9 ;  /* 0x000000ffff1f9224 */ /* 0x010fca00078e0009 */
[----:B------:R0:W2:Y:S04]  /*434c0*/  @!P1 LDG.E.U8 R13, desc[UR20][R30.64] ;  /* 0x000000141e0d9981 */ /* 0x0000a8000c1e1100 */
[----:B------:R1:W-:Y:S04]  /*434d0*/  STL [R1+0x68], R15 ;  /* 0x0000680f01007387 */ /* 0x0003e80000100800 */
[----:B------:R-:W4:Y:S04]  /*434e0*/  LDL R14, [R1+0x600] ;  /* 0x00060000010e7983 */ /* 0x000f280000100800 */
[----:B-1----:R-:W4:Y:S04]  /*434f0*/  LDL R15, [R1+0x5fc] ;  /* 0x0005fc00010f7983 */ /* 0x002f280000100800 */
[----:B------:R-:W-:Y:S04]  /*43500*/  STL [R1+0x7c], R34 ;  /* 0x00007c2201007387 */ /* 0x000fe80000100800 */
[----:B------:R-:W4:Y:S04]  /*43510*/  LDL R10, [R1+0x640] ;  /* 0x00064000010a7983 */ /* 0x000f280000100800 */
[----:B------:R-:W4:Y:S04]  /*43520*/  LDL R11, [R1+0x63c] ;  /* 0x00063c00010b7983 */ /* 0x000f280000100800 */
[----:B------:R-:W-:Y:S04]  /*43530*/  STL [R1+0x78], R33 ;  /* 0x0000782101007387 */ /* 0x000fe80000100800 */
[----:B---3--:R1:W-:Y:S04]  /*43540*/  STL [R1+0x64], R20 ;  /* 0x0000641401007387 */ /* 0x0083e80000100800 */
[----:B------:R-:W3:Y:S04]  /*43550*/  LDL R19, [R1+0x680] ;  /* 0x0006800001137983 */ /* 0x000ee80000100800 */
[----:B-1----:R-:W3:Y:S04]  /*43560*/  LDL R20, [R1+0x67c] ;  /* 0x00067c0001147983 */ /* 0x002ee80000100800 */
[----:B------:R-:W-:Y:S04]  /*43570*/  STL [R1+0x74], R32 ;  /* 0x0000742001007387 */ /* 0x000fe80000100800 */
[----:B------:R-:W3:Y:S04]  /*43580*/  LDL R9, [R1+0x6bc] ;  /* 0x0006bc0001097983 */ /* 0x000ee80000100800 */
[----:B------:R-:W3:Y:S01]  /*43590*/  LDL R8, [R1+0x6c0] ;  /* 0x0006c00001087983 */ /* 0x000ee20000100800 */
[----:B0-----:R-:W-:-:S02]  /*435a0*/  @!P1 IMAD.MOV.U32 R31, RZ, RZ, R12 ;  /* 0x000000ffff1f9224 */ /* 0x001fc400078e000c */
[----:B------:R-:W-:Y:S01]  /*435b0*/  @!P1 IMAD.MOV.U32 R30, RZ, RZ, R7 ;  /* 0x000000ffff1e9224 */ /* 0x000fe200078e0007 */
[----:B------:R-:W-:-:S06]  /*435c0*/  PRMT R23, RZ, 0x7610, R23 ;  /* 0x00007610ff177816 */ /* 0x000fcc0000000017 */
[----:B------:R4:W3:Y:S04]  /*435d0*/  @!P1 LDG.E.U8 R23, desc[UR20][R30.64] ;  /* 0x000000141e179981 */ /* 0x0008e8000c1e1100 */
[----:B--2---:R0:W-:Y:S04]  /*435e0*/  STL [R1+0x5c], R13 ;  /* 0x00005c0d01007387 */ /* 0x0041e80000100800 */
[----:B------:R-:W2:Y:S04]  /*435f0*/  LDL R12, [R1+0x708] ;  /* 0x00070800010c7983 */ /* 0x000ea80000100800 */
[----:B0-----:R-:W2:Y:S04]  /*43600*/  LDL R13, [R1+0x6fc] ;  /* 0x0006fc00010d7983 */ /* 0x001ea80000100800 */
[----:B------:R0:W-:Y:S04]  /*43610*/  STL [R1+0x60], R16 ;  /* 0x0000601001007387 */ /* 0x0001e80000100800 */
[----:B------:R-:W2:Y:S04]  /*43620*/  LDL R7, [R1+0x748] ;  /* 0x0007480001077983 */ /* 0x000ea80000100800 */
[----:B0-----:R-:W2:Y:S01]  /*43630*/  LDL R16, [R1+0x744] ;  /* 0x0007440001107983 */ /* 0x001ea20000100800 */
[----:B----4-:R-:W-:-:S02]  /*43640*/  @!P1 IMAD.MOV.U32 R30, RZ, RZ, R14 ;  /* 0x000000ffff1e9224 */ /* 0x010fc400078e000e */
[----:B------:R-:W-:Y:S01]  /*43650*/  @!P1 IMAD.MOV.U32 R31, RZ, RZ, R15 ;  /* 0x000000ffff1f9224 */ /* 0x000fe200078e000f */
[----:B------:R-:W-:Y:S04]  /*43660*/  STL [R1+0x6c], R25 ;  /* 0x00006c1901007387 */ /* 0x000fe80000100800 */
[----:B------:R-:W4:Y:S04]  /*43670*/  LDL R15, [R1+0x784] ;  /* 0x00078400010f7983 */ /* 0x000f280000100800 */
[----:B------:R-:W4:Y:S01]  /*43680*/  LDL R14, [R1+0x788] ;  /* 0x00078800010e7983 */ /* 0x000f220000100800 */
[----:B------:R-:W-:-:S02]  /*43690*/  PRMT R22, RZ, 0x7610, R22 ;  /* 0x00007610ff167816 */ /* 0x000fc40000000016 */
[----:B------:R-:W-:-:S04]  /*436a0*/  PRMT R21, RZ, 0x7610, R21 ;  /* 0x00007610ff157816 */ /* 0x000fc80000000015 */
[----:B------:R0:W4:Y:S01]  /*436b0*/  @!P1 LDG.E.U8 R22, desc[UR20][R30.64] ;  /* 0x000000141e169981 */ /* 0x000122000c1e1100 */
[----:B------:R-:W-:Y:S01]  /*436c0*/  PRMT R18, RZ, 0x7610, R18 ;  /* 0x00007610ff127816 */ /* 0x000fe20000000012 */
[----:B0-----:R-:W-:Y:S02]  /*436d0*/  @!P1 IMAD.MOV.U32 R30, RZ, RZ, R10 ;  /* 0x000000ffff1e9224 */ /* 0x001fe400078e000a */
[----:B------:R-:W-:Y:S01]  /*436e0*/  @!P1 IMAD.MOV.U32 R31, RZ, RZ, R11 ;  /* 0x000000ffff1f9224 */ /* 0x000fe200078e000b */
[----:B------:R-:W4:Y:S04]  /*436f0*/  LDL R10, [R1+0x7c8] ;  /* 0x0007c800010a7983 */ /* 0x000f280000100800 */
[----:B------:R3:W4:Y:S01]  /*43700*/  @!P1 LDG.E.U8 R21, desc[UR20][R30.64] ;  /* 0x000000141e159981 */ /* 0x000722000c1e1100 */
[----:B------:R-:W-:-:S03]  /*43710*/  PRMT R17, RZ, 0x7610, R17 ;  /* 0x00007610ff117816 */ /* 0x000fc60000000011 */
[----:B------:R-:W4:Y:S01]  /*43720*/  LDL R11, [R1+0x7c4] ;  /* 0x0007c400010b7983 */ /* 0x000f220000100800 */
[----:B---3--:R-:W-:Y:S02]  /*43730*/  @!P1 IMAD.MOV.U32 R30, RZ, RZ, R19 ;  /* 0x000000ffff1e9224 */ /* 0x008fe400078e0013 */
[----:B------:R-:W-:-:S05]  /*43740*/  @!P1 IMAD.MOV.U32 R31, RZ, RZ, R20 ;  /* 0x000000ffff1f9224 */ /* 0x000fca00078e0014 */
[----:B------:R0:W3:Y:S01]  /*43750*/  @!P1 LDG.E.U8 R18, desc[UR20][R30.64] ;  /* 0x000000141e129981 */ /* 0x0000e2000c1e1100 */
[----:B------:R-:W-:Y:S01]  /*43760*/  PRMT R4, RZ, 0x7610, R4 ;  /* 0x00007610ff047816 */ /* 0x000fe20000000004 */
[----:B0-----:R-:W-:Y:S02]  /*43770*/  @!P1 IMAD.MOV.U32 R30, RZ, RZ, R8 ;  /* 0x000000ffff1e9224 */ /* 0x001fe400078e0008 */
[----:B------:R-:W-:Y:S01]  /*43780*/  @!P1 IMAD.MOV.U32 R31, RZ, RZ, R9 ;  /* 0x000000ffff1f9224 */ /* 0x000fe200078e0009 */
[----:B------:R-:W3:Y:S04]  /*43790*/  LDL R8, [R1+0x808] ;  /* 0x0008080001087983 */ /* 0x000ee80000100800 */
[----:B------:R-:W3:Y:S04]  /*437a0*/  LDL R9, [R1+0x804] ;  /* 0x0008040001097983 */ /* 0x000ee80000100800 */
[----:B------:R2:W3:Y:S01]  /*437b0*/  @!P1 LDG.E.U8 R17, desc[UR20][R30.64] ;  /* 0x000000141e119981 */ /* 0x0004e2000c1e1100 */
[----:B------:R-:W-:-:S02]  /*437c0*/  PRMT R2, RZ, 0x7610, R2 ;  /* 0x00007610ff027816 */ /* 0x000fc40000000002 */
[----:B------:R-:W-:Y:S01]  /*437d0*/  PRMT R3, RZ, 0x7610, R3 ;  /* 0x00007610ff037816 */ /* 0x000fe20000000003 */
[----:B--2---:R-:W-:Y:S02]  /*437e0*/  @!P1 IMAD.MOV.U32 R30, RZ, RZ, R12 ;  /* 0x000000ffff1e9224 */ /* 0x004fe400078e000c */
[----:B------:R-:W2:Y:S01]  /*437f0*/  LDL R12, [R1+0x848] ;  /* 0x00084800010c7983 */ /* 0x000ea20000100800 */
[----:B------:R-:W-:-:S03]  /*43800*/  @!P1 IMAD.MOV.U32 R31, RZ, RZ, R13 ;  /* 0x000000ffff1f9224 */ /* 0x000fc600078e000d */
[----:B------:R-:W2:Y:S04]  /*43810*/  LDL R13, [R1+0x844] ;  /* 0x00084400010d7983 */ /* 0x000ea80000100800 */
[----:B------:R0:W2:Y:S02]  /*43820*/  @!P1 LDG.E.U8 R4, desc[UR20][R30.64] ;  /* 0x000000141e049981 */ /* 0x0000a4000c1e1100 */
[----:B0-----:R-:W-:Y:S02]  /*43830*/  @!P1 IMAD.MOV.U32 R30, RZ, RZ, R7 ;  /* 0x000000ffff1e9224 */ /* 0x001fe400078e0007 */
[----:B------:R-:W-:-:S05]  /*43840*/  @!P1 IMAD.MOV.U32 R31, RZ, RZ, R16 ;  /* 0x000000ffff1f9224 */ /* 0x000fca00078e0010 */
[----:B------:R4:W2:Y:S02]  /*43850*/  @!P1 LDG.E.U8 R2, desc[UR20][R30.64] ;  /* 0x000000141e029981 */ /* 0x0008a4000c1e1100 */
[----:B----4-:R-:W-:Y:S02]  /*43860*/  @!P1 IMAD.MOV.U32 R30, RZ, RZ, R14 ;  /* 0x000000ffff1e9224 */ /* 0x010fe400078e000e */
[----:B------:R-:W-:-:S05]  /*43870*/  @!P1 IMAD.MOV.U32 R31, RZ, RZ, R15 ;  /* 0x000000ffff1f9224 */ /* 0x000fca00078e000f */
[----:B------:R0:W4:Y:S01]  /*43880*/  @!P1 LDG.E.U8 R3, desc[UR20][R30.64] ;  /* 0x000000141e039981 */ /* 0x000122000c1e1100 */
[----:B------:R-:W-:Y:S02]  /*43890*/  PRMT R0, RZ, 0x7610, R0 ;  /* 0x00007610ff007816 */ /* 0x000fe40000000000 */
[----:B------:R-:W-:Y:S01]  /*438a0*/  PRMT R5, RZ, 0x7610, R5 ;  /* 0x00007610ff057816 */ /* 0x000fe20000000005 */
[----:B0-----:R-:W-:Y:S02]  /*438b0*/  @!P1 IMAD.MOV.U32 R30, RZ, RZ, R10 ;  /* 0x000000ffff1e9224 */ /* 0x001fe400078e000a */
[----:B------:R-:W-:-:S05]  /*438c0*/  @!P1 IMAD.MOV.U32 R31, RZ, RZ, R11 ;  /* 0x000000ffff1f9224 */ /* 0x000fca00078e000b */
[----:B------:R3:W4:Y:S01]  /*438d0*/  @!P1 LDG.E.U8 R0, desc[UR20][R30.64] ;  /* 0x000000141e009981 */ /* 0x000722000c1e1100 */
[----:B------:R-:W-:Y:S01]  /*438e0*/  PRMT R54, RZ, 0x7610, R54 ;  /* 0x00007610ff367816 */ /* 0x000fe20000000036 */
[----:B---3--:R-:W-:Y:S02]  /*438f0*/  @!P1 IMAD.MOV.U32 R30, RZ, RZ, R8 ;  /* 0x000000ffff1e9224 */ /* 0x008fe400078e0008 */
[----:B------:R-:W-:-:S05]  /*43900*/  @!P1 IMAD.MOV.U32 R31, RZ, RZ, R9 ;  /* 0x000000ffff1f9224 */ /* 0x000fca00078e0009 */
[----:B------:R2:W3:Y:S02]  /*43910*/  @!P1 LDG.E.U8 R5, desc[UR20][R30.64] ;  /* 0x000000141e059981 */ /* 0x0004e4000c1e1100 */
[----:B--2---:R-:W-:Y:S02]  /*43920*/  @!P1 IMAD.MOV.U32 R30, RZ, RZ, R12 ;  /* 0x000000ffff1e9224 */ /* 0x004fe400078e000c */
[----:B------:R-:W-:Y:S01]  /*43930*/  @!P1 IMAD.MOV.U32 R31, RZ, RZ, R13 ;  /* 0x000000ffff1f9224 */ /* 0x000fe200078e000d */
[----:B------:R-:W-:Y:S04]  /*43940*/  STL [R1+0x1730], R4 ;  /* 0x0017300401007387 */ /* 0x000fe80000100800 */
[----:B------:R0:W-:Y:S04]  /*43950*/  STL [R1+0x4c], R18 ;  /* 0x00004c1201007387 */ /* 0x0001e80000100800 */
[----:B------:R-:W2:Y:S04]  /*43960*/  LDL R7, [R1+0x888] ;  /* 0x0008880001077983 */ /* 0x000ea80000100800 */
[----:B------:R1:W2:Y:S04]  /*43970*/  @!P1 LDG.E.U8 R54, desc[UR20][R30.64] ;  /* 0x000000141e369981 */ /* 0x0002a8000c1e1100 */
[----:B0-----:R-:W2:Y:S04]  /*43980*/  LDL R18, [R1+0x884] ;  /* 0x0008840001127983 */ /* 0x001ea80000100800 */
[----:B------:R-:W-:Y:S04]  /*43990*/  STL [R1+0x1734], R2 ;  /* 0x0017340201007387 */ /* 0x000fe80000100800 */
[----:B------:R-:W-:Y:S04]  /*439a0*/  STL [R1+0x58], R23 ;  /* 0x0000581701007387 */ /* 0x000fe80000100800 */
[----:B------:R0:W-:Y:S04]  /*439b0*/  STL [R1+0x48], R17 ;  /* 0x0000481101007387 */ /* 0x0001e80000100800 */
[----:B------:R-:W2:Y:S04]  /*439c0*/  LDL R4, [R1+0x8c8] ;  /* 0x0008c80001047983 */ /* 0x000ea80000100800 */
[----:B0-----:R-:W2:Y:S04]  /*439d0*/  LDL R17, [R1+0x8c4] ;  /* 0x0008c40001117983 */ /* 0x001ea80000100800 */
[----:B------:R-:W-:Y:S04]  /*439e0*/  STL [R1+0x54], R22 ;  /* 0x0000541601007387 */ /* 0x000fe80000100800 */
[----:B------:R-:W2:Y:S04]  /*439f0*/  LDL R16, [R1+0x904] ;  /* 0x0009040001107983 */ /* 0x000ea80000100800 */
[----:B------:R-:W2:Y:S04]  /*43a00*/  LDL R15, [R1+0x908] ;  /* 0x00090800010f7983 */ /* 0x000ea80000100800 */
[----:B----4-:R-:W-:Y:S04]  /*43a10*/  STL [R1+0x1738], R3 ;  /* 0x0017380301007387 */ /* 0x010fe80000100800 */
[----:B------:R-:W-:Y:S04]  /*43a20*/  STL [R1+0x50], R21 ;  /* 0x0000501501007387 */ /* 0x000fe80000100800 */
[----:B------:R-:W4:Y:S04]  /*43a30*/  LDL R2, [R1+0x948] ;  /* 0x0009480001027983 */ /* 0x000f280000100800 */
[----:B------:R-:W4:Y:S04]  /*43a40*/  LDL R11, [R1+0x984] ;  /* 0x00098400010b7983 */ /* 0x000f280000100800 */
[----:B------:R-:W4:Y:S04]  /*43a50*/  LDL R10, [R1+0x988] ;  /* 0x00098800010a7983 */ /* 0x000f280000100800 */
[----:B------:R-:W4:Y:S04]  /*43a60*/  LDL R14, [R1+0x944] ;  /* 0x00094400010e7983 */ /* 0x000f280000100800 */
[----:B------:R-:W-:Y:S04]  /*43a70*/  STL [R1+0x173c], R0 ;  /* 0x00173c0001007387 */ /* 0x000fe80000100800 */
[----:B------:R-:W4:Y:S04]  /*43a80*/  LDL R9, [R1+0x9c4] ;  /* 0x0009c40001097983 */ /* 0x000f280000100800 */
[----:B------:R-:W4:Y:S01]  /*43a90*/  LDL R8, [R1+0x9c8] ;  /* 0x0009c80001087983 */ /* 0x000f220000100800 */
[----:B------:R-:W-:-:S03]  /*43aa0*/  PRMT R29, RZ, 0x7610, R29 ;  /* 0x00007610ff1d7816 */ /* 0x000fc6000000001d */
[----:B---3--:R0:W-:Y:S04]  /*43ab0*/  STL [R1+0x1740], R5 ;  /* 0x0017400501007387 */ /* 0x0081e80000100800 */
[----:B------:R-:W3:Y:S04]  /*43ac0*/  LDL R13, [R1+0xa04] ;  /* 0x000a0400010d7983 */ /* 0x000ee80000100800 */
[----:B------:R-:W3:Y:S01]  /*43ad0*/  LDL R12, [R1+0xa08] ;  /* 0x000a0800010c7983 */ /* 0x000ee20000100800 */
[----:B-1----:R-:W-:Y:S01]  /*43ae0*/  PRMT R31, RZ, 0x7610, R31 ;  /* 0x00007610ff1f7816 */ /* 0x002fe2000000001f */
[----:B--2---:R-:W-:-:S02]  /*43af0*/  @!P1 IMAD.MOV.U32 R32, RZ, RZ, R7 ;  /* 0x000000ffff209224 */ /* 0x004fc400078e0007 */
[----:B------:R1:W-:Y:S04]  /*43b00*/  STL [R1+0x1744], R54 ;  /* 0x0017443601007387 */ /* 0x0003e80000100800 */
[----:B------:R-:W2:Y:S04]  /*43b10*/  LDL R7, [R1+0xa44] ;  /* 0x000a440001077983 */ /* 0x000ea80000100800 */
[----:B0-----:R-:W2:Y:S04]  /*43b20*/  LDL R5, [R1+0xa48] ;  /* 0x000a480001057983 */ /* 0x001ea80000100800 */
[----:B------:R-:W2:Y:S04]  /*43b30*/  LDL R3, [R1+0xa88] ;  /* 0x000a880001037983 */ /* 0x000ea80000100800 */
[----:B------:R-:W2:Y:S01]  /*43b40*/  LDL R0, [R1+0xac8] ;  /* 0x000ac80001007983 */ /* 0x000ea20000100800 */
[----:B------:R-:W-:-:S05]  /*43b50*/  @!P1 IMAD.MOV.U32 R33, RZ, RZ, R18 ;  /* 0x000000ffff219224 */ /* 0x000fca00078e0012 */
[----:B------:R0:W2:Y:S02]  /*43b60*/  @!P1 LDG.E.U8 R29, desc[UR20][R32.64] ;  /* 0x00000014201d9981 */ /* 0x0000a4000c1e1100 */
[----:B0-----:R-:W-:Y:S02]  /*43b70*/  @!P1 IMAD.MOV.U32 R32, RZ, RZ, R4 ;  /* 0x000000ffff209224 */ /* 0x001fe400078e0004 */
[----:B------:R-:W2:Y:S01]  /*43b80*/  LDL R4, [R1+0xa84] ;  /* 0x000a840001047983 */ /* 0x000ea20000100800 */
[----:B------:R-:W-:Y:S02]  /*43b90*/  @!P1 IMAD.MOV.U32 R35, RZ, RZ, R16 ;  /* 0x000000ffff239224 */ /* 0x000fe400078e0010 */
[----:B------:R-:W-:Y:S01]  /*43ba0*/  @!P1 IMAD.MOV.U32 R34, RZ, RZ, R15 ;  /* 0x000000ffff229224 */ /* 0x000fe200078e000f */
[----:B------:R-:W-:Y:S01]  /*43bb0*/  PRMT R30, RZ, 0x7610, R30 ;  /* 0x00007610ff1e7816 */ /* 0x000fe2000000001e */
[----:B------:R-:W-:Y:S01]  /*43bc0*/  @!P1 IMAD.MOV.U32 R33, RZ, RZ, R17 ;  /* 0x000000ffff219224 */ /* 0x000fe200078e0011 */
[----:B------:R-:W-:Y:S01]  /*43bd0*/  PRMT R6, RZ, 0x7610, R6 ;  /* 0x00007610ff067816 */ /* 0x000fe20000000006 */
[----:B----4-:R-:W-:Y:S01]  /*43be0*/  @!P1 IMAD.MOV.U32 R37, RZ, RZ, R11 ;  /* 0x000000ffff259224 */ /* 0x010fe200078e000b */
[----:B------:R0:W4:Y:S04]  /*43bf0*/  @!P1 LDG.E.U8 R31, desc[UR20][R34.64] ;  /* 0x00000014221f9981 */ /* 0x000128000c1e1100 */
[----:B------:R0:W4:Y:S01]  /*43c00*/  @!P1 LDG.E.U8 R30, desc[UR20][R32.64] ;  /* 0x00000014201e9981 */ /* 0x000122000c1e1100 */
[----:B------:R-:W-:-:S03]  /*43c10*/  @!P1 IMAD.MOV.U32 R36, RZ, RZ, R10 ;  /* 0x000000ffff249224 */ /* 0x000fc600078e000a */
[----:B------:R-:W4:Y:S04]  /*43c20*/  LDL R11, [R1+0xafc] ;  /* 0x000afc00010b7983 */ /* 0x000f280000100800 */
[----:B------:R-:W4:Y:S01]  /*43c30*/  LDL R10, [R1+0xb00] ;  /* 0x000b0000010a7983 */ /* 0x000f220000100800 */
[----:B------:R-:W-:Y:S02]  /*43c40*/  PRMT R64, RZ, 0x7610, R64 ;  /* 0x00007610ff407816 */ /* 0x000fe40000000040 */
[----:B------:R-:W-:Y:S02]  /*43c50*/  PRMT R92, RZ, 0x7610, R92 ;  /* 0x00007610ff5c7816 */ /* 0x000fe4000000005c */
[----:B------:R-:W-:Y:S02]  /*43c60*/  PRMT R90, RZ, 0x7610, R90 ;  /* 0x00007610ff5a7816 */ /* 0x000fe4000000005a */
[----:B------:R-:W-:-:S02]  /*43c70*/  PRMT R88, RZ, 0x7610, R88 ;  /* 0x00007610ff587816 */ /* 0x000fc40000000058 */
[----:B------:R-:W-:Y:S01]  /*43c80*/  PRMT R86, RZ, 0x7610, R86 ;  /* 0x00007610ff567816 */ /* 0x000fe20000000056 */
[----:B0-----:R-:W-:Y:S01]  /*43c90*/  @!P1 IMAD.MOV.U32 R34, RZ, RZ, R2 ;  /* 0x000000ffff229224 */ /* 0x001fe200078e0002 */
[----:B------:R-:W-:Y:S01]  /*43ca0*/  PRMT R84, RZ, 0x7610, R84 ;  /* 0x00007610ff547816 */ /* 0x000fe20000000054 */
[----:B------:R-:W4:Y:S01]  /*43cb0*/  LDL R2, [R1+0xac4] ;  /* 0x000ac40001027983 */ /* 0x000f220000100800 */
[----:B------:R-:W-:Y:S02]  /*43cc0*/  PRMT R33, RZ, 0x7610, R33 ;  /* 0x00007610ff217816 */ /* 0x000fe40000000021 */
[----:B------:R-:W-:Y:S01]  /*43cd0*/  PRMT R32, RZ, 0x7610, R32 ;  /* 0x00007610ff207816 */ /* 0x000fe20000000020 */
[----:B------:R-:W-:Y:S01]  /*43ce0*/  @!P1 IMAD.MOV.U32 R35, RZ, RZ, R14 ;  /* 0x000000ffff239224 */ /* 0x000fe200078e000e */
[----:B------:R-:W-:Y:S02]  /*43cf0*/  PRMT R82, RZ, 0x7610, R82 ;  /* 0x00007610ff527816 */ /* 0x000fe40000000052 */
[----:B------:R-:W-:-:S02]  /*43d00*/  PRMT R80, RZ, 0x7610, R80 ;  /* 0x00007610ff507816 */ /* 0x000fc40000000050 */
[----:B------:R-:W-:Y:S01]  /*43d10*/  PRMT R78, RZ, 0x7610, R78 ;  /* 0x00007610ff4e7816 */ /* 0x000fe2000000004e */
[----:B------:R0:W4:Y:S04]  /*43d20*/  @!P1 LDG.E.U8 R33, desc[UR20][R36.64] ;  /* 0x0000001424219981 */ /* 0x000128000c1e1100 */
[----:B------:R0:W4:Y:S01]  /*43d30*/  @!P1 LDG.E.U8 R32, desc[UR20][R34.64] ;  /* 0x0000001422209981 */ /* 0x000122000c1e1100 */
[----:B------:R-:W-:Y:S02]  /*43d40*/  PRMT R76, RZ, 0x7610, R76 ;  /* 0x00007610ff4c7816 */ /* 0x000fe4000000004c */
[----:B------:R-:W-:Y:S02]  /*43d50*/  PRMT R74, RZ, 0x7610, R74 ;  /* 0x00007610ff4a7816 */ /* 0x000fe4000000004a */
[----:B------:R-:W-:-:S02]  /*43d60*/  PRMT R72, RZ, 0x7610, R72 ;  /* 0x00007610ff487816 */ /* 0x000fc40000000048 */
[----:B------:R-:W-:Y:S02]  /*43d70*/  PRMT R70, RZ, 0x7610, R70 ;  /* 0x00007610ff467816 */ /* 0x000fe40000000046 */
[----:B------:R-:W-:Y:S02]  /*43d80*/  PRMT R68, RZ, 0x7610, R68 ;  /* 0x00007610ff447816 */ /* 0x000fe40000000044 */
[----:B------:R-:W-:Y:S02]  /*43d90*/  PRMT R66, RZ, 0x7610, R66 ;  /* 0x00007610ff427816 */ /* 0x000fe40000000042 */
[----:B------:R-:W-:Y:S02]  /*43da0*/  PRMT R62, RZ, 0x7610, R62 ;  /* 0x00007610ff3e7816 */ /* 0x000fe4000000003e */
[----:B------:R-:W-:Y:S01]  /*43db0*/  PRMT R60, RZ, 0x7610, R60 ;  /* 0x00007610ff3c7816 */ /* 0x000fe2000000003c */
[----:B0-----:R-:W-:Y:S02]  /*43dc0*/  @!P1 IMAD.MOV.U32 R36, RZ, RZ, R8 ;  /* 0x000000ffff249224 */ /* 0x001fe400078e0008 */
[----:B------:R-:W-:Y:S01]  /*43dd0*/  @!P1 IMAD.MOV.U32 R37, RZ, RZ, R9 ;  /* 0x000000ffff259224 */ /* 0x000fe200078e0009 */
[----:B------:R-:W4:Y:S04]  /*43de0*/  LDL R8, [R1+0xb38] ;  /* 0x000b380001087983 */ /* 0x000f280000100800 */
[----:B------:R-:W4:Y:S01]  /*43df0*/  LDL R9, [R1+0xb34] ;  /* 0x000b340001097983 */ /* 0x000f220000100800 */
[----:B------:R-:W-:Y:S01]  /*43e00*/  PRMT R35, RZ, 0x7610, R35 ;  /* 0x00007610ff237816 */ /* 0x000fe20000000023 */
[----:B---3--:R-:W-:-:S02]  /*43e10*/  @!P1 IMAD.MOV.U32 R39, RZ, RZ, R13 ;  /* 0x000000ffff279224 */ /* 0x008fc400078e000d */
[----:B------:R-:W-:Y:S01]  /*43e20*/  @!P1 IMAD.MOV.U32 R38, RZ, RZ, R12 ;  /* 0x000000ffff269224 */ /* 0x000fe200078e000c */
[----:B------:R-:W3:Y:S04]  /*43e30*/  LDL R13, [R1+0x364] ;  /* 0x00036400010d7983 */ /* 0x000ee80000100800 */
[----:B------:R-:W3:Y:S04]  /*43e40*/  LDL R12, [R1+0x368] ;  /* 0x00036800010c7983 */ /* 0x000ee80000100800 */
[----:B------:R-:W3:Y:S01]  /*43e50*/  @!P1 LDG.E.U8 R35, desc[UR20][R38.64] ;  /* 0x0000001426239981 */ /* 0x000ee2000c1e1100 */
[----:B------:R-:W-:-:S02]  /*43e60*/  PRMT R34, RZ, 0x7610, R34 ;  /* 0x00007610ff227816 */ /* 0x000fc40000000022 */
[----:B------:R-:W-:Y:S02]  /*43e70*/  PRMT R58, RZ, 0x7610, R58 ;  /* 0x00007610ff3a7816 */ /* 0x000fe4000000003a */
[----:B------:R-:W-:Y:S02]  /*43e80*/  PRMT R52, RZ, 0x7610, R52 ;  /* 0x00007610ff347816 */ /* 0x000fe40000000034 */
[----:B------:R-:W-:Y:S02]  /*43e90*/  PRMT R49, RZ, 0x7610, R49 ;  /* 0x00007610ff317816 */ /* 0x000fe40000000031 */
[----:B------:R-:W-:Y:S02]  /*43ea0*/  PRMT R51, RZ, 0x7610, R51 ;  /* 0x00007610ff337816 */ /* 0x000fe40000000033 */
[----:B------:R-:W-:Y:S01]  /*43eb0*/  PRMT R53, RZ, 0x7610, R53 ;  /* 0x00007610ff357816 */ /* 0x000fe20000000035 */
[----:B------:R0:W3:Y:S01]  /*43ec0*/  @!P1 LDG.E.U8 R34, desc[UR20][R36.64] ;  /* 0x0000001424229981 */ /* 0x0000e2000c1e1100 */
[----:B------:R-:W-:-:S02]  /*43ed0*/  PRMT R55, RZ, 0x7610, R55 ;  /* 0x00007610ff377816 */ /* 0x000fc40000000037 */
[----:B------:R-:W-:Y:S02]  /*43ee0*/  PRMT R57, RZ, 0x7610, R57 ;  /* 0x00007610ff397816 */ /* 0x000fe40000000039 */
[----:B------:R-:W-:Y:S02]  /*43ef0*/  PRMT R59, RZ, 0x7610, R59 ;  /* 0x00007610ff3b7816 */ /* 0x000fe4000000003b */
[----:B------:R-:W-:Y:S01]  /*43f00*/  PRMT R61, RZ, 0x7610, R61 ;  /* 0x00007610ff3d7816 */ /* 0x000fe2000000003d */
[----:B------:R-:W3:Y:S04]  /*43f10*/  LDL R15, [R1+0x48c] ;  /* 0x00048c00010f7983 */ /* 0x000ee80000100800 */
[----:B------:R-:W3:Y:S01]  /*43f20*/  LDL R14, [R1+0x490] ;  /* 0x00049000010e7983 */ /* 0x000ee20000100800 */
[----:B0-----:R-:W-:Y:S01]  /*43f30*/  PRMT R37, RZ, 0x7610, R37 ;  /* 0x00007610ff257816 */ /* 0x001fe20000000025 */
[----:B--2---:R-:W-:-:S02]  /*43f40*/  @!P1 IMAD.MOV.U32 R39, RZ, RZ, R7 ;  /* 0x000000ffff279224 */ /* 0x004fc400078e0007 */
[----:B------:R-:W2:Y:S01]  /*43f50*/  LDL R7, [R1+0x3a4] ;  /* 0x0003a40001077983 */ /* 0x000ea20000100800 */
[----:B------:R-:W-:-:S03]  /*43f60*/  @!P1 IMAD.MOV.U32 R38, RZ, RZ, R5 ;  /* 0x000000ffff269224 */ /* 0x000fc600078e0005 */
[----:B------:R-:W2:Y:S01]  /*43f70*/  LDL R5, [R1+0x3a8] ;  /* 0x0003a80001057983 */ /* 0x000ea20000100800 */
[----:B------:R-:W-:-:S03]  /*43f80*/  @!P1 IMAD.MOV.U32 R40, RZ, RZ, R3 ;  /* 0x000000ffff289224 */ /* 0x000fc600078e0003 */
[----:B------:R-:W2:Y:S01]  /*43f90*/  LDL R3, [R1+0x3e8] ;  /* 0x0003e80001037983 */ /* 0x000ea20000100800 */
[----:B------:R-:W-:-:S03]  /*43fa0*/  @!P1 IMAD.MOV.U32 R41, RZ, RZ, R4 ;  /* 0x000000ffff299224 */ /* 0x000fc600078e0004 */
[----:B------:R-:W2:Y:S04]  /*43fb0*/  LDL R4, [R1+0x3e4] ;  /* 0x0003e40001047983 */ /* 0x000ea80000100800 */
[----:B------:R0:W2:Y:S02]  /*43fc0*/  @!P1 LDG.E.U8 R37, desc[UR20][R40.64] ;  /* 0x0000001428259981 */ /* 0x0000a4000c1e1100 */
[----:B0-----:R-:W-:Y:S02]  /*43fd0*/  @!P1 IMAD.MOV.U32 R40, RZ, RZ, R0 ;  /* 0x000000ffff289224 */ /* 0x001fe400078e0000 */
[----:B------:R-:W2:Y:S01]  /*43fe0*/  LDL R0, [R1+0x448] ;  /* 0x0004480001007983 */ /* 0x000ea20000100800 */
[----:B----4-:R-:W-:-:S03]  /*43ff0*/  @!P1 IMAD.MOV.U32 R41, RZ, RZ, R2 ;  /* 0x000000ffff299224 */ /* 0x010fc600078e0002 */
[----:B------:R-:W4:Y:S01]  /*44000*/  LDL R2, [R1+0x444] ;  /* 0x0004440001027983 */ /* 0x000f220000100800 */
[----:B------:R-:W-:Y:S01]  /*44010*/  PRMT R36, RZ, 0x7610, R36 ;  /* 0x00007610ff247816 */ /* 0x000fe20000000024 */
[----:B------:R-:W-:Y:S02]  /*44020*/  @!P1 IMAD.MOV.U32 R42, RZ, RZ, R10 ;  /* 0x000000ffff2a9224 */ /* 0x000fe400078e000a */
[----:B------:R-:W-:Y:S01]  /*44030*/  @!P1 IMAD.MOV.U32 R43, RZ, RZ, R11 ;  /* 0x000000ffff2b9224 */ /* 0x000fe200078e000b */
[----:B------:R-:W4:Y:S04]  /*44040*/  LDL R10, [R1+0x488] ;  /* 0x00048800010a7983 */ /* 0x000f280000100800 */
[----:B------:R0:W4:Y:S04]  /*44050*/  @!P1 LDG.E.U8 R36, desc[UR20][R38.64] ;  /* 0x0000001426249981 */ /* 0x000128000c1e1100 */
[----:B------:R-:W4:Y:S01]  /*44060*/  LDL R11, [R1+0x484] ;  /* 0x00048400010b7983 */ /* 0x000f220000100800 */
[----:B0-----:R-:W-:-:S02]  /*44070*/  PRMT R38, RZ, 0x7610, R38 ;  /* 0x00007610ff267816 */ /* 0x001fc40000000026 */
[----:B------:R-:W-:-:S04]  /*44080*/  PRMT R39, RZ, 0x7610, R39 ;  /* 0x00007610ff277816 */ /* 0x000fc80000000027 */
[----:B------:R0:W4:Y:S04]  /*44090*/  @!P1 LDG.E.U8 R38, desc[UR20][R40.64] ;  /* 0x0000001428269981 */ /* 0x000128000c1e1100 */
[----:B------:R1:W4:Y:S01]  /*440a0*/  @!P1 LDG.E.U8 R39, desc[UR20][R42.64] ;  /* 0x000000142a279981 */ /* 0x000322000c1e1100 */
[----:B0-----:R-:W-:Y:S01]  /*440b0*/  PRMT R40, RZ, 0x7610, R40 ;  /* 0x00007610ff287816 */ /* 0x001fe20000000028 */
[----:B-1----:R-:W-:Y:S02]  /*440c0*/  @!P1 IMAD.MOV.U32 R42, RZ, RZ, R8 ;  /* 0x000000ffff2a9224 */ /* 0x002fe400078e0008 */
[----:B------:R-:W-:Y:S01]  /*440d0*/  @!P1 IMAD.MOV.U32 R43, RZ, RZ, R9 ;  /* 0x000000ffff2b9224 */ /* 0x000fe200078e0009 */
[----:B------:R-:W4:Y:S04]  /*440e0*/  LDL R8, [R1+0x4c8] ;  /* 0x0004c80001087983 */ /* 0x000f280000100800 */
[----:B------:R-:W4:Y:S04]  /*440f0*/  LDL R9, [R1+0x4c4] ;  /* 0x0004c40001097983 */ /* 0x000f280000100800 */
[----:B------:R3:W4:Y:S02]  /*44100*/  @!P1 LDG.E.U8 R40, desc[UR20][R42.64] ;  /* 0x000000142a289981 */ /* 0x000724000c1e1100 */
[----:B---3--:R-:W-:-:S02]  /*44110*/  @!P1 IMAD.MOV.U32 R42, RZ, RZ, R12 ;  /* 0x000000ffff2a9224 */ /* 0x008fc400078e000c */
[----:B------:R-:W-:Y:S01]  /*44120*/  @!P1 IMAD.MOV.U32 R43, RZ, RZ, R13 ;  /* 0x000000ffff2b9224 */ /* 0x000fe200078e000d */
[----:B------:R-:W3:Y:S04]  /*44130*/  LDL R12, [R1+0x508] ;  /* 0x00050800010c7983 */ /* 0x000ee80000100800 */
[----:B------:R-:W3:Y:S04]  /*44140*/  LDL R13, [R1+0x504] ;  /* 0x00050400010d7983 */ /* 0x000ee80000100800 */
[----:B------:R2:W3:Y:S02]  /*44150*/  @!P1 LDG.E.U8 R6, desc[UR20][R42.64] ;  /* 0x000000142a069981 */ /* 0x0004e4000c1e1100 */
[----:B--2---:R-:W-:-:S02]  /*44160*/  @!P1 IMAD.MOV.U32 R43, RZ, RZ, R7 ;  /* 0x000000ffff2b9224 */ /* 0x004fc400078e0007 */
[----:B------:R-:W2:Y:S01]  /*44170*/  LDL R7, [R1+0x544] ;  /* 0x0005440001077983 */ /* 0x000ea20000100800 */
[----:B------:R-:W-:-:S03]  /*44180*/  @!P1 IMAD.MOV.U32 R42, RZ, RZ, R5 ;  /* 0x000000ffff2a9224 */ /* 0x000fc600078e0005 */
[----:B------:R-:W2:Y:S04]  /*44190*/  LDL R5, [R1+0x548] ;  /* 0x0005480001057983 */ /* 0x000ea80000100800 */
[----:B------:R0:W2:Y:S02]  /*441a0*/  @!P1 LDG.E.U8 R64, desc[UR20][R42.64] ;  /* 0x000000142a409981 */ /* 0x0000a4000c1e1100 */
[----:B0-----:R-:W-:Y:S02]  /*441b0*/  @!P1 IMAD.MOV.U32 R42, RZ, RZ, R3 ;  /* 0x000000ffff2a9224 */ /* 0x001fe400078e0003 */
[----:B------:R-:W2:Y:S01]  /*441c0*/  LDL R3, [R1+0x588] ;  /* 0x0005880001037983 */ /* 0x000ea20000100800 */
[----:B------:R-:W-:-:S03]  /*441d0*/  @!P1 IMAD.MOV.U32 R43, RZ, RZ, R4 ;  /* 0x000000ffff2b9224 */ /* 0x000fc600078e0004 */
[----:B------:R-:W2:Y:S04]  /*441e0*/  LDL R4, [R1+0x584] ;  /* 0x0005840001047983 */ /* 0x000ea80000100800 */
[----:B------:R0:W2:Y:S02]  /*441f0*/  @!P1 LDG.E.U8 R92, desc[UR20][R42.64] ;  /* 0x000000142a5c9981 */ /* 0x0000a4000c1e1100 */
[----:B0-----:R-:W-:Y:S02]  /*44200*/  @!P1 IMAD.MOV.U32 R42, RZ, RZ, R0 ;  /* 0x000000ffff2a9224 */ /* 0x001fe400078e0000 */
        /* <DEDUP_REMOVED lines=76> */
[----:B------:R-:W-:Y:S01]  /*446d0*/  PRMT R41, RZ, 0x7610, R41 ;  /* 0x00007610ff297816 */ /* 0x000fe20000000029 */
[----:B------:R-:W3:Y:S04]  /*446e0*/  LDL R13, [R1+0xa4c] ;  /* 0x000a4c00010d7983 */ /* 0x000ee80000100800 */
[----:B------:R2:W3:Y:S04]  /*446f0*/  @!P1 LDG.E.U8 R58, desc[UR20][R42.64] ;  /* 0x000000142a3a9981 */ /* 0x0004e8000c1e1100 */
[----:B------:R-:W3:Y:S01]  /*44700*/  LDL R12, [R1+0xa50] ;  /* 0x000a5000010c7983 */ /* 0x000ee20000100800 */
[----:B--2---:R-:W-:-:S03]  /*44710*/  @!P1 IMAD.MOV.U32 R43, RZ, RZ, R7 ;  /* 0x000000ffff2b9224 */ /* 0x004fc600078e0007 */
[----:B------:R-:W2:Y:S01]  /*44720*/  LDL R7, [R1+0x98c] ;  /* 0x00098c0001077983 */ /* 0x000ea20000100800 */
[----:B------:R-:W-:-:S03]  /*44730*/  @!P1 IMAD.MOV.U32 R42, RZ, RZ, R5 ;  /* 0x000000ffff2a9224 */ /* 0x000fc600078e0005 */
[----:B------:R-:W3:Y:S04]  /*44740*/  LDL R5, [R1+0x990] ;  /* 0x0009900001057983 */ /* 0x000ee80000100800 */
[----:B------:R0:W3:Y:S02]  /*44750*/  @!P1 LDG.E.U8 R52, desc[UR20][R42.64] ;  /* 0x000000142a349981 */ /* 0x0000e4000c1e1100 */
[----:B0-----:R-:W-:Y:S02]  /*44760*/  @!P1 IMAD.MOV.U32 R42, RZ, RZ, R3 ;  /* 0x000000ffff2a9224 */ /* 0x001fe400078e0003 */
[----:B------:R-:W3:Y:S01]  /*44770*/  LDL R3, [R1+0x9d0] ;  /* 0x0009d00001037983 */ /* 0x000ee20000100800 */
[----:B------:R-:W-:-:S03]  /*44780*/  @!P1 IMAD.MOV.U32 R43, RZ, RZ, R4 ;  /* 0x000000ffff2b9224 */ /* 0x000fc600078e0004 */
[----:B------:R-:W3:Y:S04]  /*44790*/  LDL R4, [R1+0x9cc] ;  /* 0x0009cc0001047983 */ /* 0x000ee80000100800 */
[----:B------:R0:W3:Y:S01]  /*447a0*/  @!P1 LDG.E.U8 R41, desc[UR20][R42.64] ;  /* 0x000000142a299981 */ /* 0x0000e2000c1e1100 */
[----:B------:R-:W-:-:S03]  /*447b0*/  @!P1 IMAD.MOV.U32 R44, RZ, RZ, R0 ;  /* 0x000000ffff2c9224 */ /* 0x000fc600078e0000 */
[----:B------:R-:W3:Y:S01]  /*447c0*/  LDL R0, [R1+0xa10] ;  /* 0x000a100001007983 */ /* 0x000ee20000100800 */
[----:B----4-:R-:W-:-:S03]  /*447d0*/  @!P1 IMAD.MOV.U32 R45, RZ, RZ, R2 ;  /* 0x000000ffff2d9224 */ /* 0x010fc600078e0002 */
[----:B------:R-:W4:Y:S01]  /*447e0*/  LDL R2, [R1+0xa0c] ;  /* 0x000a0c0001027983 */ /* 0x000f220000100800 */
[----:B0-----:R-:W-:Y:S02]  /*447f0*/  PRMT R42, RZ, 0x7610, R42 ;  /* 0x00007610ff2a7816 */ /* 0x001fe4000000002a */
[----:B------:R-:W-:-:S04]  /*44800*/  PRMT R43, RZ, 0x7610, R43 ;  /* 0x00007610ff2b7816 */ /* 0x000fc8000000002b */
[----:B------:R0:W4:Y:S02]  /*44810*/  @!P1 LDG.E.U8 R42, desc[UR20][R44.64] ;  /* 0x000000142c2a9981 */ /* 0x000124000c1e1100 */
[----:B0-----:R-:W-:Y:S02]  /*44820*/  @!P1 IMAD.MOV.U32 R44, RZ, RZ, R10 ;  /* 0x000000ffff2c9224 */ /* 0x001fe400078e000a */
[----:B------:R-:W-:Y:S01]  /*44830*/  @!P1 IMAD.MOV.U32 R45, RZ, RZ, R11 ;  /* 0x000000ffff2d9224 */ /* 0x000fe200078e000b */
[----:B------:R-:W4:Y:S04]  /*44840*/  LDL R10, [R1+0xb40] ;  /* 0x000b4000010a7983 */ /* 0x000f280000100800 */
[----:B------:R-:W4:Y:S04]  /*44850*/  LDL R11, [R1+0xb3c] ;  /* 0x000b3c00010b7983 */ /* 0x000f280000100800 */
[----:B------:R0:W4:Y:S02]  /*44860*/  @!P1 LDG.E.U8 R43, desc[UR20][R44.64] ;  /* 0x000000142c2b9981 */ /* 0x000124000c1e1100 */
[----:B0-----:R-:W-:Y:S01]  /*44870*/  PRMT R44, RZ, 0x7610, R44 ;  /* 0x00007610ff2c7816 */ /* 0x001fe2000000002c */
[----:B------:R-:W-:-:S02]  /*44880*/  @!P1 IMAD.MOV.U32 R46, RZ, RZ, R8 ;  /* 0x000000ffff2e9224 */ /* 0x000fc400078e0008 */
[----:B------:R-:W-:Y:S01]  /*44890*/  @!P1 IMAD.MOV.U32 R47, RZ, RZ, R9 ;  /* 0x000000ffff2f9224 */ /* 0x000fe200078e0009 */
[----:B------:R-:W4:Y:S04]  /*448a0*/  LDL R8, [R1+0xa90] ;  /* 0x000a900001087983 */ /* 0x000f280000100800 */
[----:B------:R-:W4:Y:S04]  /*448b0*/  LDL R9, [R1+0xa8c] ;  /* 0x000a8c0001097983 */ /* 0x000f280000100800 */
[----:B------:R2:W4:Y:S01]  /*448c0*/  @!P1 LDG.E.U8 R44, desc[UR20][R46.64] ;  /* 0x000000142e2c9981 */ /* 0x000522000c1e1100 */
[----:B------:R-:W-:Y:S01]  /*448d0*/  PRMT R45, RZ, 0x7610, R45 ;  /* 0x00007610ff2d7816 */ /* 0x000fe2000000002d */
[----:B--2---:R-:W-:-:S02]  /*448e0*/  @!P1 IMAD.MOV.U32 R47, RZ, RZ, R7 ;  /* 0x000000ffff2f9224 */ /* 0x004fc400078e0007 */
[----:B------:R-:W2:Y:S01]  /*448f0*/  LDL R7, [R1+0xacc] ;  /* 0x000acc0001077983 */ /* 0x000ea20000100800 */
[----:B---3--:R-:W-:-:S03]  /*44900*/  @!P1 IMAD.MOV.U32 R46, RZ, RZ, R5 ;  /* 0x000000ffff2e9224 */ /* 0x008fc600078e0005 */
[----:B------:R-:W3:Y:S04]  /*44910*/  LDL R5, [R1+0xad0] ;  /* 0x000ad00001057983 */ /* 0x000ee80000100800 */
[----:B------:R0:W3:Y:S02]  /*44920*/  @!P1 LDG.E.U8 R45, desc[UR20][R46.64] ;  /* 0x000000142e2d9981 */ /* 0x0000e4000c1e1100 */
[----:B0-----:R-:W-:Y:S02]  /*44930*/  @!P1 IMAD.MOV.U32 R46, RZ, RZ, R3 ;  /* 0x000000ffff2e9224 */ /* 0x001fe400078e0003 */
[----:B------:R-:W3:Y:S01]  /*44940*/  LDL R3, [R1+0xb08] ;  /* 0x000b080001037983 */ /* 0x000ee20000100800 */
[----:B------:R-:W-:-:S03]  /*44950*/  @!P1 IMAD.MOV.U32 R47, RZ, RZ, R4 ;  /* 0x000000ffff2f9224 */ /* 0x000fc600078e0004 */
[----:B------:R-:W3:Y:S04]  /*44960*/  LDL R4, [R1+0xb04] ;  /* 0x000b040001047983 */ /* 0x000ee80000100800 */
[----:B------:R0:W3:Y:S02]  /*44970*/  @!P1 LDG.E.U8 R49, desc[UR20][R46.64] ;  /* 0x000000142e319981 */ /* 0x0000e4000c1e1100 */
[----:B0-----:R-:W-:Y:S02]  /*44980*/  @!P1 IMAD.MOV.U32 R46, RZ, RZ, R0 ;  /* 0x000000ffff2e9224 */ /* 0x001fe400078e0000 */
[----:B------:R-:W3:Y:S01]  /*44990*/  LDL R0, [R1+0x370] ;  /* 0x0003700001007983 */ /* 0x000ee20000100800 */
        /* <DEDUP_REMOVED lines=24> */
[----:B------:R-:W-:Y:S01]  /*44b20*/  @!P1 IMAD.MOV.U32 R47, RZ, RZ, R11 ;  /* 0x000000ffff2f9224 */ /* 0x000fe200078e000b */
[----:B------:R-:W-:Y:S01]  /*44b30*/  PRMT R63, RZ, 0x7610, R63 ;  /* 0x00007610ff3f7816 */ /* 0x000fe2000000003f */
[----:B------:R-:W3:Y:S04]  /*44b40*/  LDL R11, [R1+0x54c] ;  /* 0x00054c00010b7983 */ /* 0x000ee80000100800 */
[----:B------:R0:W3:Y:S04]  /*44b50*/  @!P1 LDG.E.U8 R61, desc[UR20][R46.64] ;  /* 0x000000142e3d9981 */ /* 0x0000e8000c1e1100 */
[----:B------:R-:W3:Y:S01]  /*44b60*/  LDL R10, [R1+0x550] ;  /* 0x00055000010a7983 */ /* 0x000ee20000100800 */
[----:B0-----:R-:W-:-:S03]  /*44b70*/  @!P1 IMAD.MOV.U32 R46, RZ, RZ, R0 ;  /* 0x000000ffff2e9224 */ /* 0x001fc600078e0000 */
[----:B------:R-:W3:Y:S01]  /*44b80*/  LDL R0, [R1+0x4d0] ;  /* 0x0004d00001007983 */ /* 0x000ee20000100800 */
[----:B----4-:R-:W-:-:S03]  /*44b90*/  @!P1 IMAD.MOV.U32 R47, RZ, RZ, R2 ;  /* 0x000000ffff2f9224 */ /* 0x010fc600078e0002 */
[----:B------:R-:W4:Y:S01]  /*44ba0*/  LDL R2, [R1+0x4cc] ;  /* 0x0004cc0001027983 */ /* 0x000f220000100800 */
[----:B------:R-:W-:-:S03]  /*44bb0*/  PRMT R65, RZ, 0x7610, R65 ;  /* 0x00007610ff417816 */ /* 0x000fc60000000041 */
[----:B------:R0:W4:Y:S02]  /*44bc0*/  @!P1 LDG.E.U8 R63, desc[UR20][R46.64] ;  /* 0x000000142e3f9981 */ /* 0x000124000c1e1100 */
[----:B0-----:R-:W-:Y:S02]  /*44bd0*/  @!P1 IMAD.MOV.U32 R46, RZ, RZ, R8 ;  /* 0x000000ffff2e9224 */ /* 0x001fe400078e0008 */
[----:B------:R-:W-:Y:S01]  /*44be0*/  @!P1 IMAD.MOV.U32 R47, RZ, RZ, R9 ;  /* 0x000000ffff2f9224 */ /* 0x000fe200078e0009 */
[----:B------:R-:W4:Y:S04]  /*44bf0*/  LDL R8, [R1+0x590] ;  /* 0x0005900001087983 */ /* 0x000f280000100800 */
[----:B------:R-:W4:Y:S04]  /*44c00*/  LDL R9, [R1+0x58c] ;  /* 0x00058c0001097983 */ /* 0x000f280000100800 */
[----:B------:R2:W4:Y:S01]  /*44c10*/  @!P1 LDG.E.U8 R65, desc[UR20][R46.64] ;  /* 0x000000142e419981 */ /* 0x000522000c1e1100 */
[----:B------:R-:W-:-:S02]  /*44c20*/  PRMT R67, RZ, 0x7610, R67 ;  /* 0x00007610ff437816 */ /* 0x000fc40000000043 */
[----:B------:R-:W-:Y:S02]  /*44c30*/  PRMT R69, RZ, 0x7610, R69 ;  /* 0x00007610ff457816 */ /* 0x000fe40000000045 */
[----:B------:R-:W-:Y:S01]  /*44c40*/  PRMT R71, RZ, 0x7610, R71 ;  /* 0x00007610ff477816 */ /* 0x000fe20000000047 */
[----:B--2---:R-:W-:Y:S02]  /*44c50*/  @!P1 IMAD.MOV.U32 R47, RZ, RZ, R7 ;  /* 0x000000ffff2f9224 */ /* 0x004fe400078e0007 */
        /* <DEDUP_REMOVED lines=10> */
[----:B------:R-:W-:-:S05]  /*44d00*/  @!P1 IMAD.MOV.U32 R47, RZ, RZ, R15 ;  /* 0x000000ffff2f9224 */ /* 0x000fca00078e000f */
[----:B------:R0:W3:Y:S02]  /*44d10*/  @!P1 LDG.E.U8 R71, desc[UR20][R46.64] ;  /* 0x000000142e479981 */ /* 0x0000e4000c1e1100 */
[----:B0-----:R-:W-:Y:S02]  /*44d20*/  @!P1 IMAD.MOV.U32 R46, RZ, RZ, R0 ;  /* 0x000000ffff2e9224 */ /* 0x001fe400078e0000 */
[----:B------:R-:W3:Y:S01]  /*44d30*/  LDL R0, [R1+0x650] ;  /* 0x0006500001007983 */ /* 0x000ee20000100800 */
[----:B----4-:R-:W-:-:S03]  /*44d40*/  @!P1 IMAD.MOV.U32 R47, RZ, RZ, R2 ;  /* 0x000000ffff2f9224 */ /* 0x010fc600078e0002 */
[----:B------:R-:W4:Y:S01]  /*44d50*/  LDL R2, [R1+0x64c] ;  /* 0x00064c0001027983 */ /* 0x000f220000100800 */
[----:B------:R-:W-:Y:S02]  /*44d60*/  PRMT R73, RZ, 0x7610, R73 ;  /* 0x00007610ff497816 */ /* 0x000fe40000000049 */
[----:B------:R-:W-:-:S04]  /*44d70*/  PRMT R75, RZ, 0x7610, R75 ;  /* 0x00007610ff4b7816 */ /* 0x000fc8000000004b */
[----:B------:R0:W4:Y:S01]  /*44d80*/  @!P1 LDG.E.U8 R73, desc[UR20][R46.64] ;  /* 0x000000142e499981 */ /* 0x000122000c1e1100 */
[----:B------:R-:W-:Y:S01]  /*44d90*/  PRMT R77, RZ, 0x7610, R77 ;  /* 0x00007610ff4d7816 */ /* 0x000fe2000000004d */
[----:B0-----:R-:W-:Y:S02]  /*44da0*/  @!P1 IMAD.MOV.U32 R46, RZ, RZ, R12 ;  /* 0x000000ffff2e9224 */ /* 0x001fe400078e000c */
[----:B------:R-:W-:-:S05]  /*44db0*/  @!P1 IMAD.MOV.U32 R47, RZ, RZ, R13 ;  /* 0x000000ffff2f9224 */ /* 0x000fca00078e000d */
[----:B------:R0:W4:Y:S01]  /*44dc0*/  @!P1 LDG.E.U8 R75, desc[UR20][R46.64] ;  /* 0x000000142e4b9981 */ /* 0x000122000c1e1100 */
[----:B------:R-:W-:Y:S01]  /*44dd0*/  PRMT R79, RZ, 0x7610, R79 ;  /* 0x00007610ff4f7816 */ /* 0x000fe2000000004f */
[----:B0-----:R-:W-:Y:S02]  /*44de0*/  @!P1 IMAD.MOV.U32 R46, RZ, RZ, R10 ;  /* 0x000000ffff2e9224 */ /* 0x001fe400078e000a */
[----:B------:R-:W-:-:S05]  /*44df0*/  @!P1 IMAD.MOV.U32 R47, RZ, RZ, R11 ;  /* 0x000000ffff2f9224 */ /* 0x000fca00078e000b */
[----:B------:R0:W4:Y:S02]  /*44e00*/  @!P1 LDG.E.U8 R77, desc[UR20][R46.64] ;  /* 0x000000142e4d9981 */ /* 0x000124000c1e1100 */
[----:B0-----:R-:W-:Y:S02]  /*44e10*/  @!P1 IMAD.MOV.U32 R46, RZ, RZ, R8 ;  /* 0x000000ffff2e9224 */ /* 0x001fe400078e0008 */
[----:B------:R-:W-:Y:S01]  /*44e20*/  @!P1 IMAD.MOV.U32 R47, RZ, RZ, R9 ;  /* 0x000000ffff2f9224 */ /* 0x000fe200078e0009 */
[----:B------:R-:W4:Y:S04]  /*44e30*/  LDL R8, [R1+0x690] ;  /* 0x0006900001087983 */ /* 0x000f280000100800 */
[----:B------:R-:W4:Y:S04]  /*44e40*/  LDL R9, [R1+0x68c] ;  /* 0x00068c0001097983 */ /* 0x000f280000100800 */
[----:B------:R2:W4:Y:S01]  /*44e50*/  @!P1 LDG.E.U8 R79, desc[UR20][R46.64] ;  /* 0x000000142e4f9981 */ /* 0x000522000c1e1100 */
[----:B------:R-:W-:-:S02]  /*44e60*/  PRMT R81, RZ, 0x7610, R81 ;  /* 0x00007610ff517816 */ /* 0x000fc40000000051 */
        /* <DEDUP_REMOVED lines=30> */
[----:B------:R-:W-:-:S02]  /*45050*/  PRMT R85, RZ, 0x7610, R85 ;  /* 0x00007610ff557816 */ /* 0x000fc40000000055 */
[----:B------:R-:W-:-:S04]  /*45060*/  PRMT R87, RZ, 0x7610, R87 ;  /* 0x00007610ff577816 */ /* 0x000fc80000000057 */
[----:B------:R0:W4:Y:S02]  /*45070*/  @!P1 LDG.E.U8 R85, desc[UR20][R46.64] ;  /* 0x000000142e559981 */ /* 0x000124000c1e1100 */
[----:B0-----:R-:W-:Y:S02]  /*45080*/  @!P1 IMAD.MOV.U32 R46, RZ, RZ, R8 ;  /* 0x000000ffff2e9224 */ /* 0x001fe400078e0008 */
[----:B------:R-:W-:Y:S01]  /*45090*/  @!P1 IMAD.MOV.U32 R47, RZ, RZ, R9 ;  /* 0x000000ffff2f9224 */ /* 0x000fe200078e0009 */
[----:B------:R-:W-:Y:S02]  /*450a0*/  PRMT R89, RZ, 0x7610, R89 ;  /* 0x00007610ff597816 */ /* 0x000fe40000000059 */
[----:B------:R-:W-:Y:S02]  /*450b0*/  PRMT R91, RZ, 0x7610, R91 ;  /* 0x00007610ff5b7816 */ /* 0x000fe4000000005b */
[----:B------:R-:W-:Y:S01]  /*450c0*/  PRMT R93, RZ, 0x7610, R93 ;  /* 0x00007610ff5d7816 */ /* 0x000fe2000000005d */
[----:B------:R-:W4:Y:S04]  /*450d0*/  LDL.LU R9, [R1+0x240] ;  /* 0x0002400001097983 */ /* 0x000f280000300800 */
[----:B------:R2:W4:Y:S04]  /*450e0*/  @!P1 LDG.E.U8 R87, desc[UR20][R46.64] ;  /* 0x000000142e579981 */ /* 0x000528000c1e1100 */
[----:B------:R-:W4:Y:S01]  /*450f0*/  LDL.LU R8, [R1+0x234] ;  /* 0x0002340001087983 */ /* 0x000f220000300800 */
[----:B--2---:R-:W-:-:S02]  /*45100*/  @!P1 IMAD.MOV.U32 R47, RZ, RZ, R7 ;  /* 0x000000ffff2f9224 */ /* 0x004fc400078e0007 */
[----:B------:R-:W0:Y:S01]  /*45110*/  S2R R7, SR_TID.X ;  /* 0x0000000000077919 */ /* 0x000e220000002100 */
[----:B---3--:R-:W-:-:S05]  /*45120*/  @!P1 IMAD.MOV.U32 R46, RZ, RZ, R5 ;  /* 0x000000ffff2e9224 */ /* 0x008fca00078e0005 */
[----:B------:R1:W2:Y:S02]  /*45130*/  @!P1 LDG.E.U8 R89, desc[UR20][R46.64] ;  /* 0x000000142e599981 */ /* 0x0002a4000c1e1100 */
[----:B-1----:R-:W-:Y:S01]  /*45140*/  @!P1 IMAD.MOV.U32 R47, RZ, RZ, R4 ;  /* 0x000000ffff2f9224 */ /* 0x002fe200078e0004 */
[----:B0-----:R-:W-:Y:S01]  /*45150*/  LOP3.LUT R7, R7, 0x7f, RZ, 0xc0, !PT ;  /* 0x0000007f07077812 */ /* 0x001fe200078ec0ff */
[----:B------:R-:W-:-:S03]  /*45160*/  @!P1 IMAD.MOV.U32 R46, RZ, RZ, R0 ;  /* 0x000000ffff2e9224 */ /* 0x000fc600078e0000 */
[----:B------:R-:W-:Y:S02]  /*45170*/  LOP3.LUT R0, R7, 0x60, RZ, 0x3c, !PT ;  /* 0x0000006007007812 */ /* 0x000fe400078e3cff */
[----:B------:R0:W3:Y:S04]  /*45180*/  @!P1 LDG.E.U8 R91, desc[UR20][R46.64] ;  /* 0x000000142e5b9981 */ /* 0x0000e8000c1e1100 */
[----:B----4-:R-:W-:Y:S04]  /*45190*/  STS.U8 [R0+UR9+0x11300], R21 ;  /* 0x0113001500007988 */ /* 0x010fe80008000009 */
[----:B------:R-:W-:Y:S04]  /*451a0*/  STS.U8 [R0+UR9+0x15300], R20 ;  /* 0x0153001400007988 */ /* 0x000fe80008000009 */
[----:B------:R-:W-:Y:S04]  /*451b0*/  STS.U8 [R0+UR9+0x11700], R19 ;  /* 0x0117001300007988 */ /* 0x000fe80008000009 */
[----:B------:R-:W-:Y:S04]  /*451c0*/  STS.U8 [R0+UR9+0x15700], R18 ;  /* 0x0157001200007988 */ /* 0x000fe80008000009 */
[----:B------:R-:W-:Y:S04]  /*451d0*/  STS.U8 [R0+UR9+0x11b00], R48 ;  /* 0x011b003000007988 */ /* 0x000fe80008000009 */
[----:B------:R-:W-:Y:S04]  /*451e0*/  STS.U8 [R0+UR9+0x15b00], R56 ;  /* 0x015b003800007988 */ /* 0x000fe80008000009 */
[----:B------:R-:W-:Y:S01]  /*451f0*/  STS.U8 [R0+UR9+0x11f00], R17 ;  /* 0x011f001100007988 */ /* 0x000fe20008000009 */
[----:B0-----:R-:W-:-:S02]  /*45200*/  @!P1 IMAD.MOV.U32 R46, RZ, RZ, R2 ;  /* 0x000000ffff2e9224 */ /* 0x001fc400078e0002 */
[----:B------:R-:W-:Y:S01]  /*45210*/  @!P1 IMAD.MOV.U32 R47, RZ, RZ, R3 ;  /* 0x000000ffff2f9224 */ /* 0x000fe200078e0003 */
[----:B------:R-:W-:Y:S04]  /*45220*/  STS.U8 [R0+UR9+0x15f00], R16 ;  /* 0x015f001000007988 */ /* 0x000fe80008000009 */
[----:B------:R0:W-:Y:S04]  /*45230*/  STS.U8 [R0+UR9+0x12300], R15 ;  /* 0x0123000f00007988 */ /* 0x0001e80008000009 */
[----:B------:R-:W-:Y:S04]  /*45240*/  STS.U8 [R0+UR9+0x16300], R14 ;  /* 0x0163000e00007988 */ /* 0x000fe80008000009 */
[----:B------:R-:W-:Y:S04]  /*45250*/  STS.U8 [R0+UR9+0x12700], R13 ;  /* 0x0127000d00007988 */ /* 0x000fe80008000009 */
[----:B------:R1:W4:Y:S04]  /*45260*/  @!P1 LDG.E.U8 R93, desc[UR20][R46.64] ;  /* 0x000000142e5d9981 */ /* 0x000328000c1e1100 */
[----:B------:R-:W-:Y:S04]  /*45270*/  STS.U8 [R0+UR9+0x16700], R12 ;  /* 0x0167000c00007988 */ /* 0x000fe80008000009 */
[----:B------:R-:W-:Y:S04]  /*45280*/  STS.U8 [R0+UR9+0x12b00], R11 ;  /* 0x012b000b00007988 */ /* 0x000fe80008000009 */
[----:B------:R-:W-:Y:S04]  /*45290*/  STS.U8 [R0+UR9+0x16b00], R10 ;  /* 0x016b000a00007988 */ /* 0x000fe80008000009 */
[----:B------:R0:W-:Y:S04]  /*452a0*/  STS.U8 [R0+UR9+0x12f00], R50 ;  /* 0x012f003200007988 */ /* 0x0001e80008000009 */
[----:B------:R-:W2:Y:S04]  /*452b0*/  LDL.LU R46, [R1+0x210] ;  /* 0x00021000012e7983 */ /* 0x000ea80000300800 */
[----:B------:R-:W3:Y:S04]  /*452c0*/  LDL.LU R47, [R1+0x1ec] ;  /* 0x0001ec00012f7983 */ /* 0x000ee80000300800 */
        /* <DEDUP_REMOVED lines=24> */
[----:B------:R1:W-:Y:S04]  /*45450*/  STS.U8 [R0+UR9+0x13300], R8 ;  /* 0x0133000800007988 */ /* 0x0003e80008000009 */
[----:B------:R-:W4:Y:S04]  /*45460*/  LDL.LU R10, [R1+0x25c] ;  /* 0x00025c00010a7983 */ /* 0x000f280000300800 */
[----:B0-----:R-:W4:Y:S04]  /*45470*/  LDL.LU R9, [R1+0x258] ;  /* 0x0002580001097983 */ /* 0x001f280000300800 */
[----:B-1----:R-:W4:Y:S04]  /*45480*/  LDL.LU R8, [R1+0x24c] ;  /* 0x00024c0001087983 */ /* 0x002f280000300800 */
[----:B--2---:R-:W-:Y:S04]  /*45490*/  STS.U8 [R0+UR9+0x17300], R46 ;  /* 0x0173002e00007988 */ /* 0x004fe80008000009 */
[----:B---3--:R-:W-:Y:S04]  /*454a0*/  STS.U8 [R0+UR9+0x13700], R47 ;  /* 0x0137002f00007988 */ /* 0x008fe80008000009 */
[----:B----4-:R-:W-:Y:S04]  /*454b0*/  STS.U8 [R0+UR9+0x17700], R54 ;  /* 0x0177003600007988 */ /* 0x010fe80008000009 */
[----:B------:R0:W-:Y:S04]  /*454c0*/  STS.U8 [R0+UR9+0x13b00], R15 ;  /* 0x013b000f00007988 */ /* 0x0001e80008000009 */
[----:B------:R1:W-:Y:S01]  /*454d0*/  STS.U8 [R0+UR9+0x17b00], R50 ;  /* 0x017b003200007988 */ /* 0x0003e20008000009 */
[----:B0-----:R-:W-:-:S03]  /*454e0*/  LOP3.LUT R15, R7, 0x70, RZ, 0x3c, !PT ;  /* 0x00000070070f7812 */ /* 0x001fc600078e3cff */
[----:B------:R-:W2:Y:S04]  /*454f0*/  LDL.LU R7, [R1+0x248] ;  /* 0x0002480001077983 */ /* 0x000ea80000300800 */
[----:B-1----:R-:W3:Y:S04]  /*45500*/  LDL.LU R50, [R1+0x23c] ;  /* 0x00023c0001327983 */ /* 0x002ee80000300800 */
[----:B------:R-:W-:Y:S04]  /*45510*/  STS.U8 [R0+UR9+0x13f00], R5 ;  /* 0x013f000500007988 */ /* 0x000fe80008000009 */
[----:B------:R-:W-:Y:S04]  /*45520*/  STS.U8 [R0+UR9+0x17f00], R3 ;  /* 0x017f000300007988 */ /* 0x000fe80008000009 */
[----:B------:R-:W-:Y:S04]  /*45530*/  STS.U8 [R15+UR9+0x10380], R2 ;  /* 0x010380020f007988 */ /* 0x000fe80008000009 */
[----:B------:R-:W-:Y:S04]  /*45540*/  STS.U8 [R15+UR9+0x14380], R4 ;  /* 0x014380040f007988 */ /* 0x000fe80008000009 */
[----:B------:R0:W-:Y:S04]  /*45550*/  STS.U8 [R15+UR9+0x10780], R25 ;  /* 0x010780190f007988 */ /* 0x0001e80008000009 */
[----:B------:R1:W-:Y:S04]  /*45560*/  STS.U8 [R15+UR9+0x14780], R24 ;  /* 0x014780180f007988 */ /* 0x0003e80008000009 */
[----:B------:R4:W-:Y:S04]  /*45570*/  STS.U8 [R15+UR9+0x10b80], R23 ;  /* 0x010b80170f007988 */ /* 0x0009e80008000009 */
[----:B------:R1:W-:Y:S04]  /*45580*/  STS.U8 [R15+UR9+0x14b80], R22 ;  /* 0x014b80160f007988 */ /* 0x0003e80008000009 */
[----:B------:R4:W-:Y:S04]  /*45590*/  STS.U8 [R15+UR9+0x10f80], R21 ;  /* 0x010f80150f007988 */ /* 0x0009e80008000009 */
[----:B0-----:R-:W3:Y:S04]  /*455a0*/  LDL.LU R25, [R1+0x238] ;  /* 0x0002380001197983 */ /* 0x001ee80000300800 */
[----:B-1----:R-:W3:Y:S04]  /*455b0*/  LDL.LU R24, [R1+0x204] ;  /* 0x0002040001187983 */ /* 0x002ee80000300800 */
[----:B----4-:R-:W4:Y:S04]  /*455c0*/  LDL.LU R23, [R1+0x1f8] ;  /* 0x0001f80001177983 */ /* 0x010f280000300800 */
[----:B------:R-:W4:Y:S04]  /*455d0*/  LDL.LU R22, [R1+0x1dc] ;  /* 0x0001dc0001167983 */ /* 0x000f280000300800 */
[----:B------:R-:W4:Y:S04]  /*455e0*/  LDL.LU R21, [R1+0x1d0] ;  /* 0x0001d00001157983 */ /* 0x000f280000300800 */
[----:B------:R-:W4:Y:S04]  /*455f0*/  LDL.LU R47, [R1+0x1ac] ;  /* 0x0001ac00012f7983 */ /* 0x000f280000300800 */
        /* <DEDUP_REMOVED lines=10> */
[----:B------:R1:W-:Y:S04]  /*456a0*/  STS.U8 [R15+UR9+0x16380], R11 ;  /* 0x0163800b0f007988 */ /* 0x0003e80008000009 */
[----:B0-----:R-:W4:Y:S04]  /*456b0*/  LDL.LU R17, [R1+0x1a0] ;  /* 0x0001a00001117983 */ /* 0x001f280000300800 */
[----:B-1----:R-:W4:Y:S04]  /*456c0*/  LDL.LU R16, [R1+0x184] ;  /* 0x0001840001107983 */ /* 0x002f280000300800 */
[----:B------:R-:W4:Y:S04]  /*456d0*/  LDL.LU R14, [R1+0x178] ;  /* 0x00017800010e7983 */ /* 0x000f280000300800 */
[----:B------:R-:W4:Y:S04]  /*456e0*/  LDL.LU R13, [R1+0xf4] ;  /* 0x0000f400010d7983 */ /* 0x000f280000300800 */
[----:B------:R-:W4:Y:S04]  /*456f0*/  LDL.LU R12, [R1+0xec] ;  /* 0x0000ec00010c7983 */ /* 0x000f280000300800 */
[----:B------:R0:W-:Y:S04]  /*45700*/  STS.U8 [R15+UR9+0x12780], R10 ;  /* 0x0127800a0f007988 */ /* 0x0001e80008000009 */
[----:B------:R-:W4:Y:S04]  /*45710*/  LDL.LU R11, [R1+0xe4] ;  /* 0x0000e400010b7983 */ /* 0x000f280000300800 */
[----:B------:R1:W-:Y:S04]  /*45720*/  STS.U8 [R15+UR9+0x16780], R9 ;  /* 0x016780090f007988 */ /* 0x0003e80008000009 */
[----:B------:R1:W-:Y:S04]  /*45730*/  STS.U8 [R15+UR9+0x12b80], R8 ;  /* 0x012b80080f007988 */ /* 0x0003e80008000009 */
[----:B0-----:R-:W4:Y:S04]  /*45740*/  LDL.LU R10, [R1+0xdc] ;  /* 0x0000dc00010a7983 */ /* 0x001f280000300800 */
[----:B-1----:R-:W4:Y:S04]  /*45750*/  LDL.LU R9, [R1+0xd4] ;  /* 0x0000d40001097983 */ /* 0x002f280000300800 */
[----:B------:R-:W4:Y:S04]  /*45760*/  LDL.LU R8, [R1+0xcc] ;  /* 0x0000cc0001087983 */ /* 0x000f280000300800 */
[----:B--2---:R0:W-:Y:S04]  /*45770*/  STS.U8 [R15+UR9+0x16b80], R7 ;  /* 0x016b80070f007988 */ /* 0x0041e80008000009 */
[----:B---3--:R1:W-:Y:S04]  /*45780*/  STS.U8 [R15+UR9+0x12f80], R50 ;  /* 0x012f80320f007988 */ /* 0x0083e80008000009 */
[----:B0-----:R-:W2:Y:S04]  /*45790*/  LDL.LU R7, [R1+0xc4] ;  /* 0x0000c40001077983 */ /* 0x001ea80000300800 */
[----:B-1----:R-:W3:Y:S04]  /*457a0*/  LDL.LU R50, [R1+0xbc] ;  /* 0x0000bc0001327983 */ /* 0x002ee80000300800 */
[----:B------:R-:W3:Y:S04]  /*457b0*/  LDL.LU R46, [R1+0xb4] ;  /* 0x0000b400012e7983 */ /* 0x000ee80000300800 */
[----:B------:R-:W3:Y:S04]  /*457c0*/  LDL.LU R54, [R1+0xac] ;  /* 0x0000ac0001367983 */ /* 0x000ee80000300800 */
[----:B------:R-:W3:Y:S04]  /*457d0*/  LDL.LU R5, [R1+0xa4] ;  /* 0x0000a40001057983 */ /* 0x000ee80000300800 */
[----:B------:R0:W-:Y:S04]  /*457e0*/  STS.U8 [R15+UR9+0x16f80], R25 ;  /* 0x016f80190f007988 */ /* 0x0001e80008000009 */
[----:B------:R-:W-:Y:S04]  /*457f0*/  STS.U8 [R15+UR9+0x13380], R24 ;  /* 0x013380180f007988 */ /* 0x000fe80008000009 */
[----:B----4-:R-:W-:Y:S04]  /*45800*/  STS.U8 [R15+UR9+0x17380], R23 ;  /* 0x017380170f007988 */ /* 0x010fe80008000009 */
[----:B------:R-:W4:Y:S04]  /*45810*/  LDL.LU R0, [R1+0x9c] ;  /* 0x00009c0001007983 */ /* 0x000f280000300800 */
[----:B------:R-:W-:Y:S04]  /*45820*/  STS.U8 [R15+UR9+0x13780], R22 ;  /* 0x013780160f007988 */ /* 0x000fe80008000009 */
[----:B------:R-:W-:Y:S04]  /*45830*/  STS.U8 [R15+UR9+0x17780], R21 ;  /* 0x017780150f007988 */ /* 0x000fe80008000009 */
[----:B------:R1:W-:Y:S04]  /*45840*/  STS.U8 [R15+UR9+0x13b80], R47 ;  /* 0x013b802f0f007988 */ /* 0x0003e80008000009 */
        /* <DEDUP_REMOVED lines=9> */
[----:B-1----:R-:W0:Y:S03]  /*458e0*/  S2R R47, SR_TID.X ;  /* 0x00000000002f7919 */ /* 0x002e260000002100 */
[----:B------:R-:W4:Y:S04]  /*458f0*/  LDL.LU R24, [R1+0x1798] ;  /* 0x0017980001187983 */ /* 0x000f280000300800 */
[----:B------:R-:W4:Y:S04]  /*45900*/  LDL.LU R23, [R1+0x1794] ;  /* 0x0017940001177983 */ /* 0x000f280000300800 */
[----:B------:R-:W4:Y:S04]  /*45910*/  LDL.LU R22, [R1+0x1790] ;  /* 0x0017900001167983 */ /* 0x000f280000300800 */
[----:B------:R-:W4:Y:S04]  /*45920*/  LDL.LU R21, [R1+0x178c] ;  /* 0x00178c0001157983 */ /* 0x000f280000300800 */
[----:B------:R1:W-:Y:S04]  /*45930*/  STS.U8 [R15+UR9+0x17b80], R17 ;  /* 0x017b80110f007988 */ /* 0x0003e80008000009 */
[----:B------:R0:W-:Y:S04]  /*45940*/  STS.U8 [R15+UR9+0x13f80], R16 ;  /* 0x013f80100f007988 */ /* 0x0001e80008000009 */
[----:B------:R0:W-:Y:S04]  /*45950*/  STS.U8 [R15+UR9+0x17f80], R14 ;  /* 0x017f800e0f007988 */ /* 0x0001e80008000009 */
[----:B-1----:R-:W4:Y:S04]  /*45960*/  LDL.LU R17, [R1+0x1788] ;  /* 0x0017880001117983 */ /* 0x002f280000300800 */
[----:B0-----:R-:W4:Y:S04]  /*45970*/  LDL.LU R16, [R1+0x1784] ;  /* 0x0017840001107983 */ /* 0x001f280000300800 */
[----:B------:R-:W4:Y:S04]  /*45980*/  LDL.LU R15, [R1+0x1780] ;  /* 0x00178000010f7983 */ /* 0x000f280000300800 */
[----:B------:R-:W4:Y:S01]  /*45990*/  LDL.LU R14, [R1+0x177c] ;  /* 0x00177c00010e7983 */ /* 0x000f220000300800 */
[----:B------:R-:W-:-:S05]  /*459a0*/  LOP3.LUT R47, R47, 0x7f, RZ, 0xc0, !PT ;  /* 0x0000007f2f2f7812 */ /* 0x000fca00078ec0ff */
        /* <DEDUP_REMOVED lines=11> */
[----:B------:R-:W4:Y:S04]  /*45a60*/  LDL.LU R8, [R1+0x1764] ;  /* 0x0017640001087983 */ /* 0x000f280000300800 */
[----:B--2---:R0:W-:Y:S04]  /*45a70*/  STS.U8 [R47+UR9+0x19800], R7 ;  /* 0x019800072f007988 */ /* 0x0041e80008000009 */
[----:B---3--:R1:W-:Y:S04]  /*45a80*/  STS.U8 [R47+UR9+0x19c00], R50 ;  /* 0x019c00322f007988 */ /* 0x0083e80008000009 */
[----:B0-----:R-:W2:Y:S04]  /*45a90*/  LDL.LU R7, [R1+0x1760] ;  /* 0x0017600001077983 */ /* 0x001ea80000300800 */
[----:B-1----:R-:W3:Y:S04]  /*45aa0*/  LDL.LU R50, [R1+0x175c] ;  /* 0x00175c0001327983 */ /* 0x002ee80000300800 */
[----:B------:R-:W-:Y:S04]  /*45ab0*/  STS.U8 [R47+UR9+0x1a000], R46 ;  /* 0x01a0002e2f007988 */ /* 0x000fe80008000009 */
[----:B------:R-:W-:Y:S04]  /*45ac0*/  STS.U8 [R47+UR9+0x1a400], R54 ;  /* 0x01a400362f007988 */ /* 0x000fe80008000009 */
[----:B------:R-:W-:Y:S04]  /*45ad0*/  STS.U8 [R47+UR9+0x1a800], R5 ;  /* 0x01a800052f007988 */ /* 0x000fe80008000009 */
[----:B----4-:R-:W-:Y:S04]  /*45ae0*/  STS.U8 [R47+UR9+0x1ac00], R0 ;  /* 0x01ac00002f007988 */ /* 0x010fe80008000009 */
        /* <DEDUP_REMOVED lines=8> */
[----:B0-----:R-:W2:Y:S04]  /*45b70*/  LDL.LU R20, [R1+0xf0] ;  /* 0x0000f00001147983 */ /* 0x001ea80000300800 */
[----:B-1----:R-:W2:Y:S04]  /*45b80*/  LDL.LU R19, [R1+0xe8] ;  /* 0x0000e80001137983 */ /* 0x002ea80000300800 */
[----:B----4-:R-:W4:Y:S04]  /*45b90*/  LDL.LU R18, [R1+0xe0] ;  /* 0x0000e00001127983 */ /* 0x010f280000300800 */
[----:B------:R-:W4:Y:S04]  /*45ba0*/  LDL.LU R48, [R1+0xd8] ;  /* 0x0000d80001307983 */ /* 0x000f280000300800 */
[----:B------:R-:W4:Y:S04]  /*45bb0*/  LDL.LU R56, [R1+0xd0] ;  /* 0x0000d00001387983 */ /* 0x000f280000300800 */
[----:B------:R-:W4:Y:S04]  /*45bc0*/  LDL.LU R5, [R1+0x80] ;  /* 0x0000800001057983 */ /* 0x000f280000300800 */
[----:B------:R-:W4:Y:S04]  /*45bd0*/  LDL.LU R0, [R1+0x40] ;  /* 0x0000400001007983 */ /* 0x000f280000300800 */
[----:B------:R-:W4:Y:S04]  /*45be0*/  LDL.LU R3, [R1+0x34] ;  /* 0x0000340001037983 */ /* 0x000f280000300800 */
[----:B------:R-:W4:Y:S04]  /*45bf0*/  LDL.LU R2, [R1+0x28] ;  /* 0x0000280001027983 */ /* 0x000f280000300800 */
[----:B------:R-:W4:Y:S01]  /*45c00*/  LDL.LU R4, [R1+0x1c] ;  /* 0x00001c0001047983 */ /* 0x000f220000300800 */
[----:B------:R-:W0:Y:S03]  /*45c10*/  S2R R54, SR_TID.X ;  /* 0x0000000000367919 */ /* 0x000e260000002100 */
[----:B---3--:R-:W-:Y:S04]  /*45c20*/  STS.U8 [R47+UR9+0x1d000], R50 ;  /* 0x01d000322f007988 */ /* 0x008fe80008000009 */
[----:B--2---:R-:W-:Y:S04]  /*45c30*/  STS.U8 [R47+UR9+0x1d400], R7 ;  /* 0x01d400072f007988 */ /* 0x004fe80008000009 */
[----:B------:R1:W-:Y:S04]  /*45c40*/  STS.U8 [R47+UR9+0x1d800], R8 ;  /* 0x01d800082f007988 */ /* 0x0003e80008000009 */
[----:B------:R2:W-:Y:S04]  /*45c50*/  STS.U8 [R47+UR9+0x1dc00], R9 ;  /* 0x01dc00092f007988 */ /* 0x0005e80008000009 */
[----:B------:R3:W-:Y:S04]  /*45c60*/  STS.U8 [R47+UR9+0x1e000], R10 ;  /* 0x01e0000a2f007988 */ /* 0x0007e80008000009 */
[----:B------:R0:W-:Y:S04]  /*45c70*/  STS.U8 [R47+UR9+0x1e400], R11 ;  /* 0x01e4000b2f007988 */ /* 0x0001e80008000009 */
[----:B------:R0:W-:Y:S04]  /*45c80*/  STS.U8 [R47+UR9+0x1e800], R12 ;  /* 0x01e8000c2f007988 */ /* 0x0001e80008000009 */
[----:B------:R0:W-:Y:S04]  /*45c90*/  STS.U8 [R47+UR9+0x1ec00], R13 ;  /* 0x01ec000d2f007988 */ /* 0x0001e80008000009 */
[----:B------:R-:W-:Y:S04]  /*45ca0*/  STS.U8 [R47+UR9+0x1f000], R14 ;  /* 0x01f0000e2f007988 */ /* 0x000fe80008000009 */
[----:B-1----:R-:W4:Y:S04]  /*45cb0*/  LDL.LU R8, [R1+0x90] ;  /* 0x0000900001087983 */ /* 0x002f280000300800 */
[----:B--2---:R-:W2:Y:S04]  /*45cc0*/  LDL.LU R9, [R1+0x98] ;  /* 0x0000980001097983 */ /* 0x004ea80000300800 */
[----:B---3--:R-:W3:Y:S04]  /*45cd0*/  LDL.LU R10, [R1+0xa0] ;  /* 0x0000a000010a7983 */ /* 0x008ee80000300800 */
[----:B0-----:R-:W2:Y:S04]  /*45ce0*/  LDL.LU R11, [R1+0xa8] ;  /* 0x0000a800010b7983 */ /* 0x001ea80000300800 */
[----:B------:R-:W2:Y:S04]  /*45cf0*/  LDL.LU R12, [R1+0xb0] ;  /* 0x0000b000010c7983 */ /* 0x000ea80000300800 */
[----:B------:R-:W2:Y:S04]  /*45d00*/  LDL.LU R13, [R1+0xb8] ;  /* 0x0000b800010d7983 */ /* 0x000ea80000300800 */
[----:B------:R-:W-:Y:S04]  /*45d10*/  STS.U8 [R47+UR9+0x1f400], R15 ;  /* 0x01f4000f2f007988 */ /* 0x000fe80008000009 */
[----:B------:R-:W2:Y:S04]  /*45d20*/  LDL.LU R46, [R1+0x10] ;  /* 0x00001000012e7983 */ /* 0x000ea80000300800 */
[----:B------:R0:W-:Y:S04]  /*45d30*/  STS.U8 [R47+UR9+0x1f800], R16 ;  /* 0x01f800102f007988 */ /* 0x0001e80008000009 */
[----:B------:R1:W-:Y:S04]  /*45d40*/  STS.U8 [R47+UR9+0x1fc00], R17 ;  /* 0x01fc00112f007988 */ /* 0x0003e80008000009 */
[----:B0-----:R-:W2:Y:S04]  /*45d50*/  LDL.LU R16, [R1+0xc0] ;  /* 0x0000c00001107983 */ /* 0x001ea80000300800 */
[----:B-1----:R-:W2:Y:S01]  /*45d60*/  LDL.LU R17, [R1+0xc8] ;  /* 0x0000c80001117983 */ /* 0x002ea20000300800 */
[----:B------:R-:W-:-:S04]  /*45d70*/  LOP3.LUT R54, R54, 0x7f, RZ, 0xc0, !PT ;  /* 0x0000007f36367812 */ /* 0x000fc800078ec0ff */
[----:B------:R-:W-:-:S05]  /*45d80*/  LOP3.LUT R54, R54, 0x10, RZ, 0x3c, !PT ;  /* 0x0000001036367812 */ /* 0x000fca00078e3cff */
[----:B------:R0:W-:Y:S04]  /*45d90*/  STS.U8 [R54+UR9+0x18080], R20 ;  /* 0x0180801436007988 */ /* 0x0001e80008000009 */
[----:B------:R1:W-:Y:S04]  /*45da0*/  STS.U8 [R54+UR9+0x18480], R19 ;  /* 0x0184801336007988 */ /* 0x0003e80008000009 */
[----:B----4-:R4:W-:Y:S04]  /*45db0*/  STS.U8 [R54+UR9+0x18880], R18 ;  /* 0x0188801236007988 */ /* 0x0109e80008000009 */
[----:B------:R1:W-:Y:S04]  /*45dc0*/  STS.U8 [R54+UR9+0x18c80], R48 ;  /* 0x018c803036007988 */ /* 0x0003e80008000009 */
[----:B------:R4:W-:Y:S04]  /*45dd0*/  STS.U8 [R54+UR9+0x19080], R56 ;  /* 0x0190803836007988 */ /* 0x0009e80008000009 */
[----:B0-----:R-:W3:Y:S04]  /*45de0*/  LDL.LU R20, [R1+0x1758] ;  /* 0x0017580001147983 */ /* 0x001ee80000300800 */
[----:B-1----:R-:W3:Y:S04]  /*45df0*/  LDL.LU R19, [R1+0x1754] ;  /* 0x0017540001137983 */ /* 0x002ee80000300800 */
[----:B----4-:R-:W4:Y:S04]  /*45e00*/  LDL.LU R18, [R1+0x1750] ;  /* 0x0017500001127983 */ /* 0x010f280000300800 */
[----:B------:R-:W4:Y:S04]  /*45e10*/  LDL.LU R48, [R1+0x174c] ;  /* 0x00174c0001307983 */ /* 0x000f280000300800 */
[----:B------:R-:W4:Y:S04]  /*45e20*/  LDL.LU R56, [R1+0x1748] ;  /* 0x0017480001387983 */ /* 0x000f280000300800 */
[----:B--2---:R-:W-:Y:S04]  /*45e30*/  STS.U8 [R54+UR9+0x19480], R17 ;  /* 0x0194801136007988 */ /* 0x004fe80008000009 */
[----:B------:R-:W-:Y:S04]  /*45e40*/  STS.U8 [R54+UR9+0x19880], R16 ;  /* 0x0198801036007988 */ /* 0x000fe80008000009 */
[----:B------:R-:W-:Y:S04]  /*45e50*/  STS.U8 [R54+UR9+0x19c80], R13 ;  /* 0x019c800d36007988 */ /* 0x000fe80008000009 */
[----:B------:R-:W-:Y:S04]  /*45e60*/  STS.U8 [R54+UR9+0x1a080], R12 ;  /* 0x01a0800c36007988 */ /* 0x000fe80008000009 */
[----:B------:R-:W-:Y:S04]  /*45e70*/  STS.U8 [R54+UR9+0x1a480], R11 ;  /* 0x01a4800b36007988 */ /* 0x000fe80008000009 */
[----:B---3--:R-:W-:Y:S04]  /*45e80*/  STS.U8 [R54+UR9+0x1a880], R10 ;  /* 0x01a8800a36007988 */ /* 0x008fe80008000009 */
[----:B------:R-:W-:Y:S04]  /*45e90*/  STS.U8 [R54+UR9+0x1ac80], R9 ;  /* 0x01ac800936007988 */ /* 0x000fe80008000009 */
[----:B------:R-:W-:Y:S04]  /*45ea0*/  STS.U8 [R54+UR9+0x1b080], R8 ;  /* 0x01b0800836007988 */ /* 0x000fe80008000009 */
[----:B------:R0:W-:Y:S04]  /*45eb0*/  STS.U8 [R54+UR9+0x1b480], R5 ;  /* 0x01b4800536007988 */ /* 0x0001e80008000009 */
[----:B------:R1:W-:Y:S04]  /*45ec0*/  STS.U8 [R54+UR9+0x1b880], R0 ;  /* 0x01b8800036007988 */ /* 0x0003e80008000009 */
[----:B------:R2:W-:Y:S04]  /*45ed0*/  STS.U8 [R54+UR9+0x1bc80], R3 ;  /* 0x01bc800336007988 */ /* 0x0005e80008000009 */
[----:B------:R3:W-:Y:S04]  /*45ee0*/  STS.U8 [R54+UR9+0x1c080], R2 ;  /* 0x01c0800236007988 */ /* 0x0007e80008000009 */
[----:B------:R2:W-:Y:S04]  /*45ef0*/  STS.U8 [R54+UR9+0x1c480], R4 ;  /* 0x01c4800436007988 */ /* 0x0005e80008000009 */
[----:B0-----:R-:W4:Y:S04]  /*45f00*/  LDL.LU R5, [R1+0x7c] ;  /* 0x00007c0001057983 */ /* 0x001f280000300800 */
[----:B-1----:R-:W4:Y:S04]  /*45f10*/  LDL.LU R0, [R1+0x78] ;  /* 0x0000780001007983 */ /* 0x002f280000300800 */
[----:B--2---:R-:W2:Y:S04]  /*45f20*/  LDL.LU R3, [R1+0x74] ;  /* 0x0000740001037983 */ /* 0x004ea80000300800 */
[----:B---3--:R-:W3:Y:S04]  /*45f30*/  LDL.LU R2, [R1+0x70] ;  /* 0x0000700001027983 */ /* 0x008ee80000300800 */
[----:B------:R-:W3:Y:S04]  /*45f40*/  LDL.LU R4, [R1+0x6c] ;  /* 0x00006c0001047983 */ /* 0x000ee80000300800 */
[----:B------:R0:W-:Y:S04]  /*45f50*/  STS.U8 [R54+UR9+0x1c880], R46 ;  /* 0x01c8802e36007988 */ /* 0x0001e80008000009 */
[----:B------:R-:W3:Y:S01]  /*45f60*/  LDL.LU R17, [R1+0x60] ;  /* 0x0000600001117983 */ /* 0x000ee20000300800 */
[----:B0-----:R-:W0:Y:S03]  /*45f70*/  S2R R46, SR_TID.X ;  /* 0x00000000002e7919 */ /* 0x001e260000002100 */
[----:B----4-:R-:W-:Y:S04]  /*45f80*/  STS.U8 [R54+UR9+0x1cc80], R56 ;  /* 0x01cc803836007988 */ /* 0x010fe80008000009 */
[----:B------:R-:W-:Y:S04]  /*45f90*/  STS.U8 [R54+UR9+0x1d080], R48 ;  /* 0x01d0803036007988 */ /* 0x000fe80008000009 */
[----:B------:R-:W4:Y:S04]  /*45fa0*/  LDL.LU R16, [R1+0x5c] ;  /* 0x00005c0001107983 */ /* 0x000f280000300800 */
[----:B------:R-:W-:Y:S04]  /*45fb0*/  STS.U8 [R54+UR9+0x1d480], R18 ;  /* 0x01d4801236007988 */ /* 0x000fe80008000009 */
[----:B------:R-:W4:Y:S04]  /*45fc0*/  LDL.LU R13, [R1+0x58] ;  /* 0x00005800010d7983 */ /* 0x000f280000300800 */
[----:B------:R-:W-:Y:S04]  /*45fd0*/  STS.U8 [R54+UR9+0x1d880], R19 ;  /* 0x01d8801336007988 */ /* 0x000fe80008000009 */
[----:B------:R-:W4:Y:S04]  /*45fe0*/  LDL.LU R12, [R1+0x54] ;  /* 0x00005400010c7983 */ /* 0x000f280000300800 */
[----:B------:R1:W-:Y:S04]  /*45ff0*/  STS.U8 [R54+UR9+0x1dc80], R20 ;  /* 0x01dc801436007988 */ /* 0x0003e80008000009 */
[----:B------:R-:W4:Y:S04]  /*46000*/  LDL.LU R11, [R1+0x50] ;  /* 0x00005000010b7983 */ /* 0x000f280000300800 */
[----:B------:R0:W-:Y:S04]  /*46010*/  STS.U8 [R54+UR9+0x1e080], R21 ;  /* 0x01e0801536007988 */ /* 0x0001e80008000009 */
[----:B------:R-:W4:Y:S04]  /*46020*/  LDL.LU R10, [R1+0x4c] ;  /* 0x00004c00010a7983 */ /* 0x000f280000300800 */
[----:B------:R-:W-:Y:S04]  /*46030*/  STS.U8 [R54+UR9+0x1e480], R22 ;  /* 0x01e4801636007988 */ /* 0x000fe80008000009 */
[----:B------:R-:W4:Y:S04]  /*46040*/  LDL.LU R9, [R1+0x48] ;  /* 0x0000480001097983 */ /* 0x000f280000300800 */
[----:B------:R-:W-:Y:S04]  /*46050*/  STS.U8 [R54+UR9+0x1e880], R23 ;  /* 0x01e8801736007988 */ /* 0x000fe80008000009 */
[----:B------:R-:W-:Y:S04]  /*46060*/  STS.U8 [R54+UR9+0x1ec80], R24 ;  /* 0x01ec801836007988 */ /* 0x000fe80008000009 */
[----:B------:R-:W-:Y:S04]  /*46070*/  STS.U8 [R54+UR9+0x1f080], R25 ;  /* 0x01f0801936007988 */ /* 0x000fe80008000009 */
[----:B-1----:R-:W4:Y:S04]  /*46080*/  LDL.LU R20, [R1+0x64] ;  /* 0x0000640001147983 */ /* 0x002f280000300800 */
[----:B0-----:R-:W4:Y:S04]  /*46090*/  LDL.LU R21, [R1+0x68] ;  /* 0x0000680001157983 */ /* 0x001f280000300800 */
[----:B------:R-:W-:Y:S04]  /*460a0*/  STS.U8 [R54+UR9+0x1f480], R26 ;  /* 0x01f4801a36007988 */ /* 0x000fe80008000009 */
[----:B------:R-:W-:Y:S04]  /*460b0*/  STS.U8 [R54+UR9+0x1f880], R27 ;  /* 0x01f8801b36007988 */ /* 0x000fe80008000009 */
[----:B------:R0:W-:Y:S01]  /*460c0*/  STS.U8 [R54+UR9+0x1fc80], R28 ;  /* 0x01fc801c36007988 */ /* 0x0001e20008000009 */
[----:B------:R-:W-:-:S03]  /*460d0*/  LOP3.LUT R46, R46, 0x7f, RZ, 0xc0, !PT ;  /* 0x0000007f2e2e7812 */ /* 0x000fc600078ec0ff */
[----:B0-----:R-:W4:Y:S01]  /*460e0*/  LDL.LU R54, [R1+0x1744] ;  /* 0x0017440001367983 */ /* 0x001f220000300800 */
[----:B------:R-:W-:-:S05]  /*460f0*/  LOP3.LUT R8, R46, 0x20, RZ, 0x3c, !PT ;  /* 0x000000202e087812 */ /* 0x000fca00078e3cff */
[----:B------:R0:W-:Y:S04]  /*46100*/  STS.U8 [R8+UR9+0x18100], R5 ;  /* 0x0181000508007988 */ /* 0x0001e80008000009 */
[----:B------:R1:W-:Y:S04]  /*46110*/  STS.U8 [R8+UR9+0x18500], R0 ;  /* 0x0185000008007988 */ /* 0x0003e80008000009 */
[----:B--2---:R2:W-:Y:S04]  /*46120*/  STS.U8 [R8+UR9+0x18900], R3 ;  /* 0x0189000308007988 */ /* 0x0045e80008000009 */
[----:B---3--:R3:W-:Y:S04]  /*46130*/  STS.U8 [R8+UR9+0x18d00], R2 ;  /* 0x018d000208007988 */ /* 0x0087e80008000009 */
[----:B------:R2:W-:Y:S04]  /*46140*/  STS.U8 [R8+UR9+0x19100], R4 ;  /* 0x0191000408007988 */ /* 0x0005e80008000009 */
[----:B0-----:R-:W4:Y:S04]  /*46150*/  LDL.LU R5, [R1+0x1740] ;  /* 0x0017400001057983 */ /* 0x001f280000300800 */
[----:B-1----:R-:W4:Y:S04]  /*46160*/  LDL.LU R0, [R1+0x173c] ;  /* 0x00173c0001007983 */ /* 0x002f280000300800 */
[----:B--2---:R-:W2:Y:S04]  /*46170*/  LDL.LU R3, [R1+0x1738] ;  /* 0x0017380001037983 */ /* 0x004ea80000300800 */
[----:B---3--:R-:W3:Y:S04]  /*46180*/  LDL.LU R2, [R1+0x1734] ;  /* 0x0017340001027983 */ /* 0x008ee80000300800 */
[----:B------:R-:W2:Y:S04]  /*46190*/  LDL.LU R4, [R1+0x1730] ;  /* 0x0017300001047983 */ /* 0x000ea80000300800 */
        /* <DEDUP_REMOVED lines=10> */
[----:B--2---:R0:W-:Y:S04]  /*46240*/  STS.U8 [R8+UR9+0x1b900], R4 ;  /* 0x01b9000408007988 */ /* 0x0041e80008000009 */
[----:B---3--:R1:W-:Y:S04]  /*46250*/  STS.U8 [R8+UR9+0x1bd00], R2 ;  /* 0x01bd000208007988 */ /* 0x0083e80008000009 */
[----:B------:R2:W-:Y:S04]  /*46260*/  STS.U8 [R8+UR9+0x1c100], R3 ;  /* 0x01c1000308007988 */ /* 0x0005e80008000009 */
[----:B------:R3:W-:Y:S04]  /*46270*/  STS.U8 [R8+UR9+0x1c500], R0 ;  /* 0x01c5000008007988 */ /* 0x0007e80008000009 */
        /* <DEDUP_REMOVED lines=10> */
[----:B0-----:R-:W4:Y:S04]  /*46320*/  LDL.LU R4, [R1+0x172c] ;  /* 0x00172c0001047983 */ /* 0x001f280000300800 */
[----:B------:R-:W-:Y:S04]  /*46330*/  STS.U8 [R8+UR9+0x1f100], R37 ;  /* 0x01f1002508007988 */ /* 0x000fe80008000009 */
[----:B-1----:R-:W4:Y:S04]  /*46340*/  LDL.LU R2, [R1+0x1728] ;  /* 0x0017280001027983 */ /* 0x002f280000300800 */
[----:B------:R-:W-:Y:S04]  /*46350*/  STS.U8 [R8+UR9+0x1f500], R38 ;  /* 0x01f5002608007988 */ /* 0x000fe80008000009 */
[----:B--2---:R-:W2:Y:S04]  /*46360*/  LDL.LU R3, [R1+0x1724] ;  /* 0x0017240001037983 */ /* 0x004ea80000300800 */
[----:B------:R-:W-:Y:S04]  /*46370*/  STS.U8 [R8+UR9+0x1f900], R39 ;  /* 0x01f9002708007988 */ /* 0x000fe80008000009 */
[----:B---3--:R-:W3:Y:S04]  /*46380*/  LDL.LU R0, [R1+0x1720] ;  /* 0x0017200001007983 */ /* 0x008ee80000300800 */
[----:B------:R-:W-:Y:S04]  /*46390*/  STS.U8 [R8+UR9+0x1fd00], R40 ;  /* 0x01fd002808007988 */ /* 0x000fe80008000009 */
[----:B----4-:R-:W4:Y:S04]  /*463a0*/  LDL.LU R5, [R1+0x171c] ;  /* 0x00171c0001057983 */ /* 0x010f280000300800 */
[----:B------:R0:W-:Y:S04]  /*463b0*/  STS.U8 [R46+UR9+0x18180], R6 ;  /* 0x018180062e007988 */ /* 0x0001e80008000009 */
[----:B------:R1:W-:Y:S04]  /*463c0*/  STS.U8 [R46+UR9+0x18580], R64 ;  /* 0x018580402e007988 */ /* 0x0003e80008000009 */
[----:B0-----:R-:W2:Y:S04]  /*463d0*/  LDL.LU R6, [R1+0x1718] ;  /* 0x0017180001067983 */ /* 0x001ea80000300800 */
[----:B-1----:R-:W2:Y:S04]  /*463e0*/  LDL.LU R64, [R1+0x1714] ;  /* 0x0017140001407983 */ /* 0x002ea80000300800 */
[----:B------:R-:W2:Y:S04]  /*463f0*/  LDL R9, [R1+0x374] ;  /* 0x0003740001097983 */ /* 0x000ea80000100800 */
[----:B------:R-:W2:Y:S04]  /*46400*/  LDL R8, [R1+0x378] ;  /* 0x0003780001087983 */ /* 0x000ea80000100800 */
[----:B------:R-:W3:Y:S04]  /*46410*/  LDL R21, [R1+0x37c] ;  /* 0x00037c0001157983 */ /* 0x000ee80000100800 */
[----:B------:R-:W3:Y:S04]  /*46420*/  LDL R20, [R1+0x380] ;  /* 0x0003800001147983 */ /* 0x000ee80000100800 */
[----:B------:R-:W4:Y:S04]  /*46430*/  LDL R17, [R1+0x384] ;  /* 0x0003840001117983 */ /* 0x000f280000100800 */
[----:B------:R-:W4:Y:S04]  /*46440*/  LDL R16, [R1+0x388] ;  /* 0x0003880001107983 */ /* 0x000f280000100800 */
[----:B------:R-:W4:Y:S04]  /*46450*/  LDL R11, [R1+0x3b4] ;  /* 0x0003b400010b7983 */ /* 0x000f280000100800 */
[----:B------:R-:W4:Y:S01]  /*46460*/  LDL R10, [R1+0x3b8] ;  /* 0x0003b800010a7983 */ /* 0x000f220000100800 */
[----:B------:R-:W-:-:S03]  /*46470*/  PRMT R32, RZ, 0x7610, R32 ;  /* 0x00007610ff207816 */ /* 0x000fc60000000020 */
[----:B------:R-:W4:Y:S04]  /*46480*/  LDL R13, [R1+0x3bc] ;  /* 0x0003bc00010d7983 */ /* 0x000f280000100800 */
[----:B------:R-:W4:Y:S01]  /*46490*/  LDL R12, [R1+0x3c0] ;  /* 0x0003c000010c7983 */ /* 0x000f220000100800 */
[----:B------:R-:W-:Y:S02]  /*464a0*/  PRMT R31, RZ, 0x7610, R31 ;  /* 0x00007610ff1f7816 */ /* 0x000fe4000000001f */
[----:B------:R-:W-:Y:S01]  /*464b0*/  PRMT R30, RZ, 0x7610, R30 ;  /* 0x00007610ff1e7816 */ /* 0x000fe2000000001e */
[----:B--2---:R3:W2:Y:S02]  /*464c0*/  @!P1 LDG.E.U8 R32, desc[UR20][R8.64] ;  /* 0x0000001408209981 */ /* 0x0046a4000c1e1100 */
[----:B---3--:R-:W-:-:S02]  /*464d0*/  @!P1 IMAD.MOV.U32 R8, RZ, RZ, R20 ;  /* 0x000000ffff089224 */ /* 0x008fc400078e0014 */
[----:B------:R-:W-:Y:S01]  /*464e0*/  @!P1 IMAD.MOV.U32 R9, RZ, RZ, R21 ;  /* 0x000000ffff099224 */ /* 0x000fe200078e0015 */
[----:B------:R-:W3:Y:S04]  /*464f0*/  LDL R20, [R1+0x3c8] ;  /* 0x0003c80001147983 */ /* 0x000ee80000100800 */
[----:B------:R-:W2:Y:S04]  /*46500*/  LDL R21, [R1+0x3c4] ;  /* 0x0003c40001157983 */ /* 0x000ea80000100800 */
[----:B------:R4:W2:Y:S01]  /*46510*/  @!P1 LDG.E.U8 R31, desc[UR20][R8.64] ;  /* 0x00000014081f9981 */ /* 0x0008a2000c1e1100 */
[----:B------:R-:W-:Y:S01]  /*46520*/  PRMT R15, RZ, 0x7610, R15 ;  /* 0x00007610ff0f7816 */ /* 0x000fe2000000000f */
[----:B----4-:R-:W-:-:S02]  /*46530*/  @!P1 IMAD.MOV.U32 R8, RZ, RZ, R16 ;  /* 0x000000ffff089224 */ /* 0x010fc400078e0010 */
[----:B------:R-:W-:Y:S01]  /*46540*/  @!P1 IMAD.MOV.U32 R9, RZ, RZ, R17 ;  /* 0x000000ffff099224 */ /* 0x000fe200078e0011 */
[----:B------:R-:W-:Y:S02]  /*46550*/  PRMT R29, RZ, 0x7610, R29 ;  /* 0x00007610ff1d7816 */ /* 0x000fe4000000001d */
[----:B------:R-:W-:Y:S01]  /*46560*/  PRMT R23, RZ, 0x7610, R23 ;  /* 0x00007610ff177816 */ /* 0x000fe20000000017 */
[----:B------:R-:W4:Y:S04]  /*46570*/  LDL R17, [R1+0x3f4] ;  /* 0x0003f40001117983 */ /* 0x000f280000100800 */
[----:B------:R0:W4:Y:S04]  /*46580*/  @!P1 LDG.E.U8 R30, desc[UR20][R8.64] ;  /* 0x00000014081e9981 */ /* 0x000128000c1e1100 */
[----:B------:R-:W4:Y:S01]  /*46590*/  LDL R16, [R1+0x3f8] ;  /* 0x0003f80001107983 */ /* 0x000f220000100800 */
[----:B0-----:R-:W-:-:S02]  /*465a0*/  @!P1 IMAD.MOV.U32 R8, RZ, RZ, R10 ;  /* 0x000000ffff089224 */ /* 0x001fc400078e000a */
        /* <DEDUP_REMOVED lines=10> */
[----:B--2---:R-:W-:-:S05]  /*46650*/  @!P1 IMAD.MOV.U32 R9, RZ, RZ, R21 ;  /* 0x000000ffff099224 */ /* 0x004fca00078e0015 */
[----:B------:R4:W2:Y:S01]  /*46660*/  @!P1 LDG.E.U8 R23, desc[UR20][R8.64] ;  /* 0x0000001408179981 */ /* 0x0008a2000c1e1100 */
[----:B------:R-:W-:Y:S02]  /*46670*/  PRMT R28, RZ, 0x7610, R28 ;  /* 0x00007610ff1c7816 */ /* 0x000fe4000000001c */
[----:B------:R-:W-:Y:S01]  /*46680*/  PRMT R24, RZ, 0x7610, R24 ;  /* 0x00007610ff187816 */ /* 0x000fe20000000018 */
[----:B----4-:R-:W-:Y:S02]  /*46690*/  @!P1 IMAD.MOV.U32 R9, RZ, RZ, R17 ;  /* 0x000000ffff099224 */ /* 0x010fe400078e0011 */
[----:B------:R-:W-:-:S05]  /*466a0*/  @!P1 IMAD.MOV.U32 R8, RZ, RZ, R16 ;  /* 0x000000ffff089224 */ /* 0x000fca00078e0010 */
[----:B------:R0:W3:Y:S04]  /*466b0*/  @!P1 LDG.E.U8 R28, desc[UR20][R8.64] ;  /* 0x00000014081c9981 */ /* 0x0000e8000c1e1100 */
[----:B------:R1:W-:Y:S04]  /*466c0*/  STL [R1+0x60], R15 ;  /* 0x0000600f01007387 */ /* 0x0003e80000100800 */
[----:B------:R-:W4:Y:S04]  /*466d0*/  LDL R21, [R1+0x454] ;  /* 0x0004540001157983 */ /* 0x000f280000100800 */
[----:B------:R-:W3:Y:S04]  /*466e0*/  LDL R20, [R1+0x460] ;  /* 0x0004600001147983 */ /* 0x000ee80000100800 */
[----:B-1----:R-:W3:Y:S01]  /*466f0*/  LDL R15, [R1+0x458] ;  /* 0x00045800010f7983 */ /* 0x002ee20000100800 */
[----:B0-----:R-:W-:-:S02]  /*46700*/  @!P1 IMAD.MOV.U32 R8, RZ, RZ, R10 ;  /* 0x000000ffff089224 */ /* 0x001fc400078e000a */
[----:B------:R-:W-:Y:S01]  /*46710*/  @!P1 IMAD.MOV.U32 R9, RZ, RZ, R11 ;  /* 0x000000ffff099224 */ /* 0x000fe200078e000b */
[----:B------:R-:W-:-:S04]  /*46720*/  PRMT R2, RZ, 0x7610, R2 ;  /* 0x00007610ff027816 */ /* 0x000fc80000000002 */
[----:B------:R0:W3:Y:S02]  /*46730*/  @!P1 LDG.E.U8 R24, desc[UR20][R8.64] ;  /* 0x0000001408189981 */ /* 0x0000e4000c1e1100 */
[----:B0-----:R-:W-:Y:S02]  /*46740*/  @!P1 IMAD.MOV.U32 R8, RZ, RZ, R12 ;  /* 0x000000ffff089224 */ /* 0x001fe400078e000c */
[----:B------:R-:W-:-:S05]  /*46750*/  @!P1 IMAD.MOV.U32 R9, RZ, RZ, R13 ;  /* 0x000000ffff099224 */ /* 0x000fca00078e000d */
[----:B------:R4:W3:Y:S04]  /*46760*/  @!P1 LDG.E.U8 R2, desc[UR20][R8.64] ;  /* 0x0000001408029981 */ /* 0x0008e8000c1e1100 */
[----:B--2---:R0:W-:Y:S04]  /*46770*/  STL [R1+0x58], R23 ;  /* 0x0000581701007387 */ /* 0x0041e80000100800 */
[----:B0-----:R-:W2:Y:S04]  /*46780*/  LDL R23, [R1+0x45c] ;  /* 0x00045c0001177983 */ /* 0x001ea80000100800 */
[----:B------:R-:W-:Y:S04]  /*46790*/  STL [R1+0x6c], R32 ;  /* 0x00006c2001007387 */ /* 0x000fe80000100800 */
[----:B------:R-:W2:Y:S04]  /*467a0*/  LDL R17, [R1+0x464] ;  /* 0x0004640001117983 */ /* 0x000ea80000100800 */
[----:B------:R-:W2:Y:S01]  /*467b0*/  LDL R16, [R1+0x468] ;  /* 0x0004680001107983 */ /* 0x000ea20000100800 */
[----:B------:R-:W-:-:S02]  /*467c0*/  PRMT R27, RZ, 0x7610, R27 ;  /* 0x00007610ff1b7816 */ /* 0x000fc4000000001b */
[----:B------:R-:W-:Y:S01]  /*467d0*/  PRMT R22, RZ, 0x7610, R22 ;  /* 0x00007610ff167816 */ /* 0x000fe20000000016 */
[----:B----4-:R-:W-:Y:S02]  /*467e0*/  @!P1 IMAD.MOV.U32 R9, RZ, RZ, R21 ;  /* 0x000000ffff099224 */ /* 0x010fe400078e0015 */
[----:B---3--:R-:W-:-:S05]  /*467f0*/  @!P1 IMAD.MOV.U32 R8, RZ, RZ, R15 ;  /* 0x000000ffff089224 */ /* 0x008fca00078e000f */
[----:B------:R0:W3:Y:S04]  /*46800*/  @!P1 LDG.E.U8 R27, desc[UR20][R8.64] ;  /* 0x00000014081b9981 */ /* 0x0000e8000c1e1100 */
[----:B------:R-:W-:Y:S01]  /*46810*/  STL [R1+0x68], R31 ;  /* 0x0000681f01007387 */ /* 0x000fe20000100800 */
[----:B------:R-:W-:-:S03]  /*46820*/  PRMT R4, RZ, 0x7610, R4 ;  /* 0x00007610ff047816 */ /* 0x000fc60000000004 */
[----:B------:R-:W4:Y:S04]  /*46830*/  LDL R11, [R1+0x494] ;  /* 0x00049400010b7983 */ /* 0x000f280000100800 */
[----:B------:R-:W3:Y:S01]  /*46840*/  LDL R10, [R1+0x498] ;  /* 0x00049800010a7983 */ /* 0x000ee20000100800 */
[----:B0-----:R-:W-:-:S03]  /*46850*/  @!P1 IMAD.MOV.U32 R8, RZ, RZ, R20 ;  /* 0x000000ffff089224 */ /* 0x001fc600078e0014 */
[----:B------:R-:W-:Y:S04]  /*46860*/  STL [R1+0x64], R30 ;  /* 0x0000641e01007387 */ /* 0x000fe80000100800 */
[----:B------:R-:W3:Y:S04]  /*46870*/  LDL R13, [R1+0x49c] ;  /* 0x00049c00010d7983 */ /* 0x000ee80000100800 */
[----:B------:R-:W3:Y:S04]  /*46880*/  LDL R12, [R1+0x4a0] ;  /* 0x0004a000010c7983 */ /* 0x000ee80000100800 */
[----:B------:R-:W-:Y:S04]  /*46890*/  STL [R1+0x16f8], R2 ;  /* 0x0016f80201007387 */ /* 0x000fe80000100800 */
[----:B------:R0:W-:Y:S04]  /*468a0*/  STL [R1+0x50], R24 ;  /* 0x0000501801007387 */ /* 0x0001e80000100800 */
[----:B------:R-:W3:Y:S04]  /*468b0*/  LDL R21, [R1+0x4a8] ;  /* 0x0004a80001157983 */ /* 0x000ee80000100800 */
[----:B------:R-:W3:Y:S04]  /*468c0*/  LDL R15, [R1+0x4d8] ;  /* 0x0004d800010f7983 */ /* 0x000ee80000100800 */
[----:B0-----:R-:W3:Y:S01]  /*468d0*/  LDL R24, [R1+0x4a4] ;  /* 0x0004a40001187983 */ /* 0x001ee20000100800 */
[----:B--2---:R-:W-:-:S05]  /*468e0*/  @!P1 IMAD.MOV.U32 R9, RZ, RZ, R23 ;  /* 0x000000ffff099224 */ /* 0x004fca00078e0017 */
[----:B------:R0:W2:Y:S02]  /*468f0*/  @!P1 LDG.E.U8 R22, desc[UR20][R8.64] ;  /* 0x0000001408169981 */ /* 0x0000a4000c1e1100 */
[----:B0-----:R-:W-:Y:S02]  /*46900*/  @!P1 IMAD.MOV.U32 R8, RZ, RZ, R16 ;  /* 0x000000ffff089224 */ /* 0x001fe400078e0010 */
[----:B------:R-:W-:-:S05]  /*46910*/  @!P1 IMAD.MOV.U32 R9, RZ, RZ, R17 ;  /* 0x000000ffff099224 */ /* 0x000fca00078e0011 */
[----:B------:R4:W2:Y:S04]  /*46920*/  @!P1 LDG.E.U8 R4, desc[UR20][R8.64] ;  /* 0x0000001408049981 */ /* 0x0008a8000c1e1100 */
[----:B------:R-:W-:Y:S04]  /*46930*/  STL [R1+0x5c], R29 ;  /* 0x00005c1d01007387 */ /* 0x000fe80000100800 */
[----:B------:R-:W2:Y:S01]  /*46940*/  LDL R20, [R1+0x4d4] ;  /* 0x0004d40001147983 */ /* 0x000ea20000100800 */
[----:B------:R-:W-:-:S03]  /*46950*/  PRMT R26, RZ, 0x7610, R26 ;  /* 0x00007610ff1a7816 */ /* 0x000fc6000000001a */
[----:B------:R-:W2:Y:S01]  /*46960*/  LDL R23, [R1+0x4dc] ;  /* 0x0004dc0001177983 */ /* 0x000ea20000100800 */
[----:B------:R-:W-:Y:S01]  /*46970*/  PRMT R25, RZ, 0x7610, R25 ;  /* 0x00007610ff197816 */ /* 0x000fe20000000019 */
[----:B----4-:R-:W-:Y:S02]  /*46980*/  @!P1 IMAD.MOV.U32 R9, RZ, RZ, R11 ;  /* 0x000000ffff099224 */ /* 0x010fe400078e000b */
[----:B---3--:R-:W-:-:S05]  /*46990*/  @!P1 IMAD.MOV.U32 R8, RZ, RZ, R10 ;  /* 0x000000ffff089224 */ /* 0x008fca00078e000a */
[----:B------:R0:W3:Y:S01]  /*469a0*/  @!P1 LDG.E.U8 R26, desc[UR20][R8.64] ;  /* 0x00000014081a9981 */ /* 0x0000e2000c1e1100 */
[----:B------:R-:W-:Y:S01]  /*469b0*/  PRMT R0, RZ, 0x7610, R0 ;  /* 0x00007610ff007816 */ /* 0x000fe20000000000 */
[----:B0-----:R-:W-:Y:S02]  /*469c0*/  @!P1 IMAD.MOV.U32 R8, RZ, RZ, R12 ;  /* 0x000000ffff089224 */ /* 0x001fe400078e000c */
[----:B------:R-:W-:-:S05]  /*469d0*/  @!P1 IMAD.MOV.U32 R9, RZ, RZ, R13 ;  /* 0x000000ffff099224 */ /* 0x000fca00078e000d */
[----:B------:R0:W4:Y:S02]  /*469e0*/  @!P1 LDG.E.U8 R25, desc[UR20][R8.64] ;  /* 0x0000001408199981 */ /* 0x000124000c1e1100 */
[----:B0-----:R-:W-:Y:S02]  /*469f0*/  @!P1 IMAD.MOV.U32 R8, RZ, RZ, R21 ;  /* 0x000000ffff089224 */ /* 0x001fe400078e0015 */
[----:B------:R-:W-:-:S05]  /*46a00*/  @!P1 IMAD.MOV.U32 R9, RZ, RZ, R24 ;  /* 0x000000ffff099224 */ /* 0x000fca00078e0018 */
[----:B------:R0:W3:Y:S04]  /*46a10*/  @!P1 LDG.E.U8 R0, desc[UR20][R8.64] ;  /* 0x0000001408009981 */ /* 0x0000e8000c1e1100 */
[----:B--2---:R1:W-:Y:S04]  /*46a20*/  STL [R1+0x44], R22 ;  /* 0x0000441601007387 */ /* 0x0043e80000100800 */
[----:B------:R-:W2:Y:S04]  /*46a30*/  LDL R16, [R1+0x4e8] ;  /* 0x0004e80001107983 */ /* 0x000ea80000100800 */
[----:B-1----:R-:W2:Y:S04]  /*46a40*/  LDL R22, [R1+0x4e0] ;  /* 0x0004e00001167983 */ /* 0x002ea80000100800 */
[----:B------:R-:W-:Y:S04]  /*46a50*/  STL [R1+0x16fc], R4 ;  /* 0x0016fc0401007387 */ /* 0x000fe80000100800 */
[----:B------:R-:W-:Y:S04]  /*46a60*/  STL [R1+0x54], R28 ;  /* 0x0000541c01007387 */ /* 0x000fe80000100800 */
[----:B------:R-:W4:Y:S04]  /*46a70*/  LDL R17, [R1+0x4e4] ;  /* 0x0004e40001117983 */ /* 0x000f280000100800 */
[----:B------:R-:W4:Y:S04]  /*46a80*/  LDL R11, [R1+0x514] ;  /* 0x00051400010b7983 */ /* 0x000f280000100800 */
[----:B------:R-:W4:Y:S04]  /*46a90*/  LDL R10, [R1+0x518] ;  /* 0x00051800010a7983 */ /* 0x000f280000100800 */
[----:B------:R-:W4:Y:S04]  /*46aa0*/  LDL R13, [R1+0x51c] ;  /* 0x00051c00010d7983 */ /* 0x000f280000100800 */
[----:B------:R-:W4:Y:S01]  /*46ab0*/  LDL R12, [R1+0x520] ;  /* 0x00052000010c7983 */ /* 0x000f220000100800 */
[----:B------:R-:W-:Y:S01]  /*46ac0*/  PRMT R14, RZ, 0x7610, R14 ;  /* 0x00007610ff0e7816 */ /* 0x000fe2000000000e */
[----:B0-----:R-:W-:-:S02]  /*46ad0*/  @!P1 IMAD.MOV.U32 R8, RZ, RZ, R15 ;  /* 0x000000ffff089224 */ /* 0x001fc400078e000f */
[----:B------:R-:W-:Y:S01]  /*46ae0*/  @!P1 IMAD.MOV.U32 R9, RZ, RZ, R20 ;  /* 0x000000ffff099224 */ /* 0x000fe200078e0014 */
[----:B------:R-:W-:-:S04]  /*46af0*/  PRMT R19, RZ, 0x7610, R19 ;  /* 0x00007610ff137816 */ /* 0x000fc80000000013 */
[----:B------:R0:W4:Y:S01]  /*46b00*/  @!P1 LDG.E.U8 R14, desc[UR20][R8.64] ;  /* 0x00000014080e9981 */ /* 0x000122000c1e1100 */
[----:B------:R-:W-:Y:S01]  /*46b10*/  PRMT R3, RZ, 0x7610, R3 ;  /* 0x00007610ff037816 */ /* 0x000fe20000000003 */
[----:B0-----:R-:W-:Y:S01]  /*46b20*/  @!P1 IMAD.MOV.U32 R9, RZ, RZ, R23 ;  /* 0x000000ffff099224 */ /* 0x001fe200078e0017 */
[----:B------:R-:W-:Y:S01]  /*46b30*/  PRMT R18, RZ, 0x7610, R18 ;  /* 0x00007610ff127816 */ /* 0x000fe20000000012 */
[----:B---3--:R0:W-:Y:S04]  /*46b40*/  STL [R1+0x1700], R0 ;  /* 0x0017000001007387 */ /* 0x0081e80000100800 */
[----:B------:R-:W3:Y:S04]  /*46b50*/  LDL R21, [R1+0x524] ;  /* 0x0005240001157983 */ /* 0x000ee80000100800 */
[----:B------:R-:W3:Y:S01]  /*46b60*/  LDL R20, [R1+0x528] ;  /* 0x0005280001147983 */ /* 0x000ee20000100800 */
[----:B0-----:R-:W-:Y:S01]  /*46b70*/  PRMT R0, RZ, 0x7610, R0 ;  /* 0x00007610ff007816 */ /* 0x001fe20000000000 */
[----:B--2---:R-:W-:-:S05]  /*46b80*/  @!P1 IMAD.MOV.U32 R8, RZ, RZ, R22 ;  /* 0x000000ffff089224 */ /* 0x004fca00078e0016 */
[----:B------:R0:W2:Y:S02]  /*46b90*/  @!P1 LDG.E.U8 R19, desc[UR20][R8.64] ;  /* 0x0000001408139981 */ /* 0x0000a4000c1e1100 */
[----:B0-----:R-:W-:Y:S02]  /*46ba0*/  @!P1 IMAD.MOV.U32 R8, RZ, RZ, R16 ;  /* 0x000000ffff089224 */ /* 0x001fe400078e0010 */
[----:B----4-:R-:W-:-:S05]  /*46bb0*/  @!P1 IMAD.MOV.U32 R9, RZ, RZ, R17 ;  /* 0x000000ffff099224 */ /* 0x010fca00078e0011 */
[----:B------:R0:W4:Y:S02]  /*46bc0*/  @!P1 LDG.E.U8 R3, desc[UR20][R8.64] ;  /* 0x0000001408039981 */ /* 0x000124000c1e1100 */
[----:B0-----:R-:W-:Y:S02]  /*46bd0*/  @!P1 IMAD.MOV.U32 R8, RZ, RZ, R10 ;  /* 0x000000ffff089224 */ /* 0x001fe400078e000a */
[----:B------:R-:W-:-:S05]  /*46be0*/  @!P1 IMAD.MOV.U32 R9, RZ, RZ, R11 ;  /* 0x000000ffff099224 */ /* 0x000fca00078e000b */
[----:B------:R0:W2:Y:S02]  /*46bf0*/  @!P1 LDG.E.U8 R18, desc[UR20][R8.64] ;  /* 0x0000001408129981 */ /* 0x0000a4000c1e1100 */
[----:B0-----:R-:W-:Y:S02]  /*46c00*/  @!P1 IMAD.MOV.U32 R8, RZ, RZ, R12 ;  /* 0x000000ffff089224 */ /* 0x001fe400078e000c */
[----:B------:R-:W-:-:S05]  /*46c10*/  @!P1 IMAD.MOV.U32 R9, RZ, RZ, R13 ;  /* 0x000000ffff099224 */ /* 0x000fca00078e000d */
[----:B------:R0:W2:Y:S04]  /*46c20*/  @!P1 LDG.E.U8 R0, desc[UR20][R8.64] ;  /* 0x0000001408009981 */ /* 0x0000a8000c1e1100 */
[----:B------:R-:W-:Y:S04]  /*46c30*/  STL [R1+0x48], R27 ;  /* 0x0000481b01007387 */ /* 0x000fe80000100800 */
[----:B------:R-:W2:Y:S04]  /*46c40*/  LDL R15, [R1+0x554] ;  /* 0x00055400010f7983 */ /* 0x000ea80000100800 */
[----:B------:R1:W-:Y:S04]  /*46c50*/  STL [R1+0x30], R14 ;  /* 0x0000300e01007387 */ /* 0x0003e80000100800 */
[----:B------:R-:W2:Y:S04]  /*46c60*/  LDL R17, [R1+0x55c] ;  /* 0x00055c0001117983 */ /* 0x000ea80000100800 */
[----:B------:R-:W2:Y:S04]  /*46c70*/  LDL R16, [R1+0x560] ;  /* 0x0005600001107983 */ /* 0x000ea80000100800 */
[----:B-1----:R-:W2:Y:S01]  /*46c80*/  LDL R14, [R1+0x558] ;  /* 0x00055800010e7983 */ /* 0x002ea20000100800 */
[----:B0-----:R-:W-:-:S02]  /*46c90*/  PRMT R8, RZ, 0x7610, R8 ;  /* 0x00007610ff087816 */ /* 0x001fc40000000008 */
[----:B------:R-:W-:Y:S01]  /*46ca0*/  PRMT R64, RZ, 0x7610, R64 ;  /* 0x00007610ff407816 */ /* 0x000fe20000000040 */
[----:B---3--:R-:W-:Y:S01]  /*46cb0*/  @!P1 IMAD.MOV.U32 R9, RZ, RZ, R21 ;  /* 0x000000ffff099224 */ /* 0x008fe200078e0015 */
[----:B----4-:R-:W-:Y:S04]  /*46cc0*/  STL [R1+0x1704], R3 ;  /* 0x0017040301007387 */ /* 0x010fe80000100800 */
[----:B------:R-:W3:Y:S04]  /*46cd0*/  LDL R11, [R1+0x564] ;  /* 0x00056400010b7983 */ /* 0x000ee80000100800 */
[----:B------:R-:W4:Y:S04]  /*46ce0*/  LDL R10, [R1+0x568] ;  /* 0x00056800010a7983 */ /* 0x000f280000100800 */
[----:B------:R-:W-:Y:S04]  /*46cf0*/  STL [R1+0x3c], R26 ;  /* 0x00003c1a01007387 */ /* 0x000fe80000100800 */
[----:B--2---:R0:W-:Y:S04]  /*46d00*/  STL [R1+0x2c], R19 ;  /* 0x00002c1301007387 */ /* 0x0041e80000100800 */
[----:B0-----:R-:W2:Y:S04]  /*46d10*/  LDL R19, [R1+0x594] ;  /* 0x0005940001137983 */ /* 0x001ea80000100800 */
[----:B------:R0:W-:Y:S04]  /*46d20*/  STL [R1+0x24], R18 ;  /* 0x0000241201007387 */ /* 0x0001e80000100800 */
[----:B------:R-:W-:Y:S04]  /*46d30*/  STL [R1+0x38], R25 ;  /* 0x0000381901007387 */ /* 0x000fe80000100800 */
[----:B0-----:R-:W2:Y:S04]  /*46d40*/  LDL R18, [R1+0x598] ;  /* 0x0005980001127983 */ /* 0x001ea80000100800 */
[----:B------:R-:W-:Y:S04]  /*46d50*/  STL [R1+0x1708], R0 ;  /* 0x0017080001007387 */ /* 0x000fe80000100800 */
[----:B------:R-:W2:Y:S04]  /*46d60*/  LDL R13, [R1+0x59c] ;  /* 0x00059c00010d7983 */ /* 0x000ea80000100800 */
[----:B------:R-:W2:Y:S04]  /*46d70*/  LDL R12, [R1+0x5a0] ;  /* 0x0005a000010c7983 */ /* 0x000ea80000100800 */
[----:B------:R0:W-:Y:S04]  /*46d80*/  STL.S16 [R1+0x18], R8 ;  /* 0x0000180801007387 */ /* 0x0001e80000100600 */
[----:B------:R-:W2:Y:S01]  /*46d90*/  LDL R23, [R1+0x5a4] ;  /* 0x0005a40001177983 */ /* 0x000ea20000100800 */
[----:B0-----:R-:W-:-:S03]  /*46da0*/  @!P1 IMAD.MOV.U32 R8, RZ, RZ, R20 ;  /* 0x000000ffff089224 */ /* 0x001fc600078e0014 */
[----:B------:R-:W2:Y:S04]  /*46db0*/  LDL R20, [R1+0x5a8] ;  /* 0x0005a80001147983 */ /* 0x000ea80000100800 */
[----:B------:R-:W2:Y:S04]  /*46dc0*/  @!P1 LDG.E.U8 R64, desc[UR20][R8.64] ;  /* 0x0000001408409981 */ /* 0x000ea8000c1e1100 */
[----:B--2---:R0:W-:Y:S04]  /*46dd0*/  STL [R1+0x170c], R64 ;  /* 0x00170c4001007387 */ /* 0x0041e80000100800 */
[----:B0-----:R-:W2:Y:S01]  /*46de0*/  LDL.LU R64, [R1+0x18] ;  /* 0x0000180001407983 */ /* 0x001ea20000300800 */
[----:B------:R-:W-:-:S02]  /*46df0*/  @!P1 IMAD.MOV.U32 R8, RZ, RZ, R14 ;  /* 0x000000ffff089224 */ /* 0x000fc400078e000e */
[----:B------:R-:W-:Y:S01]  /*46e00*/  @!P1 IMAD.MOV.U32 R9, RZ, RZ, R15 ;  /* 0x000000ffff099224 */ /* 0x000fe200078e000f */
[----:B------:R-:W3:Y:S04]  /*46e10*/  LDL R14, [R1+0x5d8] ;  /* 0x0005d800010e7983 */ /* 0x000ee80000100800 */
[----:B------:R-:W3:Y:S04]  /*46e20*/  LDL R15, [R1+0x5d4] ;  /* 0x0005d400010f7983 */ /* 0x000ee80000100800 */
[----:B------:R-:W3:Y:S04]  /*46e30*/  LDL R22, [R1+0x5dc] ;  /* 0x0005dc0001167983 */ /* 0x000ee80000100800 */
[----:B------:R-:W3:Y:S04]  /*46e40*/  LDL R21, [R1+0x5e0] ;  /* 0x0005e00001157983 */ /* 0x000ee80000100800 */
[----:B--2---:R0:W2:Y:S01]  /*46e50*/  @!P1 LDG.E.U8 R64, desc[UR20][R8.64] ;  /* 0x0000001408409981 */ /* 0x0040a2000c1e1100 */
[----:B------:R-:W-:-:S02]  /*46e60*/  PRMT R4, RZ, 0x7610, R4 ;  /* 0x00007610ff047816 */ /* 0x000fc40000000004 */
[----:B------:R-:W-:Y:S01]  /*46e70*/  PRMT R6, RZ, 0x7610, R6 ;  /* 0x00007610ff067816 */ /* 0x000fe20000000006 */
[----:B0-----:R-:W-:Y:S02]  /*46e80*/  @!P1 IMAD.MOV.U32 R8, RZ, RZ, R16 ;  /* 0x000000ffff089224 */ /* 0x001fe400078e0010 */
[----:B------:R-:W-:-:S05]  /*46e90*/  @!P1 IMAD.MOV.U32 R9, RZ, RZ, R17 ;  /* 0x000000ffff099224 */ /* 0x000fca00078e0011 */
[----:B------:R4:W2:Y:S01]  /*46ea0*/  @!P1 LDG.E.U8 R4, desc[UR20][R8.64] ;  /* 0x0000001408049981 */ /* 0x0008a2000c1e1100 */
[----:B------:R-:W-:Y:S01]  /*46eb0*/  PRMT R0, RZ, 0x7610, R0 ;  /* 0x00007610ff007816 */ /* 0x000fe20000000000 */
[----:B----4-:R-:W-:Y:S02]  /*46ec0*/  @!P1 IMAD.MOV.U32 R8, RZ, RZ, R10 ;  /* 0x000000ffff089224 */ /* 0x010fe400078e000a */
[----:B---3--:R-:W-:-:S05]  /*46ed0*/  @!P1 IMAD.MOV.U32 R9, RZ, RZ, R11 ;  /* 0x000000ffff099224 */ /* 0x008fca00078e000b */
[----:B------:R0:W3:Y:S02]  /*46ee0*/  @!P1 LDG.E.U8 R6, desc[UR20][R8.64] ;  /* 0x0000001408069981 */ /* 0x0000e4000c1e1100 */
[----:B0-----:R-:W-:Y:S02]  /*46ef0*/  @!P1 IMAD.MOV.U32 R8, RZ, RZ, R18 ;  /* 0x000000ffff089224 */ /* 0x001fe400078e0012 */
[----:B------:R-:W-:-:S05]  /*46f00*/  @!P1 IMAD.MOV.U32 R9, RZ, RZ, R19 ;  /* 0x000000ffff099224 */ /* 0x000fca00078e0013 */
[----:B------:R0:W4:Y:S02]  /*46f10*/  @!P1 LDG.E.U8 R0, desc[UR20][R8.64] ;  /* 0x0000001408009981 */ /* 0x000124000c1e1100 */
[----:B0-----:R-:W-:Y:S02]  /*46f20*/  @!P1 IMAD.MOV.U32 R8, RZ, RZ, R12 ;  /* 0x000000ffff089224 */ /* 0x001fe400078e000c */
[----:B------:R-:W-:Y:S01]  /*46f30*/  @!P1 IMAD.MOV.U32 R9, RZ, RZ, R13 ;  /* 0x000000ffff099224 */ /* 0x000fe200078e000d */
[----:B--2---:R-:W-:Y:S04]  /*46f40*/  STL [R1+0x1710], R64 ;  /* 0x0017104001007387 */ /* 0x004fe80000100800 */
        /* <DEDUP_REMOVED lines=8> */
[----:B------:R0:W-:Y:S04]  /*46fd0*/  STS.U8 [R46+UR9+0x18980], R92 ;  /* 0x0189805c2e007988 */ /* 0x0001e80008000009 */
[----:B------:R1:W-:Y:S04]  /*46fe0*/  STS.U8 [R46+UR9+0x18d80], R90 ;  /* 0x018d805a2e007988 */ /* 0x0003e80008000009 */
[----:B------:R-:W-:Y:S04]  /*46ff0*/  STS.U8 [R46+UR9+0x19180], R88 ;  /* 0x019180582e007988 */ /* 0x000fe80008000009 */
[----:B------:R0:W-:Y:S04]  /*47000*/  STS.U8 [R46+UR9+0x19580], R86 ;  /* 0x019580562e007988 */ /* 0x0001e80008000009 */
[----:B------:R0:W-:Y:S04]  /*47010*/  STS.U8 [R46+UR9+0x19980], R84 ;  /* 0x019980542e007988 */ /* 0x0001e80008000009 */
        /* <DEDUP_REMOVED lines=24> */
[----:B------:R-:W-:Y:S01]  /*471a0*/  STS.U8 [R46+UR9+0x1f980], R59 ;  /* 0x01f9803b2e007988 */ /* 0x000fe20008000009 */
[----:B------:R-:W-:-:S03]  /*471b0*/  PRMT R2, RZ, 0x7610, R2 ;  /* 0x00007610ff027816 */ /* 0x000fc60000000002 */
[----:B------:R-:W-:Y:S04]  /*471c0*/  STS.U8 [R46+UR9+0x1fd80], R61 ;  /* 0x01fd803d2e007988 */ /* 0x000fe80008000009 */
[----:B------:R-:W-:Y:S04]  /*471d0*/  STS.U8 [R47+UR9+0x18200], R63 ;  /* 0x0182003f2f007988 */ /* 0x000fe80008000009 */
[----:B------:R-:W-:Y:S04]  /*471e0*/  STS.U8 [R47+UR9+0x18600], R65 ;  /* 0x018600412f007988 */ /* 0x000fe80008000009 */
[----:B------:R-:W-:Y:S04]  /*471f0*/  STS.U8 [R47+UR9+0x18a00], R67 ;  /* 0x018a00432f007988 */ /* 0x000fe80008000009 */
[----:B------:R-:W-:Y:S04]  /*47200*/  STS.U8 [R47+UR9+0x18e00], R69 ;  /* 0x018e00452f007988 */ /* 0x000fe80008000009 */
[----:B------:R-:W-:Y:S01]  /*47210*/  STS.U8 [R47+UR9+0x19200], R71 ;  /* 0x019200472f007988 */ /* 0x000fe20008000009 */
[----:B------:R-:W-:-:S03]  /*47220*/  PRMT R5, RZ, 0x7610, R5 ;  /* 0x00007610ff057816 */ /* 0x000fc60000000005 */
[----:B------:R0:W3:Y:S04]  /*47230*/  @!P1 LDG.E.U8 R2, desc[UR20][R8.64] ;  /* 0x0000001408029981 */ /* 0x0000e8000c1e1100 */
[----:B------:R-:W-:Y:S04]  /*47240*/  STS.U8 [R47+UR9+0x19600], R73 ;  /* 0x019600492f007988 */ /* 0x000fe80008000009 */
[----:B------:R-:W-:Y:S04]  /*47250*/  STS.U8 [R47+UR9+0x19a00], R75 ;  /* 0x019a004b2f007988 */ /* 0x000fe80008000009 */
[----:B------:R-:W-:Y:S04]  /*47260*/  STS.U8 [R47+UR9+0x19e00], R77 ;  /* 0x019e004d2f007988 */ /* 0x000fe80008000009 */
[----:B------:R-:W-:Y:S04]  /*47270*/  STS.U8 [R47+UR9+0x1a200], R79 ;  /* 0x01a2004f2f007988 */ /* 0x000fe80008000009 */
[----:B------:R-:W-:Y:S01]  /*47280*/  STS.U8 [R47+UR9+0x1a600], R81 ;  /* 0x01a600512f007988 */ /* 0x000fe20008000009 */
[----:B------:R-:W-:-:S02]  /*47290*/  PRMT R3, RZ, 0x7610, R3 ;  /* 0x00007610ff037816 */ /* 0x000fc40000000003 */
[----:B0-----:R-:W-:Y:S02]  /*472a0*/  PRMT R92, RZ, 0x7610, R92 ;  /* 0x00007610ff5c7816 */ /* 0x001fe4000000005c */
[----:B-1----:R-:W-:Y:S02]  /*472b0*/  PRMT R90, RZ, 0x7610, R90 ;  /* 0x00007610ff5a7816 */ /* 0x002fe4000000005a */
[----:B------:R-:W-:Y:S01]  /*472c0*/  PRMT R86, RZ, 0x7610, R86 ;  /* 0x00007610ff567816 */ /* 0x000fe20000000056 */
[----:B------:R-:W-:Y:S02]  /*472d0*/  @!P1 IMAD.MOV.U32 R8, RZ, RZ, R20 ;  /* 0x000000ffff089224 */ /* 0x000fe400078e0014 */
[----:B------:R-:W-:Y:S01]  /*472e0*/  @!P1 IMAD.MOV.U32 R9, RZ, RZ, R23 ;  /* 0x000000ffff099224 */ /* 0x000fe200078e0017 */
[----:B------:R-:W3:Y:S04]  /*472f0*/  LDL R20, [R1+0x658] ;  /* 0x0006580001147983 */ /* 0x000ee80000100800 */
[----:B------:R-:W4:Y:S04]  /*47300*/  LDL R23, [R1+0x654] ;  /* 0x0006540001177983 */ /* 0x000f280000100800 */
[----:B------:R-:W-:Y:S04]  /*47310*/  STS.U8 [R47+UR9+0x1aa00], R83 ;  /* 0x01aa00532f007988 */ /* 0x000fe80008000009 */
[----:B------:R0:W4:Y:S04]  /*47320*/  @!P1 LDG.E.U8 R5, desc[UR20][R8.64] ;  /* 0x0000001408059981 */ /* 0x000128000c1e1100 */
[----:B------:R-:W-:Y:S04]  /*47330*/  STS.U8 [R47+UR9+0x1ae00], R85 ;  /* 0x01ae00552f007988 */ /* 0x000fe80008000009 */
[----:B------:R-:W-:Y:S04]  /*47340*/  STS.U8 [R47+UR9+0x1b200], R87 ;  /* 0x01b200572f007988 */ /* 0x000fe80008000009 */
[----:B------:R-:W-:Y:S04]  /*47350*/  STS.U8 [R47+UR9+0x1b600], R89 ;  /* 0x01b600592f007988 */ /* 0x000fe80008000009 */
[----:B------:R-:W-:Y:S04]  /*47360*/  STS.U8 [R47+UR9+0x1ba00], R91 ;  /* 0x01ba005b2f007988 */ /* 0x000fe80008000009 */
[----:B------:R1:W-:Y:S01]  /*47370*/  STS.U8 [R47+UR9+0x1be00], R93 ;  /* 0x01be005d2f007988 */ /* 0x0003e20008000009 */
[----:B------:R-:W-:-:S02]  /*47380*/  PRMT R84, RZ, 0x7610, R84 ;  /* 0x00007610ff547816 */ /* 0x000fc40000000054 */
[----:B------:R-:W-:Y:S02]  /*47390*/  PRMT R82, RZ, 0x7610, R82 ;  /* 0x00007610ff527816 */ /* 0x000fe40000000052 */
[----:B------:R-:W-:Y:S02]  /*473a0*/  PRMT R80, RZ, 0x7610, R80 ;  /* 0x00007610ff507816 */ /* 0x000fe40000000050 */
[----:B------:R-:W-:Y:S01]  /*473b0*/  PRMT R78, RZ, 0x7610, R78 ;  /* 0x00007610ff4e7816 */ /* 0x000fe2000000004e */
[----:B0-----:R-:W-:Y:S02]  /*473c0*/  @!P1 IMAD.MOV.U32 R8, RZ, RZ, R14 ;  /* 0x000000ffff089224 */ /* 0x001fe400078e000e */
[----:B------:R-:W-:Y:S01]  /*473d0*/  @!P1 IMAD.MOV.U32 R9, RZ, RZ, R15 ;  /* 0x000000ffff099224 */ /* 0x000fe200078e000f */
[----:B------:R-:W4:Y:S04]  /*473e0*/  LDL R14, [R1+0x660] ;  /* 0x00066000010e7983 */ /* 0x000f280000100800 */
[----:B------:R-:W4:Y:S04]  /*473f0*/  LDL R15, [R1+0x65c] ;  /* 0x00065c00010f7983 */ /* 0x000f280000100800 */
[----:B------:R0:W4:Y:S01]  /*47400*/  @!P1 LDG.E.U8 R3, desc[UR20][R8.64] ;  /* 0x0000001408039981 */ /* 0x000122000c1e1100 */
[----:B-1----:R-:W-:-:S02]  /*47410*/  PRMT R93, RZ, 0x7610, R93 ;  /* 0x00007610ff5d7816 */ /* 0x002fc4000000005d */
[----:B------:R-:W-:Y:S02]  /*47420*/  PRMT R91, RZ, 0x7610, R91 ;  /* 0x00007610ff5b7816 */ /* 0x000fe4000000005b */
[----:B------:R-:W-:Y:S02]  /*47430*/  PRMT R76, RZ, 0x7610, R76 ;  /* 0x00007610ff4c7816 */ /* 0x000fe4000000004c */
[----:B------:R-:W-:Y:S02]  /*47440*/  PRMT R74, RZ, 0x7610, R74 ;  /* 0x00007610ff4a7816 */ /* 0x000fe4000000004a */
[----:B------:R-:W-:Y:S02]  /*47450*/  PRMT R72, RZ, 0x7610, R72 ;  /* 0x00007610ff487816 */ /* 0x000fe40000000048 */
[----:B------:R-:W-:Y:S02]  /*47460*/  PRMT R70, RZ, 0x7610, R70 ;  /* 0x00007610ff467816 */ /* 0x000fe40000000046 */
[----:B------:R-:W-:-:S02]  /*47470*/  PRMT R68, RZ, 0x7610, R68 ;  /* 0x00007610ff447816 */ /* 0x000fc40000000044 */
[----:B------:R-:W-:Y:S02]  /*47480*/  PRMT R66, RZ, 0x7610, R66 ;  /* 0x00007610ff427816 */ /* 0x000fe40000000042 */
[----:B------:R-:W-:Y:S01]  /*47490*/  PRMT R62, RZ, 0x7610, R62 ;  /* 0x00007610ff3e7816 */ /* 0x000fe2000000003e */
[----:B0-----:R-:W-:Y:S02]  /*474a0*/  @!P1 IMAD.MOV.U32 R8, RZ, RZ, R21 ;  /* 0x000000ffff089224 */ /* 0x001fe400078e0015 */
[----:B------:R-:W-:Y:S01]  /*474b0*/  @!P1 IMAD.MOV.U32 R9, RZ, RZ, R22 ;  /* 0x000000ffff099224 */ /* 0x000fe200078e0016 */
[----:B------:R-:W4:Y:S04]  /*474c0*/  LDL R21, [R1+0x668] ;  /* 0x0006680001157983 */ /* 0x000f280000100800 */
[----:B------:R-:W4:Y:S04]  /*474d0*/  LDL R22, [R1+0x664] ;  /* 0x0006640001167983 */ /* 0x000f280000100800 */
[----:B------:R2:W4:Y:S01]  /*474e0*/  @!P1 LDG.E.U8 R93, desc[UR20][R8.64] ;  /* 0x00000014085d9981 */ /* 0x000522000c1e1100 */
[----:B------:R-:W-:-:S02]  /*474f0*/  PRMT R60, RZ, 0x7610, R60 ;  /* 0x00007610ff3c7816 */ /* 0x000fc4000000003c */
[----:B------:R-:W-:Y:S01]  /*47500*/  PRMT R58, RZ, 0x7610, R58 ;  /* 0x00007610ff3a7816 */ /* 0x000fe2000000003a */
[----:B------:R-:W4:Y:S01]  /*47510*/  LDL R24, [R1+0x7e4] ;  /* 0x0007e40001187983 */ /* 0x000f220000100800 */
[----:B------:R-:W-:Y:S02]  /*47520*/  PRMT R56, RZ, 0x7610, R56 ;  /* 0x00007610ff387816 */ /* 0x000fe40000000038 */
[----:B------:R-:W-:Y:S02]  /*47530*/  PRMT R54, RZ, 0x7610, R54 ;  /* 0x00007610ff367816 */ /* 0x000fe40000000036 */
[----:B------:R-:W-:Y:S02]  /*47540*/  PRMT R52, RZ, 0x7610, R52 ;  /* 0x00007610ff347816 */ /* 0x000fe40000000034 */
[----:B------:R-:W-:Y:S02]  /*47550*/  PRMT R50, RZ, 0x7610, R50 ;  /* 0x00007610ff327816 */ /* 0x000fe40000000032 */
[----:B------:R-:W-:Y:S01]  /*47560*/  PRMT R48, RZ, 0x7610, R48 ;  /* 0x00007610ff307816 */ /* 0x000fe20000000030 */
[----:B------:R-:W4:Y:S01]  /*47570*/  LDL R26, [R1+0x814] ;  /* 0x00081400011a7983 */ /* 0x000f220000100800 */
[----:B------:R-:W-:-:S03]  /*47580*/  PRMT R7, RZ, 0x7610, R7 ;  /* 0x00007610ff077816 */ /* 0x000fc60000000007 */
[----:B------:R-:W4:Y:S04]  /*47590*/  LDL R25, [R1+0x854] ;  /* 0x0008540001197983 */ /* 0x000f280000100800 */
        /* <DEDUP_REMOVED lines=21> */
[----:B------:R-:W4:Y:S01]  /*476f0*/  LDL R46, [R1+0xae0] ;  /* 0x000ae000012e7983 */ /* 0x000f220000100800 */
[----:B--2---:R-:W-:-:S02]  /*47700*/  @!P1 IMAD.MOV.U32 R9, RZ, RZ, R17 ;  /* 0x000000ffff099224 */ /* 0x004fc400078e0011 */
[----:B------:R-:W-:Y:S01]  /*47710*/  @!P1 IMAD.MOV.U32 R8, RZ, RZ, R16 ;  /* 0x000000ffff089224 */ /* 0x000fe200078e0010 */
[----:B------:R-:W2:Y:S04]  /*47720*/  LDL R17, [R1+0x694] ;  /* 0x0006940001117983 */ /* 0x000ea80000100800 */
[----:B------:R-:W2:Y:S04]  /*47730*/  LDL R16, [R1+0x698] ;  /* 0x0006980001107983 */ /* 0x000ea80000100800 */
[----:B------:R0:W2:Y:S02]  /*47740*/  @!P1 LDG.E.U8 R92, desc[UR20][R8.64] ;  /* 0x00000014085c9981 */ /* 0x0000a4000c1e1100 */
[----:B0-----:R-:W-:-:S02]  /*47750*/  @!P1 IMAD.MOV.U32 R8, RZ, RZ, R10 ;  /* 0x000000ffff089224 */ /* 0x001fc400078e000a */
        /* <DEDUP_REMOVED lines=14> */
[----:B---3--:R-:W-:-:S02]  /*47840*/  @!P1 IMAD.MOV.U32 R8, RZ, RZ, R20 ;  /* 0x000000ffff089224 */ /* 0x008fc400078e0014 */
[----:B----4-:R-:W-:Y:S01]  /*47850*/  @!P1 IMAD.MOV.U32 R9, RZ, RZ, R23 ;  /* 0x000000ffff099224 */ /* 0x010fe200078e0017 */
[----:B------:R-:W3:Y:S04]  /*47860*/  LDL R20, [R1+0x6e0] ;  /* 0x0006e00001147983 */ /* 0x000ee80000100800 */
[----:B------:R-:W4:Y:S04]  /*47870*/  LDL R23, [R1+0x6dc] ;  /* 0x0006dc0001177983 */ /* 0x000f280000100800 */
[----:B------:R0:W4:Y:S02]  /*47880*/  @!P1 LDG.E.U8 R84, desc[UR20][R8.64] ;  /* 0x0000001408549981 */ /* 0x000124000c1e1100 */
        /* <DEDUP_REMOVED lines=85> */
[----:B0-----:R-:W-:-:S02]  /*47de0*/  PRMT R9, RZ, 0x7610, R9 ;  /* 0x00007610ff097816 */ /* 0x001fc40000000009 */
[----:B------:R0:W2:Y:S02]  /*47df0*/  @!P1 LDG.E.U8 R7, desc[UR20][R10.64] ;  /* 0x000000140a079981 */ /* 0x0000a4000c1e1100 */
[----:B0-----:R-:W-:Y:S02]  /*47e00*/  @!P1 IMAD.MOV.U32 R10, RZ, RZ, R18 ;  /* 0x000000ffff0a9224 */ /* 0x001fe400078e0012 */
[----:B------:R-:W-:Y:S01]  /*47e10*/  @!P1 IMAD.MOV.U32 R11, RZ, RZ, R19 ;  /* 0x000000ffff0b9224 */ /* 0x000fe200078e0013 */
[----:B------:R-:W2:Y:S04]  /*47e20*/  LDL R18, [R1+0x830] ;  /* 0x0008300001127983 */ /* 0x000ea80000100800 */
[----:B------:R-:W2:Y:S04]  /*47e30*/  LDL R19, [R1+0x82c] ;  /* 0x00082c0001137983 */ /* 0x000ea80000100800 */
[----:B------:R0:W2:Y:S02]  /*47e40*/  @!P1 LDG.E.U8 R9, desc[UR20][R12.64] ;  /* 0x000000140c099981 */ /* 0x0000a4000c1e1100 */
[----:B0-----:R-:W-:-:S02]  /*47e50*/  @!P1 IMAD.MOV.U32 R13, RZ, RZ, R24 ;  /* 0x000000ffff0d9224 */ /* 0x001fc400078e0018 */
[----:B------:R-:W2:Y:S01]  /*47e60*/  LDL R24, [R1+0x858] ;  /* 0x0008580001187983 */ /* 0x000ea20000100800 */
[----:B------:R-:W-:Y:S01]  /*47e70*/  PRMT R8, RZ, 0x7610, R8 ;  /* 0x00007610ff087816 */ /* 0x000fe20000000008 */
[----:B---3--:R-:W-:Y:S02]  /*47e80*/  @!P1 IMAD.MOV.U32 R12, RZ, RZ, R20 ;  /* 0x000000ffff0c9224 */ /* 0x008fe400078e0014 */
[----:B------:R-:W3:Y:S04]  /*47e90*/  LDL R20, [R1+0x860] ;  /* 0x0008600001147983 */ /* 0x000ee80000100800 */
[----:B------:R0:W3:Y:S02]  /*47ea0*/  @!P1 LDG.E.U8 R8, desc[UR20][R10.64] ;  /* 0x000000140a089981 */ /* 0x0000e4000c1e1100 */
[----:B0-----:R-:W-:-:S02]  /*47eb0*/  PRMT R10, RZ, 0x7610, R10 ;  /* 0x00007610ff0a7816 */ /* 0x001fc4000000000a */
[----:B------:R-:W-:-:S04]  /*47ec0*/  PRMT R11, RZ, 0x7610, R11 ;  /* 0x00007610ff0b7816 */ /* 0x000fc8000000000b */
[----:B------:R0:W3:Y:S04]  /*47ed0*/  @!P1 LDG.E.U8 R10, desc[UR20][R12.64] ;  /* 0x000000140c0a9981 */ /* 0x0000e8000c1e1100 */
[----:B----4-:R1:W4:Y:S01]  /*47ee0*/  @!P1 LDG.E.U8 R11, desc[UR20][R14.64] ;  /* 0x000000140e0b9981 */ /* 0x010322000c1e1100 */
[----:B0-----:R-:W-:Y:S01]  /*47ef0*/  PRMT R12, RZ, 0x7610, R12 ;  /* 0x00007610ff0c7816 */ /* 0x001fe2000000000c */
[----:B-1----:R-:W-:Y:S02]  /*47f00*/  @!P1 IMAD.MOV.U32 R14, RZ, RZ, R21 ;  /* 0x000000ffff0e9224 */ /* 0x002fe400078e0015 */
[----:B------:R-:W-:Y:S01]  /*47f10*/  @!P1 IMAD.MOV.U32 R15, RZ, RZ, R26 ;  /* 0x000000ffff0f9224 */ /* 0x000fe200078e001a */
[----:B------:R-:W3:Y:S04]  /*47f20*/  LDL R21, [R1+0x85c] ;  /* 0x00085c0001157983 */ /* 0x000ee80000100800 */
[----:B------:R-:W4:Y:S04]  /*47f30*/  LDL R26, [R1+0x868] ;  /* 0x00086800011a7983 */ /* 0x000f280000100800 */
[----:B------:R0:W4:Y:S02]  /*47f40*/  @!P1 LDG.E.U8 R12, desc[UR20][R14.64] ;  /* 0x000000140e0c9981 */ /* 0x000124000c1e1100 */
[----:B0-----:R-:W-:-:S02]  /*47f50*/  PRMT R15, RZ, 0x7610, R15 ;  /* 0x00007610ff0f7816 */ /* 0x001fc4000000000f */
[----:B------:R-:W-:-:S06]  /*47f60*/  PRMT R13, RZ, 0x7610, R13 ;  /* 0x00007610ff0d7816 */ /* 0x000fcc000000000d */
[----:B--2---:R-:W2:Y:S04]  /*47f70*/  @!P1 LDG.E.U8 R13, desc[UR20][R16.64] ;  /* 0x00000014100d9981 */ /* 0x004ea8000c1e1100 */
[----:B------:R0:W2:Y:S02]  /*47f80*/  @!P1 LDG.E.U8 R15, desc[UR20][R18.64] ;  /* 0x00000014120f9981 */ /* 0x0000a4000c1e1100 */
[----:B0-----:R-:W-:Y:S02]  /*47f90*/  @!P1 IMAD.MOV.U32 R19, RZ, RZ, R25 ;  /* 0x000000ffff139224 */ /* 0x001fe400078e0019 */
[----:B------:R-:W2:Y:S01]  /*47fa0*/  LDL R25, [R1+0x89c] ;  /* 0x00089c0001197983 */ /* 0x000ea20000100800 */
[----:B------:R-:W-:-:S03]  /*47fb0*/  @!P1 IMAD.MOV.U32 R18, RZ, RZ, R24 ;  /* 0x000000ffff129224 */ /* 0x000fc600078e0018 */
[----:B------:R-:W2:Y:S01]  /*47fc0*/  LDL R24, [R1+0x8a0] ;  /* 0x0008a00001187983 */ /* 0x000ea20000100800 */
[----:B------:R-:W-:Y:S02]  /*47fd0*/  @!P1 IMAD.MOV.U32 R16, RZ, RZ, R22 ;  /* 0x000000ffff109224 */ /* 0x000fe400078e0016 */
[----:B------:R-:W-:Y:S01]  /*47fe0*/  @!P1 IMAD.MOV.U32 R17, RZ, RZ, R23 ;  /* 0x000000ffff119224 */ /* 0x000fe200078e0017 */
[----:B------:R-:W2:Y:S04]  /*47ff0*/  LDL R22, [R1+0x870] ;  /* 0x0008700001167983 */ /* 0x000ea80000100800 */
[----:B------:R-:W2:Y:S01]  /*48000*/  LDL R23, [R1+0x86c] ;  /* 0x00086c0001177983 */ /* 0x000ea20000100800 */
[----:B------:R-:W-:-:S06]  /*48010*/  PRMT R14, RZ, 0x7610, R14 ;  /* 0x00007610ff0e7816 */ /* 0x000fcc000000000e */
[----:B------:R0:W2:Y:S02]  /*48020*/  @!P1 LDG.E.U8 R14, desc[UR20][R16.64] ;  /* 0x00000014100e9981 */ /* 0x0000a4000c1e1100 */
[----:B0-----:R-:W-:Y:S02]  /*48030*/  PRMT R16, RZ, 0x7610, R16 ;  /* 0x00007610ff107816 */ /* 0x001fe40000000010 */
[----:B------:R-:W-:-:S04]  /*48040*/  PRMT R17, RZ, 0x7610, R17 ;  /* 0x00007610ff117816 */ /* 0x000fc80000000011 */
[----:B------:R0:W2:Y:S04]  /*48050*/  @!P1 LDG.E.U8 R16, desc[UR20][R18.64] ;  /* 0x0000001412109981 */ /* 0x0000a8000c1e1100 */
[----:B---3--:R4:W3:Y:S01]  /*48060*/  @!P1 LDG.E.U8 R17, desc[UR20][R20.64] ;  /* 0x0000001414119981 */ /* 0x0088e2000c1e1100 */
[----:B0-----:R-:W-:Y:S01]  /*48070*/  PRMT R18, RZ, 0x7610, R18 ;  /* 0x00007610ff127816 */ /* 0x001fe20000000012 */
[----:B----4-:R-:W-:Y:S02]  /*48080*/  @!P1 IMAD.MOV.U32 R20, RZ, RZ, R26 ;  /* 0x000000ffff149224 */ /* 0x010fe400078e001a */
[----:B------:R-:W-:Y:S01]  /*48090*/  @!P1 IMAD.MOV.U32 R21, RZ, RZ, R27 ;  /* 0x000000ffff159224 */ /* 0x000fe200078e001b */
[----:B------:R-:W4:Y:S04]  /*480a0*/  LDL R26, [R1+0x8b0] ;  /* 0x0008b000011a7983 */ /* 0x000f280000100800 */
[----:B------:R-:W4:Y:S04]  /*480b0*/  LDL R27, [R1+0x8ac] ;  /* 0x0008ac00011b7983 */ /* 0x000f280000100800 */
[----:B------:R0:W3:Y:S02]  /*480c0*/  @!P1 LDG.E.U8 R18, desc[UR20][R20.64] ;  /* 0x0000001414129981 */ /* 0x0000e4000c1e1100 */
[----:B0-----:R-:W-:-:S02]  /*480d0*/  PRMT R21, RZ, 0x7610, R21 ;  /* 0x00007610ff157816 */ /* 0x001fc40000000015 */
[----:B------:R-:W-:-:S04]  /*480e0*/  PRMT R19, RZ, 0x7610, R19 ;  /* 0x00007610ff137816 */ /* 0x000fc80000000013 */
[----:B--2---:R0:W2:Y:S04]  /*480f0*/  @!P1 LDG.E.U8 R21, desc[UR20][R24.64] ;  /* 0x0000001418159981 */ /* 0x0040a8000c1e1100 */
[----:B------:R1:W2:Y:S01]  /*48100*/  @!P1 LDG.E.U8 R19, desc[UR20][R22.64] ;  /* 0x0000001416139981 */ /* 0x0002a2000c1e1100 */
[----:B0-----:R-:W-:Y:S02]  /*48110*/  @!P1 IMAD.MOV.U32 R24, RZ, RZ, R30 ;  /* 0x000000ffff189224 */ /* 0x001fe400078e001e */
[----:B------:R-:W-:Y:S01]  /*48120*/  @!P1 IMAD.MOV.U32 R25, RZ, RZ, R31 ;  /* 0x000000ffff199224 */ /* 0x000fe200078e001f */
[----:B------:R-:W2:Y:S04]  /*48130*/  LDL R30, [R1+0x998] ;  /* 0x00099800011e7983 */ /* 0x000ea80000100800 */
[----:B------:R-:W2:Y:S01]  /*48140*/  LDL R31, [R1+0x994] ;  /* 0x00099400011f7983 */ /* 0x000ea20000100800 */
[----:B-1----:R-:W-:-:S02]  /*48150*/  @!P1 IMAD.MOV.U32 R22, RZ, RZ, R28 ;  /* 0x000000ffff169224 */ /* 0x002fc400078e001c */
[----:B------:R-:W-:Y:S01]  /*48160*/  @!P1 IMAD.MOV.U32 R23, RZ, RZ, R29 ;  /* 0x000000ffff179224 */ /* 0x000fe200078e001d */
[----:B------:R-:W3:Y:S04]  /*48170*/  LDL R28, [R1+0x918] ;  /* 0x00091800011c7983 */ /* 0x000ee80000100800 */
[----:B------:R-:W3:Y:S01]  /*48180*/  LDL R29, [R1+0x914] ;  /* 0x00091400011d7983 */ /* 0x000ee20000100800 */
[----:B------:R-:W-:-:S06]  /*48190*/  PRMT R20, RZ, 0x7610, R20 ;  /* 0x00007610ff147816 */ /* 0x000fcc0000000014 */
[----:B------:R0:W3:Y:S02]  /*481a0*/  @!P1 LDG.E.U8 R20, desc[UR20][R22.64] ;  /* 0x0000001416149981 */ /* 0x0000e4000c1e1100 */
[----:B0-----:R-:W-:Y:S02]  /*481b0*/  PRMT R22, RZ, 0x7610, R22 ;  /* 0x00007610ff167816 */ /* 0x001fe40000000016 */
[----:B------:R-:W-:-:S04]  /*481c0*/  PRMT R23, RZ, 0x7610, R23 ;  /* 0x00007610ff177816 */ /* 0x000fc80000000017 */
[----:B------:R0:W3:Y:S04]  /*481d0*/  @!P1 LDG.E.U8 R22, desc[UR20][R24.64] ;  /* 0x0000001418169981 */ /* 0x0000e8000c1e1100 */
[----:B----4-:R1:W4:Y:S01]  /*481e0*/  @!P1 LDG.E.U8 R23, desc[UR20][R26.64] ;  /* 0x000000141a179981 */ /* 0x010322000c1e1100 */
[----:B0-----:R-:W-:Y:S01]  /*481f0*/  PRMT R24, RZ, 0x7610, R24 ;  /* 0x00007610ff187816 */ /* 0x001fe20000000018 */
[----:B-1----:R-:W-:Y:S02]  /*48200*/  @!P1 IMAD.MOV.U32 R26, RZ, RZ, R32 ;  /* 0x000000ffff1a9224 */ /* 0x002fe400078e0020 */
[----:B------:R-:W-:Y:S01]  /*48210*/  @!P1 IMAD.MOV.U32 R27, RZ, RZ, R33 ;  /* 0x000000ffff1b9224 */ /* 0x000fe200078e0021 */
[----:B------:R-:W4:Y:S04]  /*48220*/  LDL R32, [R1+0xa18] ;  /* 0x000a180001207983 */ /* 0x000f280000100800 */
[----:B------:R-:W4:Y:S04]  /*48230*/  LDL R33, [R1+0xa14] ;  /* 0x000a140001217983 */ /* 0x000f280000100800 */
[----:B------:R0:W4:Y:S02]  /*48240*/  @!P1 LDG.E.U8 R24, desc[UR20][R26.64] ;  /* 0x000000141a189981 */ /* 0x000124000c1e1100 */
[----:B0-----:R-:W-:-:S02]  /*48250*/  PRMT R27, RZ, 0x7610, R27 ;  /* 0x00007610ff1b7816 */ /* 0x001fc4000000001b */
[----:B------:R-:W-:-:S04]  /*48260*/  PRMT R25, RZ, 0x7610, R25 ;  /* 0x00007610ff197816 */ /* 0x000fc80000000019 */
[----:B--2---:R0:W2:Y:S04]  /*48270*/  @!P1 LDG.E.U8 R27, desc[UR20][R30.64] ;  /* 0x000000141e1b9981 */ /* 0x0040a8000c1e1100 */
[----:B---3--:R1:W3:Y:S01]  /*48280*/  @!P1 LDG.E.U8 R25, desc[UR20][R28.64] ;  /* 0x000000141c199981 */ /* 0x0082e2000c1e1100 */
        /* <DEDUP_REMOVED lines=10> */
[----:B0-----:R-:W-:-:S06]  /*48330*/  PRMT R28, RZ, 0x7610, R28 ;  /* 0x00007610ff1c7816 */ /* 0x001fcc000000001c */
[----:B------:R0:W3:Y:S01]  /*48340*/  @!P1 LDG.E.U8 R28, desc[UR20][R30.64] ;  /* 0x000000141e1c9981 */ /* 0x0000e2000c1e1100 */
[----:B------:R-:W-:-:S06]  /*48350*/  PRMT R29, RZ, 0x7610, R29 ;  /* 0x00007610ff1d7816 */ /* 0x000fcc000000001d */
[----:B----4-:R1:W4:Y:S01]  /*48360*/  @!P1 LDG.E.U8 R29, desc[UR20][R32.64] ;  /* 0x00000014201d9981 */ /* 0x010322000c1e1100 */
[----:B0-----:R-:W-:Y:S02]  /*48370*/  PRMT R31, RZ, 0x7610, R31 ;  /* 0x00007610ff1f7816 */ /* 0x001fe4000000001f */
[----:B------:R-:W-:Y:S01]  /*48380*/  PRMT R30, RZ, 0x7610, R30 ;  /* 0x00007610ff1e7816 */ /* 0x000fe2000000001e */
[----:B-1----:R-:W-:Y:S02]  /*48390*/  @!P1 IMAD.MOV.U32 R32, RZ, RZ, R38 ;  /* 0x000000ffff209224 */ /* 0x002fe400078e0026 */
[----:B------:R-:W-:Y:S01]  /*483a0*/  @!P1 IMAD.MOV.U32 R33, RZ, RZ, R39 ;  /* 0x000000ffff219224 */ /* 0x000fe200078e0027 */
[----:B------:R-:W4:Y:S04]  /*483b0*/  LDL R38, [R1+0x8e0] ;  /* 0x0008e00001267983 */ /* 0x000f280000100800 */
[----:B------:R-:W4:Y:S04]  /*483c0*/  LDL R39, [R1+0x8dc] ;  /* 0x0008dc0001277983 */ /* 0x000f280000100800 */
[----:B------:R0:W4:Y:S02]  /*483d0*/  @!P1 LDG.E.U8 R30, desc[UR20][R32.64] ;  /* 0x00000014201e9981 */ /* 0x000124000c1e1100 */
[----:B0-----:R-:W-:-:S02]  /*483e0*/  PRMT R33, RZ, 0x7610, R33 ;  /* 0x00007610ff217816 */ /* 0x001fc40000000021 */
        /* <DEDUP_REMOVED lines=24> */
[----:B--2---:R-:W2:Y:S04]  /*48570*/  @!P1 LDG.E.U8 R37, desc[UR20][R40.64] ;  /* 0x0000001428259981 */ /* 0x004ea8000c1e1100 */
[----:B---3--:R0:W3:Y:S04]  /*48580*/  @!P1 LDG.E.U8 R39, desc[UR20][R42.64] ;  /* 0x000000142a279981 */ /* 0x0080e8000c1e1100 */
[----:B------:R-:W2:Y:S04]  /*48590*/  LDL R40, [R1+0x99c] ;  /* 0x00099c0001287983 */ /* 0x000ea80000100800 */
[----:B------:R-:W2:Y:S04]  /*485a0*/  LDL R41, [R1+0x9a0] ;  /* 0x0009a00001297983 */ /* 0x000ea80000100800 */
[----:B------:R-:W3:Y:S01]  /*485b0*/  LDL R43, [R1+0xa1c] ;  /* 0x000a1c00012b7983 */ /* 0x000ee20000100800 */
[----:B------:R-:W-:Y:S01]  /*485c0*/  PRMT R38, RZ, 0x7610, R38 ;  /* 0x00007610ff267816 */ /* 0x000fe20000000026 */
[----:B0-----:R-:W-:Y:S01]  /*485d0*/  @!P1 IMAD.MOV.U32 R42, RZ, RZ, R64 ;  /* 0x000000ffff2a9224 */ /* 0x001fe200078e0040 */
[----:B------:R-:W-:Y:S01]  /*485e0*/  PRMT R49, RZ, 0x7610, R49 ;  /* 0x00007610ff317816 */ /* 0x000fe20000000031 */
[----:B------:R-:W3:Y:S01]  /*485f0*/  LDL R64, [R1+0x928] ;  /* 0x0009280001407983 */ /* 0x000ee20000100800 */
[----:B--2---:R-:W-:-:S04]  /*48600*/  @!P1 LOP3.LUT R41, R41, R40, RZ, 0x3c, !PT ;  /* 0x0000002829299212 */ /* 0x004fc800078e3cff */
[----:B------:R-:W-:-:S04]  /*48610*/  @!P1 LOP3.LUT R40, R41, R40, RZ, 0x3c, !PT ;  /* 0x0000002829289212 */ /* 0x000fc800078e3cff */
[----:B------:R-:W-:-:S05]  /*48620*/  @!P1 LOP3.LUT R41, R41, R40, RZ, 0x3c, !PT ;  /* 0x0000002829299212 */ /* 0x000fca00078e3cff */
[----:B------:R0:W2:Y:S02]  /*48630*/  @!P1 LDG.E.U8 R38, desc[UR20][R40.64] ;  /* 0x0000001428269981 */ /* 0x0000a4000c1e1100 */
[----:B0-----:R-:W-:Y:S02]  /*48640*/  PRMT R40, RZ, 0x7610, R40 ;  /* 0x00007610ff287816 */ /* 0x001fe40000000028 */
[----:B------:R-:W-:-:S04]  /*48650*/  PRMT R41, RZ, 0x7610, R41 ;  /* 0x00007610ff297816 */ /* 0x000fc80000000029 */
[----:B---3--:R0:W3:Y:S04]  /*48660*/  @!P1 LDG.E.U8 R40, desc[UR20][R42.64] ;  /* 0x000000142a289981 */ /* 0x0080e8000c1e1100 */
[----:B----4-:R1:W4:Y:S01]  /*48670*/  @!P1 LDG.E.U8 R41, desc[UR20][R44.64] ;  /* 0x000000142c299981 */ /* 0x010322000c1e1100 */
[----:B0-----:R-:W-:-:S03]  /*48680*/  PRMT R43, RZ, 0x7610, R43 ;  /* 0x00007610ff2b7816 */ /* 0x001fc6000000002b */
[----:B------:R-:W1:Y:S04]  /*48690*/  LDL R44, [R1+0xa9c] ;  /* 0x000a9c00012c7983 */ /* 0x000e680000100800 */
[----:B------:R-:W1:Y:S04]  /*486a0*/  LDL R45, [R1+0xaa0] ;  /* 0x000aa000012d7983 */ /* 0x000e680000100800 */
[----:B------:R0:W2:Y:S04]  /*486b0*/  @!P1 LDG.E.U8 R43, desc[UR20][R46.64] ;  /* 0x000000142e2b9981 */ /* 0x0000a8000c1e1100 */
[----:B------:R-:W0:Y:S04]  /*486c0*/  LDL R46, [R1+0xb14] ;  /* 0x000b1400012e7983 */ /* 0x000e280000100800 */
[----:B------:R-:W0:Y:S01]  /*486d0*/  LDL R47, [R1+0xb18] ;  /* 0x000b1800012f7983 */ /* 0x000e220000100800 */
[----:B------:R-:W-:-:S02]  /*486e0*/  PRMT R42, RZ, 0x7610, R42 ;  /* 0x00007610ff2a7816 */ /* 0x000fc4000000002a */
[----:B-1----:R-:W-:-:S04]  /*486f0*/  @!P1 LOP3.LUT R45, R45, R44, RZ, 0x3c, !PT ;  /* 0x0000002c2d2d9212 */ /* 0x002fc800078e3cff */
[----:B------:R-:W-:-:S04]  /*48700*/  @!P1 LOP3.LUT R44, R45, R44, RZ, 0x3c, !PT ;  /* 0x0000002c2d2c9212 */ /* 0x000fc800078e3cff */
[----:B------:R-:W-:-:S05]  /*48710*/  @!P1 LOP3.LUT R45, R45, R44, RZ, 0x3c, !PT ;  /* 0x0000002c2d2d9212 */ /* 0x000fca00078e3cff */
[----:B------:R1:W2:Y:S01]  /*48720*/  @!P1 LDG.E.U8 R42, desc[UR20][R44.64] ;  /* 0x000000142c2a9981 */ /* 0x0002a2000c1e1100 */
[----:B0-----:R-:W-:-:S04]  /*48730*/  @!P1 LOP3.LUT R47, R47, R46, RZ, 0x3c, !PT ;  /* 0x0000002e2f2f9212 */ /* 0x001fc800078e3cff */
[C---:B------:R-:W-:Y:S02]  /*48740*/  @!P1 LOP3.LUT R46, R47.reuse, R46, RZ, 0x3c, !PT ;  /* 0x0000002e2f2e9212 */ /* 0x040fe400078e3cff */
[----:B-1----:R-:W-:Y:S02]  /*48750*/  PRMT R44, RZ, 0x7610, R44 ;  /* 0x00007610ff2c7816 */ /* 0x002fe4000000002c */
[----:B------:R-:W-:-:S05]  /*48760*/  @!P1 LOP3.LUT R47, R47, R46, RZ, 0x3c, !PT ;  /* 0x0000002e2f2f9212 */ /* 0x000fca00078e3cff */
[----:B------:R0:W2:Y:S04]  /*48770*/  @!P1 LDG.E.U8 R44, desc[UR20][R46.64] ;  /* 0x000000142e2c9981 */ /* 0x0000a8000c1e1100 */
[----:B------:R-:W0:Y:S04]  /*48780*/  LDL R46, [R1+0xb4c] ;  /* 0x000b4c00012e7983 */ /* 0x000e280000100800 */
[----:B------:R-:W0:Y:S01]  /*48790*/  LDL R47, [R1+0xb50] ;  /* 0x000b5000012f7983 */ /* 0x000e220000100800 */
[----:B------:R-:W-:Y:S02]  /*487a0*/  PRMT R45, RZ, 0x7610, R45 ;  /* 0x00007610ff2d7816 */ /* 0x000fe4000000002d */
        /* <DEDUP_REMOVED lines=10> */
[----:B------:R-:W2:Y:S01]  /*48850*/  LDL R47, [R1+0x924] ;  /* 0x00092400012f7983 */ /* 0x000ea20000100800 */
[----:B------:R-:W-:Y:S01]  /*48860*/  PRMT R51, RZ, 0x7610, R51 ;  /* 0x00007610ff337816 */ /* 0x000fe20000000033 */
[----:B0-----:R-:W-:Y:S01]  /*48870*/  @!P1 IMAD.MOV.U32 R46, RZ, RZ, R64 ;  /* 0x000000ffff2e9224 */ /* 0x001fe200078e0040 */
[----:B------:R-:W-:Y:S02]  /*48880*/  PRMT R53, RZ, 0x7610, R53 ;  /* 0x00007610ff357816 */ /* 0x000fe40000000035 */
[----:B------:R-:W-:Y:S02]  /*48890*/  PRMT R55, RZ, 0x7610, R55 ;  /* 0x00007610ff377816 */ /* 0x000fe40000000037 */
[----:B------:R-:W-:-:S02]  /*488a0*/  PRMT R57, RZ, 0x7610, R57 ;  /* 0x00007610ff397816 */ /* 0x000fc40000000039 */
[----:B------:R-:W-:Y:S02]  /*488b0*/  PRMT R59, RZ, 0x7610, R59 ;  /* 0x00007610ff3b7816 */ /* 0x000fe4000000003b */
[----:B------:R-:W-:Y:S01]  /*488c0*/  PRMT R61, RZ, 0x7610, R61 ;  /* 0x00007610ff3d7816 */ /* 0x000fe2000000003d */
[----:B------:R-:W3:Y:S04]  /*488d0*/  LDL R64, [R1+0xaa8] ;  /* 0x000aa80001407983 */ /* 0x000ee80000100800 */
[----:B--2---:R0:W2:Y:S04]  /*488e0*/  @!P1 LDG.E.U8 R51, desc[UR20][R46.64] ;  /* 0x000000142e339981 */ /* 0x0040a8000c1e1100 */
        /* <DEDUP_REMOVED lines=32> */
[----:B---3--:R-:W-:Y:S01]  /*48af0*/  @!P1 IMAD.MOV.U32 R46, RZ, RZ, R64 ;  /* 0x000000ffff2e9224 */ /* 0x008fe200078e0040 */
        /* <DEDUP_REMOVED lines=79> */
[----:B---3--:R-:W-:-:S05]  /*48ff0*/  @!P1 IMAD.MOV.U32 R46, RZ, RZ, R64 ;  /* 0x000000ffff2e9224 */ /* 0x008fca00078e0040 */
[----:B--2---:R0:W2:Y:S04]  /*49000*/  @!P1 LDG.E.U8 R87, desc[UR20][R46.64] ;  /* 0x000000142e579981 */ /* 0x0040a8000c1e1100 */
[----:B------:R-:W0:Y:S04]  /*49010*/  LDL R46, [R1+0x40c] ;  /* 0x00040c00012e7983 */ /* 0x000e280000100800 */
[----:B------:R-:W0:Y:S01]  /*49020*/  LDL R47, [R1+0x410] ;  /* 0x00041000012f7983 */ /* 0x000e220000100800 */
[----:B------:R-:W-:Y:S01]  /*49030*/  PRMT R88, RZ, 0x7610, R88 ;  /* 0x00007610ff587816 */ /* 0x000fe20000000058 */
[----:B------:R-:W1:Y:S01]  /*49040*/  S2R R64, SR_TID.X ;  /* 0x0000000000407919 */ /* 0x000e620000002100 */
[----:B0-----:R-:W-:-:S04]  /*49050*/  @!P1 LOP3.LUT R47, R47, R46, RZ, 0x3c, !PT ;  /* 0x0000002e2f2f9212 */ /* 0x001fc800078e3cff */
[----:B------:R-:W-:-:S04]  /*49060*/  @!P1 LOP3.LUT R46, R47, R46, RZ, 0x3c, !PT ;  /* 0x0000002e2f2e9212 */ /* 0x000fc800078e3cff */
[----:B------:R-:W-:-:S05]  /*49070*/  @!P1 LOP3.LUT R47, R47, R46, RZ, 0x3c, !PT ;  /* 0x0000002e2f2f9212 */ /* 0x000fca00078e3cff */
[----:B------:R0:W3:Y:S04]  /*49080*/  @!P1 LDG.E.U8 R88, desc[UR20][R46.64] ;  /* 0x000000142e589981 */ /* 0x0000e8000c1e1100 */
[----:B------:R-:W0:Y:S04]  /*49090*/  LDL R46, [R1+0x404] ;  /* 0x00040400012e7983 */ /* 0x000e280000100800 */
[----:B------:R-:W0:Y:S01]  /*490a0*/  LDL R47, [R1+0x408] ;  /* 0x00040800012f7983 */ /* 0x000e220000100800 */
[----:B-1----:R-:W-:Y:S02]  /*490b0*/  LOP3.LUT R64, R64, 0x7f, RZ, 0xc0, !PT ;  /* 0x0000007f40407812 */ /* 0x002fe400078ec0ff */
[----:B------:R-:W-:-:S02]  /*490c0*/  PRMT R89, RZ, 0x7610, R89 ;  /* 0x00007610ff597816 */ /* 0x000fc40000000059 */
[----:B------:R-:W-:-:S05]  /*490d0*/  LOP3.LUT R64, R64, 0x40, RZ, 0x3c, !PT ;  /* 0x0000004040407812 */ /* 0x000fca00078e3cff */
[----:B------:R-:W-:Y:S04]  /*490e0*/  STS.U8 [R64+UR9+0x1c200], R52 ;  /* 0x01c2003440007988 */ /* 0x000fe80008000009 */
[----:B------:R-:W-:Y:S04]  /*490f0*/  STS.U8 [R64+UR9+0x1c600], R8 ;  /* 0x01c6000840007988 */ /* 0x000fe80008000009 */
[----:B------:R-:W-:Y:S04]  /*49100*/  STS.U8 [R64+UR9+0x1ca00], R12 ;  /* 0x01ca000c40007988 */ /* 0x000fe80008000009 */
[----:B------:R-:W-:Y:S04]  /*49110*/  STS.U8 [R64+UR9+0x1ce00], R16 ;  /* 0x01ce001040007988 */ /* 0x000fe80008000009 */
[----:B------:R-:W-:Y:S04]  /*49120*/  STS.U8 [R64+UR9+0x1d200], R20 ;  /* 0x01d2001440007988 */ /* 0x000fe80008000009 */
[----:B------:R1:W-:Y:S02]  /*49130*/  STS.U8 [R64+UR9+0x1d600], R24 ;  /* 0x01d6001840007988 */ /* 0x0003e40008000009 */
[----:B-1----:R-:W1:Y:S01]  /*49140*/  S2R R24, SR_TID.X ;  /* 0x0000000000187919 */ /* 0x002e620000002100 */
[----:B0-----:R-:W-:-:S04]  /*49150*/  @!P1 LOP3.LUT R47, R47, R46, RZ, 0x3c, !PT ;  /* 0x0000002e2f2f9212 */ /* 0x001fc800078e3cff */
[----:B------:R-:W-:-:S04]  /*49160*/  @!P1 LOP3.LUT R46, R47, R46, RZ, 0x3c, !PT ;  /* 0x0000002e2f2e9212 */ /* 0x000fc800078e3cff */
[----:B------:R-:W-:-:S05]  /*49170*/  @!P1 LOP3.LUT R47, R47, R46, RZ, 0x3c, !PT ;  /* 0x0000002e2f2f9212 */ /* 0x000fca00078e3cff */
[----:B------:R0:W2:Y:S04]  /*49180*/  @!P1 LDG.E.U8 R89, desc[UR20][R46.64] ;  /* 0x000000142e599981 */ /* 0x0000a8000c1e1100 */
[----:B------:R-:W2:Y:S04]  /*49190*/  LDL.LU R46, [R1+0x30] ;  /* 0x00003000012e7983 */ /* 0x000ea80000300800 */
[----:B------:R-:W2:Y:S04]  /*491a0*/  LDL.LU R47, [R1+0x24] ;  /* 0x00002400012f7983 */ /* 0x000ea80000300800 */
[----:B------:R-:W2:Y:S04]  /*491b0*/  LDL.LU R52, [R1+0x3c] ;  /* 0x00003c0001347983 */ /* 0x000ea80000300800 */
[----:B------:R-:W2:Y:S04]  /*491c0*/  LDL.LU R8, [R1+0x48] ;  /* 0x0000480001087983 */ /* 0x000ea80000300800 */
[----:B------:R-:W2:Y:S04]  /*491d0*/  LDL.LU R12, [R1+0x54] ;  /* 0x00005400010c7983 */ /* 0x000ea80000300800 */
[----:B------:R-:W2:Y:S04]  /*491e0*/  LDL.LU R16, [R1+0x60] ;  /* 0x0000600001107983 */ /* 0x000ea80000300800 */
[----:B------:R-:W2:Y:S04]  /*491f0*/  LDL.LU R20, [R1+0x6c] ;  /* 0x00006c0001147983 */ /* 0x000ea80000300800 */
[----:B------:R-:W3:Y:S01]  /*49200*/  LDL.LU R64, [R1+0x1710] ;  /* 0x0017100001407983 */ /* 0x000ee20000300800 */
[----:B-1----:R-:W-:-:S04]  /*49210*/  LOP3.LUT R24, R24, 0x7f, RZ, 0xc0, !PT ;  /* 0x0000007f18187812 */ /* 0x002fc800078ec0ff */
[----:B------:R-:W-:-:S05]  /*49220*/  LOP3.LUT R24, R24, 0x40, RZ, 0x3c, !PT ;  /* 0x0000004018187812 */ /* 0x000fca00078e3cff */
[----:B------:R1:W-:Y:S02]  /*49230*/  STS.U8 [R24+UR9+0x1da00], R25 ;  /* 0x01da001918007988 */ /* 0x0003e40008000009 */
[----:B-1----:R-:W1:Y:S02]  /*49240*/  S2R R25, SR_TID.X ;  /* 0x0000000000197919 */ /* 0x002e640000002100 */
        /* <DEDUP_REMOVED lines=9> */
[----:B-1----:R-:W-:-:S04]  /*492e0*/  LOP3.LUT R25, R25, 0x7f, RZ, 0xc0, !PT ;  /* 0x0000007f19197812 */ /* 0x002fc800078ec0ff */
[----:B------:R-:W-:-:S05]  /*492f0*/  LOP3.LUT R25, R25, 0x50, RZ, 0x3c, !PT ;  /* 0x0000005019197812 */ /* 0x000fca00078e3cff */
[----:B--2---:R-:W-:Y:S04]  /*49300*/  STS.U8 [R25+UR9+0x18280], R20 ;  /* 0x0182801419007988 */ /* 0x004fe80008000009 */
[----:B------:R-:W-:Y:S04]  /*49310*/  STS.U8 [R25+UR9+0x18680], R16 ;  /* 0x0186801019007988 */ /* 0x000fe80008000009 */
[----:B------:R-:W-:Y:S04]  /*49320*/  STS.U8 [R25+UR9+0x18a80], R12 ;  /* 0x018a800c19007988 */ /* 0x000fe80008000009 */
[----:B------:R-:W-:Y:S04]  /*49330*/  STS.U8 [R25+UR9+0x18e80], R8 ;  /* 0x018e800819007988 */ /* 0x000fe80008000009 */
[----:B------:R-:W-:Y:S04]  /*49340*/  STS.U8 [R25+UR9+0x19280], R52 ;  /* 0x0192803419007988 */ /* 0x000fe80008000009 */
[----:B------:R-:W-:Y:S04]  /*49350*/  STS.U8 [R25+UR9+0x19680], R46 ;  /* 0x0196802e19007988 */ /* 0x000fe80008000009 */
[----:B------:R-:W-:Y:S04]  /*49360*/  STS.U8 [R25+UR9+0x19a80], R47 ;  /* 0x019a802f19007988 */ /* 0x000fe80008000009 */
[----:B---3--:R1:W-:Y:S04]  /*49370*/  STS.U8 [R25+UR9+0x19e80], R64 ;  /* 0x019e804019007988 */ /* 0x0083e80008000009 */
[----:B------:R2:W-:Y:S04]  /*49380*/  STS.U8 [R25+UR9+0x1a280], R0 ;  /* 0x01a2800019007988 */ /* 0x0005e80008000009 */
[----:B------:R3:W-:Y:S04]  /*49390*/  STS.U8 [R25+UR9+0x1a680], R3 ;  /* 0x01a6800319007988 */ /* 0x0007e80008000009 */
[----:B-1----:R-:W4:Y:S04]  /*493a0*/  LDL.LU R64, [R1+0x170c] ;  /* 0x00170c0001407983 */ /* 0x002f280000300800 */
[----:B--2---:R-:W2:Y:S04]  /*493b0*/  LDL.LU R0, [R1+0x1708] ;  /* 0x0017080001007983 */ /* 0x004ea80000300800 */
[----:B---3--:R-:W3:Y:S04]  /*493c0*/  LDL.LU R3, [R1+0x1704] ;  /* 0x0017040001037983 */ /* 0x008ee80000300800 */
[----:B------:R-:W2:Y:S04]  /*493d0*/  LDL.LU R24, [R1+0x68] ;  /* 0x0000680001187983 */ /* 0x000ea80000300800 */
[----:B------:R-:W3:Y:S04]  /*493e0*/  LDL.LU R20, [R1+0x5c] ;  /* 0x00005c0001147983 */ /* 0x000ee80000300800 */
[----:B------:R-:W3:Y:S04]  /*493f0*/  LDL.LU R52, [R1+0x50] ;  /* 0x0000500001347983 */ /* 0x000ee80000300800 */
[----:B------:R-:W3:Y:S04]  /*49400*/  LDL.LU R46, [R1+0x44] ;  /* 0x00004400012e7983 */ /* 0x000ee80000300800 */
[----:B------:R-:W3:Y:S04]  /*49410*/  LDL.LU R16, [R1+0x38] ;  /* 0x0000380001107983 */ /* 0x000ee80000300800 */
[----:B------:R-:W3:Y:S01]  /*49420*/  LDL.LU R12, [R1+0x2c] ;  /* 0x00002c00010c7983 */ /* 0x000ee20000300800 */
[----:B0-----:R-:W0:Y:S03]  /*49430*/  S2R R47, SR_TID.X ;  /* 0x00000000002f7919 */ /* 0x001e260000002100 */
        /* <DEDUP_REMOVED lines=20> */
[----:B------:R-:W-:Y:S04]  /*49580*/  STS.U8 [R25+UR9+0x1fa80], R44 ;  /* 0x01fa802c19007988 */ /* 0x000fe80008000009 */
[----:B------:R-:W-:Y:S01]  /*49590*/  STS.U8 [R25+UR9+0x1fe80], R45 ;  /* 0x01fe802d19007988 */ /* 0x000fe20008000009 */
[----:B0-----:R-:W-:-:S04]  /*495a0*/  LOP3.LUT R47, R47, 0x7f, RZ, 0xc0, !PT ;  /* 0x0000007f2f2f7812 */ /* 0x001fc800078ec0ff */
[----:B------:R-:W-:-:S05]  /*495b0*/  LOP3.LUT R8, R47, 0x60, RZ, 0x3c, !PT ;  /* 0x000000602f087812 */ /* 0x000fca00078e3cff */
[----:B--2---:R-:W-:Y:S04]  /*495c0*/  STS.U8 [R8+UR9+0x18300], R24 ;  /* 0x0183001808007988 */ /* 0x004fe80008000009 */
[----:B---3--:R-:W-:Y:S04]  /*495d0*/  STS.U8 [R8+UR9+0x18700], R20 ;  /* 0x0187001408007988 */ /* 0x008fe80008000009 */
[----:B------:R0:W-:Y:S04]  /*495e0*/  STS.U8 [R8+UR9+0x18b00], R52 ;  /* 0x018b003408007988 */ /* 0x0001e80008000009 */
[----:B------:R1:W-:Y:S04]  /*495f0*/  STS.U8 [R8+UR9+0x18f00], R46 ;  /* 0x018f002e08007988 */ /* 0x0003e80008000009 */
[----:B------:R-:W-:Y:S04]  /*49600*/  STS.U8 [R8+UR9+0x19300], R16 ;  /* 0x0193001008007988 */ /* 0x000fe80008000009 */
[----:B------:R-:W-:Y:S04]  /*49610*/  STS.U8 [R8+UR9+0x19700], R12 ;  /* 0x0197000c08007988 */ /* 0x000fe80008000009 */
[----:B------:R2:W-:Y:S04]  /*49620*/  STS.U8 [R8+UR9+0x19b00], R0 ;  /* 0x019b000008007988 */ /* 0x0005e80008000009 */
[----:B------:R3:W-:Y:S04]  /*49630*/  STS.U8 [R8+UR9+0x19f00], R4 ;  /* 0x019f000408007988 */ /* 0x0007e80008000009 */
[----:B------:R4:W-:Y:S04]  /*49640*/  STS.U8 [R8+UR9+0x1a300], R2 ;  /* 0x01a3000208007988 */ /* 0x0009e80008000009 */
[----:B0-----:R-:W4:Y:S04]  /*49650*/  LDL.LU R52, [R1+0x64] ;  /* 0x0000640001347983 */ /* 0x001f280000300800 */
[----:B-1----:R-:W4:Y:S04]  /*49660*/  LDL.LU R46, [R1+0x58] ;  /* 0x00005800012e7983 */ /* 0x002f280000300800 */
[----:B--2---:R-:W2:Y:S04]  /*49670*/  LDL.LU R0, [R1+0x1700] ;  /* 0x0017000001007983 */ /* 0x004ea80000300800 */
[----:B---3--:R-:W3:Y:S04]  /*49680*/  LDL.LU R4, [R1+0x16fc] ;  /* 0x0016fc0001047983 */ /* 0x008ee80000300800 */
[----:B----4-:R-:W4:Y:S04]  /*49690*/  LDL.LU R2, [R1+0x16f8] ;  /* 0x0016f80001027983 */ /* 0x010f280000300800 */
        /* <DEDUP_REMOVED lines=26> */
[----:B----4-:R0:W-:Y:S04]  /*49840*/  STS.U8 [R47+UR9+0x18b80], R2 ;  /* 0x018b80022f007988 */ /* 0x0101e80008000009 */
[----:B---3--:R1:W-:Y:S04]  /*49850*/  STS.U8 [R47+UR9+0x18f80], R4 ;  /* 0x018f80042f007988 */ /* 0x0083e80008000009 */
[----:B--2---:R2:W-:Y:S04]  /*49860*/  STS.U8 [R47+UR9+0x19380], R0 ;  /* 0x019380002f007988 */ /* 0x0045e80008000009 */
[----:B------:R3:W-:Y:S04]  /*49870*/  STS.U8 [R47+UR9+0x19780], R3 ;  /* 0x019780032f007988 */ /* 0x0007e80008000009 */
[----:B------:R4:W-:Y:S04]  /*49880*/  STS.U8 [R47+UR9+0x19b80], R64 ;  /* 0x019b80402f007988 */ /* 0x0009e80008000009 */
[----:B------:R2:W-:Y:S04]  /*49890*/  STS.U8 [R47+UR9+0x19f80], R6 ;  /* 0x019f80062f007988 */ /* 0x0005e80008000009 */
[----:B0-----:R0:W5:Y:S04]  /*498a0*/  LDL.LU R2, [R1+0x16f4] ;  /* 0x0016f40001027983 */ /* 0x0011680000300800 */
[----:B-1----:R0:W5:Y:S04]  /*498b0*/  LDL.LU R4, [R1+0x16f0] ;  /* 0x0016f00001047983 */ /* 0x0021680000300800 */
[----:B--2---:R0:W5:Y:S04]  /*498c0*/  LDL.LU R0, [R1+0x16ec] ;  /* 0x0016ec0001007983 */ /* 0x0041680000300800 */
[----:B---3--:R0:W5:Y:S04]  /*498d0*/  LDL.LU R3, [R1+0x16e8] ;  /* 0x0016e80001037983 */ /* 0x0081680000300800 */
[----:B----4-:R0:W5:Y:S04]  /*498e0*/  LDL.LU R64, [R1+0x16e4] ;  /* 0x0016e40001407983 */ /* 0x0101680000300800 */
[----:B------:R0:W5:Y:S04]  /*498f0*/  LDL.LU R6, [R1+0x16e0] ;  /* 0x0016e00001067983 */ /* 0x0001680000300800 */
[----:B------:R1:W-:Y:S04]  /*49900*/  STS.U8 [R47+UR9+0x1a380], R5 ;  /* 0x01a380052f007988 */ /* 0x0003e80008000009 */
[----:B-1----:R0:W5:Y:S04]  /*49910*/  LDL.LU R5, [R1+0x16dc] ;  /* 0x0016dc0001057983 */ /* 0x0021680000300800 */
        /* <DEDUP_REMOVED lines=24> */
[----:B-1----:R-:W1:Y:S01]  /*49aa0*/  FENCE.VIEW.ASYNC.S ;  /* 0x00000000000073c6 */ /* 0x002e620000000000 */
[----:B------:R-:W-:Y:S01]  /*49ab0*/  ULEA UR11, UR18, UR9, 0x3 ;  /* 0x00000009120b7291 */ /* 0x000fe2000f8e18ff */
[----:B------:R-:W-:-:S03]  /*49ac0*/  UMOV UR4, UR5 ;  /* 0x0000000500047c82 */ /* 0x000fc60008000000 */
[----:B------:R-:W-:Y:S01]  /*49ad0*/  UIADD3 UR11, UPT, UPT, UR11, 0x20000, URZ ;  /* 0x000200000b0b7890 */ /* 0x000fe2000fffe0ff */
[----:B-1----:R-:W-:Y:S06]  /*49ae0*/  BAR.SYNC.DEFER_BLOCKING 0x0 ;  /* 0x0000000000007b1d */ /* 0x002fec0000010000 */
[----:B0-----:R-:W-:Y:S05]  /*49af0*/  @P0 BRA `(.L_x_9) ;  /* 0x0000000000880947 */ /* 0x001fea0003800000 */
[----:B------:R-:W-:Y:S02]  /*49b00*/  UIADD3 UR19, UPT, UPT, UR8, 0x100, URZ ;  /* 0x0000010008137890 */ /* 0x000fe4000fffe0ff */
[----:B------:R-:W-:Y:S02]  /*49b10*/  UIADD3 UR50, UPT, UPT, UR8, 0x100, URZ ;  /* 0x0000010008327890 */ /* 0x000fe4000fffe0ff */
[----:B------:R-:W-:Y:S01]  /*49b20*/  UIADD3 UR51, UPT, UPT, UR8, 0x100, URZ ;  /* 0x0000010008337890 */ /* 0x000fe2000fffe0ff */
[----:B------:R-:W-:Y:S01]  /*49b30*/  UMOV UR16, 0x0 ;  /* 0x0000000000107882 */ /* 0x000fe20000000000 */
[----:B------:R-:W-:Y:S01]  /*49b40*/  UMOV UR17, 0x8408010 ;  /* 0x0840801000117882 */ /* 0x000fe20000000000 */
[----:B------:R-:W-:Y:S01]  /*49b50*/  UMOV UR15, 0x40004040 ;  /* 0x40004040000f7882 */ /* 0x000fe20000000000 */
[----:B------:R-:W-:Y:S02]  /*49b60*/  UIADD3 UR56, UPT, UPT, UR8, 0x100, URZ ;  /* 0x0000010008387890 */ /* 0x000fe4000fffe0ff */
[----:B------:R0:W-:Y:S01]  /*49b70*/  UTCQMMA gdesc[UR14], gdesc[UR12], tmem[UR8], tmem[UR16], idesc[UR17], UPT ;  /* 0x00ff100c0e0075ea */ /* 0x0001e2000b800308 */
[----:B------:R-:W-:Y:S01]  /*49b80*/  UMOV UR42, 0x0 ;  /* 0x00000000002a7882 */ /* 0x000fe20000000000 */
[----:B------:R-:W-:Y:S01]  /*49b90*/  UMOV UR43, 0x8408010 ;  /* 0x08408010002b7882 */ /* 0x000fe20000000000 */
[----:B------:R-:W-:Y:S01]  /*49ba0*/  UMOV UR44, 0x0 ;  /* 0x00000000002c7882 */ /* 0x000fe20000000000 */
[----:B------:R-:W-:Y:S01]  /*49bb0*/  UMOV UR45, 0x8408010 ;  /* 0x08408010002d7882 */ /* 0x000fe20000000000 */
        /* <DEDUP_REMOVED lines=11> */
[----:B------:R-:W-:Y:S01]  /*49c70*/  UMOV UR6, UR11 ;  /* 0x0000000b00067c82 */ /* 0x000fe20008000000 */
[----:B------:R-:W-:Y:S01]  /*49c80*/  UMOV UR7, URZ ;  /* 0x000000ff00077c82 */ /* 0x000fe20008000000 */
[----:B------:R0:W-:Y:S01]  /*49c90*/  UTCQMMA gdesc[UR34], gdesc[UR12], tmem[UR19], tmem[UR48], idesc[UR49], UPT ;  /* 0x00ff300c220075ea */ /* 0x0001e2000b800313 */
[----:B------:R-:W-:Y:S01]  /*49ca0*/  UMOV UR58, 0x0 ;  /* 0x00000000003a7882 */ /* 0x000fe20000000000 */
[----:B------:R-:W-:Y:S01]  /*49cb0*/  UMOV UR59, 0x8408010 ;  /* 0x08408010003b7882 */ /* 0x000fe20000000000 */
[----:B------:R0:W-:Y:S01]  /*49cc0*/  UTCQMMA gdesc[UR36], gdesc[UR24], tmem[UR50], tmem[UR52], idesc[UR53], UPT ;  /* 0x00ff3418240075ea */ /* 0x0001e2000b800332 */
[----:B------:R-:W-:Y:S01]  /*49cd0*/  UMOV UR5, UR6 ;  /* 0x0000000600057c82 */ /* 0x000fe20008000000 */
[----:B------:R0:W-:Y:S01]  /*49ce0*/  UTCQMMA gdesc[UR38], gdesc[UR28], tmem[UR51], tmem[UR54], idesc[UR55], UPT ;  /* 0x00ff361c260075ea */ /* 0x0001e2000b800333 */
[----:B------:R0:W-:Y:S01]  /*49cf0*/  UTCQMMA gdesc[UR40], gdesc[UR32], tmem[UR56], tmem[UR58], idesc[UR59], UPT ;  /* 0x00ff3a20280075ea */ /* 0x0001e2000b800338 */
[----:B------:R0:W-:Y:S01]  /*49d00*/  UTCBAR [UR5], URZ ;  /* 0x000000ff050073e9 */ /* 0x0001e200080000ff */
[----:B------:R-:W-:Y:S01]  /*49d10*/  NOP ;  /* 0x0000000000007918 */ /* 0x000fe20000000000 */
.L_x_9:
[----:B------:R-:W2:Y:S04]  /*49d20*/  LDL R8, [R1+0x12dc] ;  /* 0x0012dc0001087983 */ /* 0x000ea80000100800 */
[----:B------:R-:W2:Y:S01]  /*49d30*/  LDL.LU R7, [R1+0x12d4] ;  /* 0x0012d40001077983 */ /* 0x000ea20000300800 */
[----:B------:R-:W-:-:S04]  /*49d40*/  UIADD3 UR18, UPT, UPT, UR18, 0x1, URZ ;  /* 0x0000000112127890 */ /* 0x000fc8000fffe0ff */
[----:B------:R-:W-:-:S04]  /*49d50*/  UISETP.GT.AND UP1, UPT, UR18, 0x1, UPT ;  /* 0x000000011200788c */ /* 0x000fc8000bf24270 */
[----:B0-----:R-:W-:Y:S02]  /*49d60*/  USEL UR5, URZ, 0x1, !UP1 ;  /* 0x00000001ff057887 */ /* 0x001fe4000c800000 */
[----:B------:R-:W-:Y:S02]  /*49d70*/  USEL UR18, UR18, URZ, !UP1 ;  /* 0x000000ff12127287 */ /* 0x000fe4000c800000 */
[----:B------:R-:W-:Y:S01]  /*49d80*/  ULOP3.LUT UR5, UR4, UR5, URZ, 0x3c, !UPT ;  /* 0x0000000504057292 */ /* 0x000fe2000f8e3cff */
[----:B--2---:R-:W-:Y:S02]  /*49d90*/  ISETP.NE.U32.AND P1, PT, R7, R8, PT ;  /* 0x000000080700720c */ /* 0x004fe40003f25070 */
[----:B------:R-:W2:Y:S01]  /*49da0*/  LDL.LU R7, [R1+0x12d8] ;  /* 0x0012d80001077983 */ /* 0x000ea20000300800 */
[----:B------:R-:W-:-:S03]  /*49db0*/  IMAD.U32 R8, RZ, RZ, UR4 ;  /* 0x00000004ff087e24 */ /* 0x000fc6000f8e00ff */
[----:B--2---:R0:W-:Y:S07]  /*49dc0*/  STL [R1+0x12d4], R7 ;  /* 0x0012d40701007387 */ /* 0x0041ee0000100800 */
[----:B------:R-:W-:Y:S05]  /*49dd0*/  @P1 BRA `(.L_x_10) ;  /* 0xfffffe1800f01947 */ /* 0x000fea000383ffff */
.L_x_7:
[----:B------:R-:W2:Y:S01]  /*49de0*/  LDL R12, [R1+0x700] ;  /* 0x00070000010c7983 */ /* 0x000ea20000100800 */
[----:B------:R-:W1:Y:S01]  /*49df0*/  LDC R11, c[0x0][0x3a0] ;  /* 0x0000e800ff0b7b82 */ /* 0x000e620000000800 */
[----:B------:R-:W3:Y:S02]  /*49e00*/  LDCU UR26, c[0x0][0x3b8] ;  /* 0x00007700ff1a77ac */ /* 0x000ee40008000800 */
[----:B------:R-:W4:Y:S01]  /*49e10*/  LDL.LU R10, [R1+0x12e0] ;  /* 0x0012e000010a7983 */ /* 0x000f220000300800 */
[----:B------:R-:W0:Y:S03]  /*49e20*/  LDCU UR5, c[0x0][0x39c] ;  /* 0x00007380ff0577ac */ /* 0x000e260008000800 */
[----:B------:R-:W4:Y:S01]  /*49e30*/  LDL.LU R9, [R1+0x12e4] ;  /* 0x0012e40001097983 */ /* 0x000f220000300800 */
[----:B-----5:R-:W2:Y:S01]  /*49e40*/  LDC R3, c[0x0][0x3b4] ;  /* 0x0000ed00ff037b82 */ /* 0x020ea20000000800 */
[----:B------:R-:W4:Y:S02]  /*49e50*/  LDCU.64 UR28, c[0x0][0x398] ;  /* 0x00007300ff1c77ac */ /* 0x000f240008000a00 */
[----:B0-----:R-:W4:Y:S01]  /*49e60*/  LDL.LU R7, [R1+0x1334] ;  /* 0x0013340001077983 */ /* 0x001f220000300800 */
[----:B------:R-:W0:Y:S01]  /*49e70*/  LDCU.64 UR18, c[0x0][0x398] ;  /* 0x00007300ff1277ac */ /* 0x000e220008000a00 */
[----:B------:R-:W0:Y:S01]  /*49e80*/  LDCU.128 UR12, c[0x0][0x390] ;  /* 0x00007200ff0c77ac */ /* 0x000e220008000c00 */
[----:B---3--:R-:W-:Y:S01]  /*49e90*/  IMAD R84, R64, UR26, RZ ;  /* 0x0000001a40547c24 */ /* 0x008fe2000f8e02ff */
[----:B------:R-:W3:Y:S03]  /*49ea0*/  LDCU UR16, c[0x0][0x39c] ;  /* 0x00007380ff1077ac */ /* 0x000ee60008000800 */
[----:B------:R-:W-:Y:S01]  /*49eb0*/  VIADD R80, R84, UR26 ;  /* 0x0000001a54507c36 */ /* 0x000fe20008000000 */
[----:B------:R-:W-:Y:S01]  /*49ec0*/  SHF.R.S32.HI R6, RZ, 0x1f, R84 ;  /* 0x0000001fff067819 */ /* 0x000fe20000011454 */
[----:B-1----:R-:W-:Y:S01]  /*49ed0*/  VIADD R11, R11, 0x7f ;  /* 0x0000007f0b0b7836 */ /* 0x002fe20000000000 */
[----:B------:R-:W1:Y:S04]  /*49ee0*/  LDCU UR17, c[0x0][0x39c] ;  /* 0x00007380ff1177ac */ /* 0x000e680008000800 */
[----:B------:R-:W-:Y:S01]  /*49ef0*/  ISETP.GE.AND P5, PT, R11, 0x80, PT ;  /* 0x000000800b00780c */ /* 0x000fe20003fa6270 */
[----:B------:R-:W0:Y:S01]  /*49f00*/  LDCU UR22, c[0x0][0x39c] ;  /* 0x00007380ff1677ac */ /* 0x000e220008000800 */
[----:B------:R-:W0:Y:S01]  /*49f10*/  LDCU.64 UR30, c[0x0][0x398] ;  /* 0x00007300ff1e77ac */ /* 0x000e220008000a00 */
[----:B--2---:R-:W-:-:S04]  /*49f20*/  IMAD R0, R12, R3, RZ ;  /* 0x000000030c007224 */ /* 0x004fc800078e02ff */
[----:B------:R-:W-:Y:S01]  /*49f30*/  IMAD R3, R3, 0x80, R0 ;  /* 0x0000008003037824 */ /* 0x000fe200078e0200 */
[----:B----4-:R-:W-:Y:S02]  /*49f40*/  ISETP.GE.AND P1, PT, R10, UR29, PT ;  /* 0x0000001d0a007c0c */ /* 0x010fe4000bf26270 */
[----:B0-----:R-:W-:Y:S02]  /*49f50*/  IADD3 R2, P0, PT, R0, UR12, RZ ;  /* 0x0000000c00027c10 */ /* 0x001fe4000ff1e0ff */
[----:B------:R-:W-:Y:S02]  /*49f60*/  ISETP.GE.AND P3, PT, R9, UR19, PT ;  /* 0x0000001309007c0c */ /* 0x000fe4000bf66270 */
[----:B------:R-:W-:Y:S02]  /*49f70*/  IADD3 R68, P6, PT, R3, UR12, RZ ;  /* 0x0000000c03447c10 */ /* 0x000fe4000ffde0ff */
[----:B------:R-:W-:Y:S01]  /*49f80*/  ISETP.GE.AND P2, PT, R7, UR5, PT ;  /* 0x0000000507007c0c */ /* 0x000fe2000bf46270 */
[----:B-1-3--:R-:W-:-:S12]  /*49f90*/  @!P5 BRA `(.L_x_11) ;  /* 0x000000000010d947 */ /* 0x00afd80003800000 */
[----:B------:R-:W-:-:S06]  /*49fa0*/  USHF.L.U32 UR4, UR4, 0x1f, URZ ;  /* 0x0000001f04047899 */ /* 0x000fcc00080006ff */
[----:B------:R-:W-:-:S04]  /*49fb0*/  IMAD.U32 R4, RZ, RZ, UR4 ;  /* 0x00000004ff047e24 */ /* 0x000fc8000f8e00ff */
[----:B------:R-:W0:Y:S02]  /*49fc0*/  SYNCS.PHASECHK.TRANS64.TRYWAIT P5, [UR11], R4 ;  /* 0x00000004ff0075a7 */ /* 0x000e2400080a110b */
[----:B0-----:R-:W-:Y:S05]  /*49fd0*/  @!P5 BRA `(.L_x_12) ;  /* 0x00000170000cd947 */ /* 0x001fea0003800000 */
.L_x_11:
[----:B------:R-:W2:Y:S01]  /*49fe0*/  LDL R13, [R1+0x700] ;  /* 0x00070000010d7983 */ /* 0x000ea20000100800 */
[----:B------:R-:W-:Y:S01]  /*49ff0*/  VIADD R76, R80, UR26 ;  /* 0x0000001a504c7c36 */ /* 0x000fe20008000000 */
[----:B------:R-:W-:Y:S01]  /*4a000*/  LEA.HI.X.SX32 R0, R0, UR13, 0x1, P0 ;  /* 0x0000000d00007c11 */ /* 0x000fe200080f0eff */
[----:B------:R-:W0:Y:S01]  /*4a010*/  LDCU.64 UR6, c[0x0][0x398] ;  /* 0x00007300ff0677ac */ /* 0x000e220008000a00 */
[----:B------:R-:W-:Y:S01]  /*4a020*/  BAR.SYNC.DEFER_BLOCKING 0x0 ;  /* 0x0000000000007b1d */ /* 0x000fe20000010000 */
[----:B------:R-:W-:Y:S01]  /*4a030*/  VIADD R72, R76, UR26 ;  /* 0x0000001a4c487c36 */ /* 0x000fe20008000000 */
[----:B------:R-:W-:Y:S02]  /*4a040*/  SHF.R.S32.HI R4, RZ, 0x1f, R80 ;  /* 0x0000001fff047819 */ /* 0x000fe40000011450 */
[-C--:B------:R-:W-:Y:S02]  /*4a050*/  IADD3 R86, P0, PT, R84, R2.reuse, RZ ;  /* 0x0000000254567210 */ /* 0x080fe40007f1e0ff */
[----:B------:R-:W-:Y:S01]  /*4a060*/  IADD3 R82, P5, PT, R80, R2, RZ ;  /* 0x0000000250527210 */ /* 0x000fe20007fbe0ff */
[----:B------:R-:W1:Y:S01]  /*4a070*/  LDCU.64 UR4, c[0x0][0x398] ;  /* 0x00007300ff0477ac */ /* 0x000e620008000a00 */
[----:B------:R-:W-:Y:S01]  /*4a080*/  LEA.HI.X.SX32 R3, R3, UR13, 0x1, P6 ;  /* 0x0000000d03037c11 */ /* 0x000fe2000b0f0eff */
[----:B------:R-:W-:Y:S01]  /*4a090*/  STL [R1+0x183c], R72 ;  /* 0x00183c4801007387 */ /* 0x000fe20000100800 */
[----:B------:R-:W-:Y:S01]  /*4a0a0*/  IADD3 R84, P6, PT, R84, R68, RZ ;  /* 0x0000004454547210 */ /* 0x000fe20007fde0ff */
[----:B------:R-:W-:Y:S01]  /*4a0b0*/  IMAD.X R83, R4, 0x1, R0, P5 ;  /* 0x0000000104537824 */ /* 0x000fe200028e0600 */
[----:B------:R-:W-:Y:S01]  /*4a0c0*/  SHF.R.S32.HI R5, RZ, 0x1f, R76 ;  /* 0x0000001fff057819 */ /* 0x000fe2000001144c */
[----:B------:R-:W-:Y:S01]  /*4a0d0*/  STL [R1+0x1838], R68 ;  /* 0x0018384401007387 */ /* 0x000fe20000100800 */
[--C-:B------:R-:W-:Y:S01]  /*4a0e0*/  IMAD.X R87, R6, 0x1, R0.reuse, P0 ;  /* 0x0000000106577824 */ /* 0x100fe200000e0600 */
[----:B------:R-:W-:Y:S01]  /*4a0f0*/  IADD3 R78, P5, PT, R76, R2, RZ ;  /* 0x000000024c4e7210 */ /* 0x000fe20007fbe0ff */
[--C-:B------:R-:W-:Y:S01]  /*4a100*/  IMAD.X R85, R6, 0x1, R3.reuse, P6 ;  /* 0x0000000106557824 */ /* 0x100fe200030e0603 */
[----:B------:R-:W-:Y:S01]  /*4a110*/  STL [R1+0x1834], R64 ;  /* 0x0018344001007387 */ /* 0x000fe20000100800 */
[-C--:B------:R-:W-:Y:S01]  /*4a120*/  IADD3 R80, P0, PT, R80, R68.reuse, RZ ;  /* 0x0000004450507210 */ /* 0x080fe20007f1e0ff */
[----:B------:R-:W3:Y:S01]  /*4a130*/  LDCU.64 UR12, c[0x0][0x398] ;  /* 0x00007300ff0c77ac */ /* 0x000ee20008000a00 */
[----:B------:R-:W-:Y:S01]  /*4a140*/  IADD3 R76, P6, PT, R76, R68, RZ ;  /* 0x000000444c4c7210 */ /* 0x000fe20007fde0ff */
[----:B------:R-:W4:Y:S01]  /*4a150*/  LDCU.64 UR24, c[0x0][0x398] ;  /* 0x00007300ff1877ac */ /* 0x000f220008000a00 */
[----:B------:R-:W5:Y:S02]  /*4a160*/  @!P4 SYNCS.CCTL.IV [UR9+0x20000] ;  /* 0x02000000ff00c9b1 */ /* 0x000f640008000009 */
[----:B-----5:R-:W-:Y:S06]  /*4a170*/  BAR.SYNC.DEFER_BLOCKING 0x0 ;  /* 0x0000000000007b1d */ /* 0x020fec0000010000 */
[----:B--2---:R2:W-:Y:S01]  /*4a180*/  STL [R1+0x1830], R13 ;  /* 0x0018300d01007387 */ /* 0x0045e20000100800 */
[----:B------:R-:W-:Y:S01]  /*4a190*/  IMAD.X R81, R4, 0x1, R3, P0 ;  /* 0x0000000104517824 */ /* 0x000fe200000e0603 */
[----:B------:R-:W5:Y:S01]  /*4a1a0*/  @!P4 SYNCS.CCTL.IV [UR9+0x20008] ;  /* 0x02000800ff00c9b1 */ /* 0x000f620008000009 */
[----:B------:R-:W-:Y:S01]  /*4a1b0*/  IMAD.X R79, R5, 0x1, R0, P5 ;  /* 0x00000001054f7824 */ /* 0x000fe200028e0600 */
[----:B------:R-:W0:Y:S01]  /*4a1c0*/  LDCU UR9, c[0x0][0x39c] ;  /* 0x00007380ff0977ac */ /* 0x000e220008000800 */
[----:B--2---:R-:W2:Y:S02]  /*4a1d0*/  LDTM.x64 R12, tmem[UR10] ;  /* 0x0000000a000c79ee */ /* 0x004ea40008340000 */
[----:B--2---:R-:W-:Y:S01]  /*4a1e0*/  STL.64 [R1+0x608], R14 ;  /* 0x0006080e01007387 */ /* 0x004fe20000100a00 */
[----:B------:R-:W-:-:S02]  /*4a1f0*/  IMAD.MOV.U32 R9, RZ, RZ, R12 ;  /* 0x000000ffff097224 */ /* 0x000fc400078e000c */
[----:B------:R-:W-:Y:S01]  /*4a200*/  IMAD.MOV.U32 R8, RZ, RZ, R13 ;  /* 0x000000ffff087224 */ /* 0x000fe200078e000d */
[----:B------:R-:W-:Y:S01]  /*4a210*/  STL.64 [R1+0x618], R18 ;  /* 0x0006181201007387 */ /* 0x000fe20000100a00 */
[----:B------:R-:W-:Y:S02]  /*4a220*/  IMAD.MOV.U32 R92, RZ, RZ, R16 ;  /* 0x000000ffff5c7224 */ /* 0x000fe400078e0010 */
[----:B------:R-:W-:Y:S01]  /*4a230*/  IMAD.MOV.U32 R91, RZ, RZ, R17 ;  /* 0x000000ffff5b7224 */ /* 0x000fe200078e0011 */
        /* <DEDUP_REMOVED lines=27> */
[----:B------:R2:W-:Y:S04]  /*4a3f0*/  STL.64 [R1+0x6f8], R74 ;  /* 0x0006f84a01007387 */ /* 0x0005e80000100a00 */
[----:B------:R-:W-:Y:S01]  /*4a400*/  STL [R1+0x182c], R92 ;  /* 0x00182c5c01007387 */ /* 0x000fe20000100800 */
[----:B--2---:R-:W2:Y:S03]  /*4a410*/  LDTM.x64 R12, tmem[UR10+0x40] ;  /* 0x0000400a000c79ee */ /* 0x004ea60008340000 */
[----:B--2---:R-:W-:Y:S04]  /*4a420*/  STL.64 [R1+0x500], R12 ;  /* 0x0005000c01007387 */ /* 0x004fe80000100a00 */
        /* <DEDUP_REMOVED lines=30> */
[----:B------:R2:W-:Y:S02]  /*4a610*/  STL.64 [R1+0x5f8], R74 ;  /* 0x0005f84a01007387 */ /* 0x0005e40000100a00 */
[----:B--2---:R-:W2:Y:S02]  /*4a620*/  LDTM.x64 R12, tmem[UR10+0x80] ;  /* 0x0000800a000c79ee */ /* 0x004ea40008340000 */
        /* <DEDUP_REMOVED lines=66> */
[----:B--2---:R-:W-:Y:S01]  /*4aa50*/  STL.64 [R1+0x210], R16 ;  /* 0x0002101001007387 */ /* 0x004fe20000100a00 */
[----:B------:R-:W-:-:S02]  /*4aa60*/  IMAD.MOV.U32 R6, RZ, RZ, R13 ;  /* 0x000000ffff067224 */ /* 0x000fc400078e000d */
[----:B------:R-:W-:Y:S01]  /*4aa70*/  IMAD.MOV.U32 R7, RZ, RZ, R12 ;  /* 0x000000ffff077224 */ /* 0x000fe200078e000c */
[----:B------:R-:W-:Y:S01]  /*4aa80*/  STL.64 [R1+0x218], R18 ;  /* 0x0002181201007387 */ /* 0x000fe20000100a00 */
[----:B------:R-:W-:Y:S01]  /*4aa90*/  IMAD.X R77, R5, 0x1, R3, P6 ;  /* 0x00000001054d7824 */ /* 0x000fe200030e0603 */
[----:B------:R-:W-:Y:S01]  /*4aaa0*/  F2FP.SATFINITE.E4M3.F32.PACK_AB_MERGE_C R90, R8, R9, RZ ;  /* 0x00000009085a723e */ /* 0x000fe200048070ff */
[----:B------:R-:W-:Y:S01]  /*4aab0*/  IMAD.MOV.U32 R92, RZ, RZ, R14 ;  /* 0x000000ffff5c7224 */ /* 0x000fe200078e000e */
[----:B------:R-:W-:Y:S01]  /*4aac0*/  STL.64 [R1+0x220], R20 ;  /* 0x0002201401007387 */ /* 0x000fe20000100a00 */
[----:B------:R-:W-:-:S03]  /*4aad0*/  IMAD.MOV.U32 R93, RZ, RZ, R15 ;  /* 0x000000ffff5d7224 */ /* 0x000fc600078e000f */
        /* <DEDUP_REMOVED lines=26> */
[----:B------:R0:W-:Y:S04]  /*4ac80*/  STL.64 [R1+0x2f8], R74 ;  /* 0x0002f84a01007387 */ /* 0x0001e80000100a00 */
[----:B--2---:R-:W2:Y:S04]  /*4ac90*/  LDL.LU R72, [R1+0x183c] ;  /* 0x00183c0001487983 */ /* 0x004ea80000300800 */
[----:B------:R-:W3:Y:S04]  /*4aca0*/  LDL.LU R68, [R1+0x1838] ;  /* 0x0018380001447983 */ /* 0x000ee80000300800 */
[----:B------:R-:W3:Y:S04]  /*4acb0*/  LDL.LU R64, [R1+0x1834] ;  /* 0x0018340001407983 */ /* 0x000ee80000300800 */
[----:B------:R-:W4:Y:S04]  /*4acc0*/  LDL.LU R13, [R1+0x1830] ;  /* 0x00183000010d7983 */ /* 0x000f280000300800 */
[----:B------:R-:W5:Y:S04]  /*4acd0*/  LDL.LU R12, [R1+0x133c] ;  /* 0x00133c00010c7983 */ /* 0x000f680000300800 */
[----:B------:R-:W5:Y:S04]  /*4ace0*/  LDL R11, [R1+0x704] ;  /* 0x00070400010b7983 */ /* 0x000f680000100800 */
[----:B------:R-:W5:Y:S01]  /*4acf0*/  LDL.LU R10, [R1+0x1338] ;  /* 0x00133800010a7983 */ /* 0x000f620000300800 */
[----:B------:R-:W-:-:S02]  /*4ad00*/  F2FP.SATFINITE.E4M3.F32.PACK_AB_MERGE_C R89, R6, R7, RZ ;  /* 0x000000070659723e */ /* 0x000fc400048070ff */
[----:B--2---:R-:W-:Y:S01]  /*4ad10*/  SHF.R.S32.HI R4, RZ, 0x1f, R72 ;  /* 0x0000001fff047819 */ /* 0x004fe20000011448 */
[C---:B------:R-:W-:Y:S01]  /*4ad20*/  VIADD R69, R72.reuse, UR26 ;  /* 0x0000001a48457c36 */ /* 0x040fe20008000000 */
[----:B0-----:R-:W-:-:S04]  /*4ad30*/  IADD3 R74, P5, PT, R72, R2, RZ ;  /* 0x00000002484a7210 */ /* 0x001fc80007fbe0ff */
[----:B------:R-:W-:Y:S01]  /*4ad40*/  SHF.R.S32.HI R88, RZ, 0x1f, R69 ;  /* 0x0000001fff587819 */ /* 0x000fe20000011445 */
[--C-:B------:R-:W-:Y:S01]  /*4ad50*/  IMAD.X R75, R4, 0x1, R0.reuse, P5 ;  /* 0x00000001044b7824 */ /* 0x100fe200028e0600 */
[----:B---3--:R-:W-:Y:S02]  /*4ad60*/  IADD3 R72, P5, PT, R72, R68, RZ ;  /* 0x0000004448487210 */ /* 0x008fe40007fbe0ff */
[----:B------:R-:W-:Y:S02]  /*4ad70*/  IADD3 R70, P4, PT, R69, R2, RZ ;  /* 0x0000000245467210 */ /* 0x000fe40007f9e0ff */
[----:B----4-:R-:W-:Y:S01]  /*4ad80*/  ISETP.GE.AND P0, PT, R13, UR14, PT ;  /* 0x0000000e0d007c0c */ /* 0x010fe2000bf06270 */
[----:B------:R-:W-:Y:S01]  /*4ad90*/  IMAD.X R73, R4, 0x1, R3, P5 ;  /* 0x0000000104497824 */ /* 0x000fe200028e0603 */
[----:B------:R-:W-:Y:S01]  /*4ada0*/  ISETP.GE.AND P6, PT, R64, UR15, PT ;  /* 0x0000000f40007c0c */ /* 0x000fe2000bfc6270 */
[----:B------:R-:W-:Y:S01]  /*4adb0*/  IMAD.X R71, R88, 0x1, R0, P4 ;  /* 0x0000000158477824 */ /* 0x000fe200020e0600 */
[----:B------:R-:W-:Y:S01]  /*4adc0*/  ISETP.LT.AND P0, PT, R64, UR31, !P0 ;  /* 0x0000001f40007c0c */ /* 0x000fe2000c701270 */
[----:B------:R-:W0:Y:S01]  /*4add0*/  LDCU.64 UR14, c[0x0][0x398] ;  /* 0x00007300ff0e77ac */ /* 0x000e220008000a00 */
[----:B-----5:R-:W-:-:S02]  /*4ade0*/  ISETP.GE.AND P5, PT, R12, UR16, PT ;  /* 0x000000100c007c0c */ /* 0x020fc4000bfa6270 */
[----:B------:R-:W-:Y:S01]  /*4adf0*/  ISETP.LT.AND P6, PT, R11, UR18, !P6 ;  /* 0x000000120b007c0c */ /* 0x000fe2000f7c1270 */
[----:B------:R-:W2:Y:S01]  /*4ae00*/  LDCU.64 UR18, c[0x0][0x398] ;  /* 0x00007300ff1277ac */ /* 0x000ea20008000a00 */
[----:B------:R-:W-:Y:S01]  /*4ae10*/  ISETP.GE.AND P4, PT, R10, UR17, PT ;  /* 0x000000110a007c0c */ /* 0x000fe2000bf86270 */
[----:B------:R-:W3:Y:S01]  /*4ae20*/  LDCU.64 UR16, c[0x0][0x398] ;  /* 0x00007300ff1077ac */ /* 0x000ee20008000a00 */
[----:B------:R-:W4:Y:S02]  /*4ae30*/  LDTM.x64 R4, tmem[UR10+0x140] ;  /* 0x0001400a000479ee */ /* 0x000f240008340000 */
[----:B----4-:R-:W-:Y:S04]  /*4ae40*/  STL.64 [R1+0x100], R4 ;  /* 0x0001000401007387 */ /* 0x010fe80000100a00 */
        /* <DEDUP_REMOVED lines=31> */
[----:B----4-:R-:W4:Y:S02]  /*4b040*/  LDTM.x64 R4, tmem[UR10+0x180] ;  /* 0x0001800a000479ee */ /* 0x010f240008340000 */
[----:B----4-:R-:W-:Y:S04]  /*4b050*/  STL.64 [R1], R4 ;  /* 0x0000000401007387 */ /* 0x010fe80000100a00 */
        /* <DEDUP_REMOVED lines=31> */
[----:B----4-:R-:W4:Y:S01]  /*4b250*/  LDTM.x64 R4, tmem[UR10+0x1c0] ;  /* 0x0001c00a000479ee */ /* 0x010f220008340000 */
[----:B------:R-:W-:Y:S01]  /*4b260*/  NOP ;  /* 0x0000000000007918 */ /* 0x000fe20000000000 */
[----:B------:R-:W5:Y:S01]  /*4b270*/  LDCU.64 UR10, c[0x0][0x398] ;  /* 0x00007300ff0a77ac */ /* 0x000f620008000a00 */
[----:B----4-:R4:W-:Y:S04]  /*4b280*/  STL.64 [R1+0x1808], R4 ;  /* 0x0018080401007387 */ /* 0x0109e80000100a00 */
[----:B----4-:R-:W4:Y:S04]  /*4b290*/  LDL.LU R4, [R1+0x1378] ;  /* 0x0013780001047983 */ /* 0x010f280000300800 */
[----:B------:R-:W1:Y:S04]  /*4b2a0*/  LDL R5, [R1+0x704] ;  /* 0x0007040001057983 */ /* 0x000e680000100800 */
[----:B------:R0:W-:Y:S04]  /*4b2b0*/  STL.64 [R1+0x17f8], R6 ;  /* 0x0017f80601007387 */ /* 0x0001e80000100a00 */
[----:B0-----:R-:W2:Y:S04]  /*4b2c0*/  LDL.LU R6, [R1+0x608] ;  /* 0x0006080001067983 */ /* 0x001ea80000300800 */
[----:B------:R-:W2:Y:S04]  /*4b2d0*/  LDL.LU R7, [R1+0x60c] ;  /* 0x00060c0001077983 */ /* 0x000ea80000300800 */
[----:B------:R0:W-:Y:S04]  /*4b2e0*/  STL.64 [R1+0x17f0], R8 ;  /* 0x0017f00801007387 */ /* 0x0001e80000100a00 */
[----:B0-----:R-:W2:Y:S04]  /*4b2f0*/  LDL.LU R8, [R1+0x1374] ;  /* 0x0013740001087983 */ /* 0x001ea80000300800 */
[----:B------:R-:W2:Y:S04]  /*4b300*/  LDL R9, [R1+0x700] ;  /* 0x0007000001097983 */ /* 0x000ea80000100800 */
[----:B------:R-:W-:Y:S04]  /*4b310*/  STL [R1+0x17e8], R12 ;  /* 0x0017e80c01007387 */ /* 0x000fe80000100800 */
[----:B------:R-:W-:Y:S04]  /*4b320*/  STL.64 [R1+0x17d8], R10 ;  /* 0x0017d80a01007387 */ /* 0x000fe80000100a00 */
        /* <DEDUP_REMOVED lines=10> */
[----:B------:R0:W-:Y:S04]  /*4b3d0*/  @P0 STG.E.U8 desc[UR20][R86.64], R90 ;  /* 0x0000005a56000986 */ /* 0x0001e8000c101114 */
[----:B------:R-:W-:Y:S04]  /*4b3e0*/  STL.64 [R1+0x1770], R32 ;  /* 0x0017702001007387 */ /* 0x000fe80000100a00 */
[----:B------:R-:W-:Y:S01]  /*4b3f0*/  STL.64 [R1+0x1768], R34 ;  /* 0x0017682201007387 */ /* 0x000fe20000100a00 */
[----:B0-----:R-:W-:-:S03]  /*4b400*/  PRMT R90, R90, 0x9910, RZ ;  /* 0x000099105a5a7816 */ /* 0x001fc600000000ff */
[----:B------:R-:W-:Y:S04]  /*4b410*/  STL.64 [R1+0x1760], R36 ;  /* 0x0017602401007387 */ /* 0x000fe80000100a00 */
[----:B------:R-:W-:Y:S04]  /*4b420*/  STL.64 [R1+0x1758], R38 ;  /* 0x0017582601007387 */ /* 0x000fe80000100a00 */
[----:B------:R-:W-:Y:S04]  /*4b430*/  STL.64 [R1+0x1750], R40 ;  /* 0x0017502801007387 */ /* 0x000fe80000100a00 */
[----:B------:R0:W-:Y:S04]  /*4b440*/  @P6 STG.E.U8 desc[UR20][R84.64], R89 ;  /* 0x0000005954006986 */ /* 0x0001e8000c101114 */
[----:B------:R-:W-:Y:S04]  /*4b450*/  STL.64 [R1+0x1748], R42 ;  /* 0x0017482a01007387 */ /* 0x000fe80000100a00 */
[----:B------:R-:W-:Y:S01]  /*4b460*/  STL.64 [R1+0x1740], R44 ;  /* 0x0017402c01007387 */ /* 0x000fe20000100a00 */
[----:B0-----:R-:W-:-:S03]  /*4b470*/  IMAD.MOV.U32 R84, RZ, RZ, R90 ;  /* 0x000000ffff547224 */ /* 0x001fc600078e005a */
[----:B------:R-:W-:Y:S01]  /*4b480*/  STL.64 [R1+0x1738], R46 ;  /* 0x0017382e01007387 */ /* 0x000fe20000100a00 */
[----:B------:R-:W-:-:S03]  /*4b490*/  PRMT R85, R89, 0x9910, RZ ;  /* 0x0000991059557816 */ /* 0x000fc600000000ff */
[----:B------:R-:W-:Y:S01]  /*4b4a0*/  STL.64 [R1+0x1730], R48 ;  /* 0x0017303001007387 */ /* 0x000fe20000100a00 */
[----:B------:R-:W-:Y:S02]  /*4b4b0*/  SHF.R.S32.HI R84, RZ, 0x8, R84 ;  /* 0x00000008ff547819 */ /* 0x000fe40000011454 */
[----:B------:R-:W-:Y:S01]  /*4b4c0*/  SHF.R.S32.HI R85, RZ, 0x8, R85 ;  /* 0x00000008ff557819 */ /* 0x000fe20000011455 */
        /* <DEDUP_REMOVED lines=8> */
[----:B------:R-:W-:Y:S01]  /*4b550*/  STL.64 [R1+0x16e8], R66 ;  /* 0x0016e84201007387 */ /* 0x000fe20000100a00 */
[----:B--2---:R-:W-:Y:S01]  /*4b560*/  ISETP.LT.AND P0, PT, R9, UR6, !P2 ;  /* 0x0000000609007c0c */ /* 0x004fe2000d701270 */
[----:B------:R-:W0:Y:S01]  /*4b570*/  LDCU UR6, c[0x0][0x39c] ;  /* 0x00007380ff0677ac */ /* 0x000e220008000800 */
[----:B-1----:R-:W-:-:S02]  /*4b580*/  ISETP.LT.AND P2, PT, R5, UR4, !P2 ;  /* 0x0000000405007c0c */ /* 0x002fc4000d741270 */
[----:B------:R-:W-:Y:S01]  /*4b590*/  ISETP.LT.AND P6, PT, R9, UR12, !P5 ;  /* 0x0000000c09007c0c */ /* 0x000fe2000efc1270 */
[----:B------:R-:W1:Y:S01]  /*4b5a0*/  LDCU UR4, c[0x0][0x39c] ;  /* 0x00007380ff0477ac */ /* 0x000e620008000800 */
[----:B------:R-:W-:Y:S01]  /*4b5b0*/  ISETP.LT.AND P5, PT, R5, UR14, !P5 ;  /* 0x0000000e05007c0c */ /* 0x000fe2000efa1270 */
[----:B------:R-:W2:Y:S06]  /*4b5c0*/  LDCU UR12, c[0x0][0x398] ;  /* 0x00007300ff0c77ac */ /* 0x000eac0008000800 */
[----:B------:R0:W-:Y:S01]  /*4b5d0*/  @P0 STG.E.U8 desc[UR20][R82.64], R84 ;  /* 0x0000005452000986 */ /* 0x0001e2000c101114 */
[----:B------:R-:W-:Y:S01]  /*4b5e0*/  ISETP.GE.AND P0, PT, R8, UR22, PT ;  /* 0x0000001608007c0c */ /* 0x000fe2000bf06270 */
[----:B------:R-:W1:Y:S02]  /*4b5f0*/  LDCU.64 UR22, c[0x0][0x398] ;  /* 0x00007300ff1677ac */ /* 0x000e640008000a00 */
[----:B------:R2:W-:Y:S01]  /*4b600*/  @P2 STG.E.U8 desc[UR20][R80.64], R85 ;  /* 0x0000005550002986 */ /* 0x0005e2000c101114 */
[----:B----4-:R-:W-:Y:S01]  /*4b610*/  ISETP.GE.AND P2, PT, R4, UR9, PT ;  /* 0x0000000904007c0c */ /* 0x010fe2000bf46270 */
[----:B------:R-:W4:Y:S01]  /*4b620*/  LDCU UR9, c[0x0][0x398] ;  /* 0x00007300ff0977ac */ /* 0x000f220008000800 */
[----:B------:R-:W1:Y:S01]  /*4b630*/  LDCU UR14, c[0x0][0x398] ;  /* 0x00007300ff0e77ac */ /* 0x000e620008000800 */
[----:B0-----:R-:W-:-:S02]  /*4b640*/  F2FP.SATFINITE.E4M3.F32.PACK_AB_MERGE_C R82, R7, R6, RZ ;  /* 0x000000060752723e */ /* 0x001fc400048070ff */
[----:B--2---:R-:W-:Y:S02]  /*4b650*/  F2FP.SATFINITE.E4M3.F32.PACK_AB_MERGE_C R80, R93, R92, RZ ;  /* 0x0000005c5d50723e */ /* 0x004fe400048070ff */
[----:B------:R-:W2:Y:S04]  /*4b660*/  LDL.LU R92, [R1+0x182c] ;  /* 0x00182c00015c7983 */ /* 0x000ea80000300800 */
[----:B------:R0:W-:Y:S01]  /*4b670*/  @P6 STG.E.U8 desc[UR20][R78.64], R82 ;  /* 0x000000524e006986 */ /* 0x0001e2000c101114 */
[----:B------:R-:W-:Y:S01]  /*4b680*/  ISETP.LT.AND P6, PT, R9, UR18, !P4 ;  /* 0x0000001209007c0c */ /* 0x000fe2000e7c1270 */
[----:B------:R-:W1:Y:S01]  /*4b690*/  LDCU UR18, c[0x0][0x398] ;  /* 0x00007300ff1277ac */ /* 0x000e620008000800 */
[----:B-----5:R-:W-:Y:S01]  /*4b6a0*/  ISETP.LT.AND P4, PT, R5, UR10, !P4 ;  /* 0x0000000a05007c0c */ /* 0x020fe2000e781270 */
[----:B------:R5:W-:Y:S01]  /*4b6b0*/  @P5 STG.E.U8 desc[UR20][R76.64], R80 ;  /* 0x000000504c005986 */ /* 0x000be2000c101114 */
[----:B---3--:R-:W-:Y:S01]  /*4b6c0*/  ISETP.LT.AND P5, PT, R9, UR16, !P0 ;  /* 0x0000001009007c0c */ /* 0x008fe2000c7a1270 */
[----:B------:R-:W3:Y:S01]  /*4b6d0*/  LDCU UR10, c[0x0][0x398] ;  /* 0x00007300ff0a77ac */ /* 0x000ee20008000800 */
[----:B------:R-:W1:Y:S01]  /*4b6e0*/  LDCU UR16, c[0x0][0x398] ;  /* 0x00007300ff1077ac */ /* 0x000e620008000800 */
[----:B0-----:R-:W-:-:S02]  /*4b6f0*/  PRMT R82, R82, 0x9910, RZ ;  /* 0x0000991052527816 */ /* 0x001fc400000000ff */
[----:B------:R-:W-:-:S03]  /*4b700*/  PRMT R78, R80, 0x9910, RZ ;  /* 0x00009910504e7816 */ /* 0x000fc600000000ff */
[----:B-----5:R-:W-:Y:S02]  /*4b710*/  IMAD.MOV.U32 R77, RZ, RZ, R82 ;  /* 0x000000ffff4d7224 */ /* 0x020fe400078e0052 */
[----:B------:R-:W-:Y:S02]  /*4b720*/  IMAD.MOV.U32 R76, RZ, RZ, R78 ;  /* 0x000000ffff4c7224 */ /* 0x000fe400078e004e */
[C---:B------:R-:W-:Y:S01]  /*4b730*/  VIADD R82, R69.reuse, UR26 ;  /* 0x0000001a45527c36 */ /* 0x040fe20008000000 */
[----:B------:R-:W-:Y:S02]  /*4b740*/  SHF.R.S32.HI R77, RZ, 0x8, R77 ;  /* 0x00000008ff4d7819 */ /* 0x000fe4000001144d */
[----:B------:R-:W-:Y:S01]  /*4b750*/  SHF.R.S32.HI R76, RZ, 0x8, R76 ;  /* 0x00000008ff4c7819 */ /* 0x000fe2000001144c */
[----:B------:R-:W-:Y:S02]  /*4b760*/  VIADD R78, R82, UR26 ;  /* 0x0000001a524e7c36 */ /* 0x000fe40008000000 */
[----:B------:R0:W-:Y:S04]  /*4b770*/  @P6 STG.E.U8 desc[UR20][R74.64], R77 ;  /* 0x0000004d4a006986 */ /* 0x0001e8000c101114 */
[----:B------:R-:W-:Y:S01]  /*4b780*/  @P4 STG.E.U8 desc[UR20][R72.64], R76 ;  /* 0x0000004c48004986 */ /* 0x000fe2000c101114 */
[----:B------:R-:W-:-:S02]  /*4b790*/  IADD3 R86, P4, PT, R69, R68, RZ ;  /* 0x0000004445567210 */ /* 0x000fc40007f9e0ff */
[----:B------:R-:W-:-:S03]  /*4b7a0*/  SHF.R.S32.HI R69, RZ, 0x1f, R78 ;  /* 0x0000001fff457819 */ /* 0x000fc6000001144e */
[----:B------:R-:W-:Y:S01]  /*4b7b0*/  IMAD.X R87, R88, 0x1, R3, P4 ;  /* 0x0000000158577824 */ /* 0x000fe200020e0603 */
[----:B------:R-:W-:Y:S01]  /*4b7c0*/  IADD3 R84, P4, PT, R82, R2, RZ ;  /* 0x0000000252547210 */ /* 0x000fe20007f9e0ff */
[----:B0-----:R-:W-:-:S03]  /*4b7d0*/  VIADD R74, R78, UR26 ;  /* 0x0000001a4e4a7c36 */ /* 0x001fc60008000000 */
[----:B------:R-:W-:Y:S01]  /*4b7e0*/  STL [R1+0x1828], R87 ;  /* 0x0018285701007387 */ /* 0x000fe20000100800 */
[----:B--2---:R-:W-:-:S05]  /*4b7f0*/  F2FP.SATFINITE.E4M3.F32.PACK_AB_MERGE_C R24, R91, R92, RZ ;  /* 0x0000005c5b18723e */ /* 0x004fca00048070ff */
[----:B------:R0:W-:Y:S02]  /*4b800*/  @P5 STG.E.U8 desc[UR20][R70.64], R24 ;  /* 0x0000001846005986 */ /* 0x0001e4000c101114 */
[----:B0-----:R-:W-:Y:S02]  /*4b810*/  SHF.R.S32.HI R70, RZ, 0x1f, R82 ;  /* 0x0000001fff467819 */ /* 0x001fe40000011452 */
[----:B------:R-:W-:Y:S02]  /*4b820*/  IADD3 R82, P5, PT, R82, R68, RZ ;  /* 0x0000004452527210 */ /* 0x000fe40007fbe0ff */
[----:B------:R-:W-:Y:S01]  /*4b830*/  SHF.R.S32.HI R71, RZ, 0x1f, R74 ;  /* 0x0000001fff477819 */ /* 0x000fe2000001144a */
[----:B------:R-:W-:Y:S01]  /*4b840*/  IMAD.X R85, R70, 0x1, R0, P4 ;  /* 0x0000000146557824 */ /* 0x000fe200020e0600 */
[----:B------:R-:W-:Y:S01]  /*4b850*/  IADD3 R80, P4, PT, R78, R2, RZ ;  /* 0x000000024e507210 */ /* 0x000fe20007f9e0ff */
[----:B------:R-:W-:Y:S01]  /*4b860*/  IMAD.X R83, R70, 0x1, R3, P5 ;  /* 0x0000000146537824 */ /* 0x000fe200028e0603 */
[----:B------:R-:W-:Y:S01]  /*4b870*/  IADD3 R78, P5, PT, R78, R68, RZ ;  /* 0x000000444e4e7210 */ /* 0x000fe20007fbe0ff */
[----:B------:R-:W-:-:S02]  /*4b880*/  VIADD R70, R74, UR26 ;  /* 0x0000001a4a467c36 */ /* 0x000fc40008000000 */
[C---:B------:R-:W-:Y:S01]  /*4b890*/  IMAD.X R81, R69.reuse, 0x1, R0, P4 ;  /* 0x0000000145517824 */ /* 0x040fe200020e0600 */
[C---:B------:R-:W-:Y:S01]  /*4b8a0*/  IADD3 R76, P4, PT, R74.reuse, R2, RZ ;  /* 0x000000024a4c7210 */ /* 0x040fe20007f9e0ff */
[--C-:B------:R-:W-:Y:S01]  /*4b8b0*/  IMAD.X R79, R69, 0x1, R3.reuse, P5 ;  /* 0x00000001454f7824 */ /* 0x100fe200028e0603 */
[----:B------:R-:W-:Y:S01]  /*4b8c0*/  IADD3 R74, P5, PT, R74, R68, RZ ;  /* 0x000000444a4a7210 */ /* 0x000fe20007fbe0ff */
[C---:B------:R-:W-:Y:S01]  /*4b8d0*/  VIADD R69, R70.reuse, UR26 ;  /* 0x0000001a46457c36 */ /* 0x040fe20008000000 */
[----:B------:R-:W-:Y:S01]  /*4b8e0*/  SHF.R.S32.HI R88, RZ, 0x1f, R70 ;  /* 0x0000001fff587819 */ /* 0x000fe20000011446 */
[C-C-:B------:R-:W-:Y:S01]  /*4b8f0*/  IMAD.X R77, R71.reuse, 0x1, R0.reuse, P4 ;  /* 0x00000001474d7824 */ /* 0x140fe200020e0600 */
[C---:B------:R-:W-:Y:S01]  /*4b900*/  IADD3 R72, P4, PT, R70.reuse, R2, RZ ;  /* 0x0000000246487210 */ /* 0x040fe20007f9e0ff */
[----:B------:R-:W-:Y:S01]  /*4b910*/  IMAD.X R75, R71, 0x1, R3, P5 ;  /* 0x00000001474b7824 */ /* 0x000fe200028e0603 */
[----:B------:R-:W-:Y:S01]  /*4b920*/  IADD3 R70, P5, PT, R70, R68, RZ ;  /* 0x0000004446467210 */ /* 0x000fe20007fbe0ff */
[----:B------:R-:W-:Y:S01]  /*4b930*/  VIADD R90, R69, UR26 ;  /* 0x0000001a455a7c36 */ /* 0x000fe20008000000 */
[----:B------:R-:W-:Y:S01]  /*4b940*/  SHF.R.S32.HI R91, RZ, 0x1f, R69 ;  /* 0x0000001fff5b7819 */ /* 0x000fe20000011445 */
[----:B------:R-:W-:-:S02]  /*4b950*/  IMAD.X R73, R88, 0x1, R0, P4 ;  /* 0x0000000158497824 */ /* 0x000fc400020e0600 */
[--C-:B------:R-:W-:Y:S01]  /*4b960*/  IMAD.X R71, R88, 0x1, R3.reuse, P5 ;  /* 0x0000000158477824 */ /* 0x100fe200028e0603 */
[C---:B------:R-:W-:Y:S02]  /*4b970*/  IADD3 R88, P4, PT, R69.reuse, R2, RZ ;  /* 0x0000000245587210 */ /* 0x040fe40007f9e0ff */
[----:B------:R-:W-:Y:S01]  /*4b980*/  IADD3 R14, P5, PT, R69, R68, RZ ;  /* 0x00000044450e7210 */ /* 0x000fe20007fbe0ff */
[C---:B------:R-:W-:Y:S01]  /*4b990*/  VIADD R69, R90.reuse, UR26 ;  /* 0x0000001a5a457c36 */ /* 0x040fe20008000000 */
[----:B------:R-:W-:Y:S01]  /*4b9a0*/  SHF.R.S32.HI R4, RZ, 0x1f, R90 ;  /* 0x0000001fff047819 */ /* 0x000fe2000001145a */
[C-C-:B------:R-:W-:Y:S01]  /*4b9b0*/  IMAD.X R89, R91.reuse, 0x1, R0.reuse, P4 ;  /* 0x000000015b597824 */ /* 0x140fe200020e0600 */
[C---:B------:R-:W-:Y:S01]  /*4b9c0*/  IADD3 R92, P4, PT, R90.reuse, R2, RZ ;  /* 0x000000025a5c7210 */ /* 0x040fe20007f9e0ff */
[----:B------:R-:W-:Y:S01]  /*4b9d0*/  IMAD.X R15, R91, 0x1, R3, P5 ;  /* 0x000000015b0f7824 */ /* 0x000fe200028e0603 */
[----:B------:R-:W-:Y:S01]  /*4b9e0*/  IADD3 R90, P5, PT, R90, R68, RZ ;  /* 0x000000445a5a7210 */ /* 0x000fe20007fbe0ff */
[C---:B------:R-:W-:Y:S01]  /*4b9f0*/  VIADD R6, R69.reuse, UR26 ;  /* 0x0000001a45067c36 */ /* 0x040fe20008000000 */
[----:B------:R-:W-:Y:S01]  /*4ba00*/  SHF.R.S32.HI R7, RZ, 0x1f, R69 ;  /* 0x0000001fff077819 */ /* 0x000fe20000011445 */
[C---:B------:R-:W-:Y:S01]  /*4ba10*/  IMAD.X R93, R4.reuse, 0x1, R0, P4 ;  /* 0x00000001045d7824 */ /* 0x040fe200020e0600 */
[C---:B------:R-:W-:Y:S01]  /*4ba20*/  IADD3 R10, P4, PT, R69.reuse, R2, RZ ;  /* 0x00000002450a7210 */ /* 0x040fe20007f9e0ff */
[--C-:B------:R-:W-:Y:S01]  /*4ba30*/  IMAD.X R91, R4, 0x1, R3.reuse, P5 ;  /* 0x00000001045b7824 */ /* 0x100fe200028e0603 */
[----:B------:R-:W-:Y:S01]  /*4ba40*/  IADD3 R60, P5, PT, R69, R68, RZ ;  /* 0x00000044453c7210 */ /* 0x000fe20007fbe0ff */
[C---:B------:R-:W-:Y:S01]  /*4ba50*/  VIADD R69, R6.reuse, UR26 ;  /* 0x0000001a06457c36 */ /* 0x040fe20008000000 */
[----:B------:R-:W-:Y:S01]  /*4ba60*/  SHF.R.S32.HI R4, RZ, 0x1f, R6 ;  /* 0x0000001fff047819 */ /* 0x000fe20000011406 */
[C---:B------:R-:W-:Y:S01]  /*4ba70*/  IMAD.X R11, R7.reuse, 0x1, R0, P4 ;  /* 0x00000001070b7824 */ /* 0x040fe200020e0600 */
[----:B------:R-:W-:Y:S01]  /*4ba80*/  IADD3 R12, P4, PT, R6, R2, RZ ;  /* 0x00000002060c7210 */ /* 0x000fe20007f9e0ff */
[----:B------:R-:W-:Y:S01]  /*4ba90*/  IMAD.X R61, R7, 0x1, R3, P5 ;  /* 0x00000001073d7824 */ /* 0x000fe200028e0603 */
[----:B------:R-:W-:-:S02]  /*4baa0*/  SHF.R.S32.HI R7, RZ, 0x1f, R69 ;  /* 0x0000001fff077819 */ /* 0x000fc40000011445 */
[----:B------:R0:W-:Y:S01]  /*4bab0*/  STL.64 [R1+0x708], R10 ;  /* 0x0007080a01007387 */ /* 0x0001e20000100a00 */
[----:B------:R-:W-:-:S05]  /*4bac0*/  IMAD.X R13, R4, 0x1, R0, P4 ;  /* 0x00000001040d7824 */ /* 0x000fca00020e0600 */
[----:B------:R2:W-:Y:S01]  /*4bad0*/  STL.64 [R1+0x608], R12 ;  /* 0x0006080c01007387 */ /* 0x0005e20000100a00 */
[----:B0-----:R-:W-:Y:S01]  /*4bae0*/  IADD3 R10, P5, PT, R6, R68, RZ ;  /* 0x00000044060a7210 */ /* 0x001fe20007fbe0ff */
[----:B------:R-:W-:-:S04]  /*4baf0*/  VIADD R6, R69, UR26 ;  /* 0x0000001a45067c36 */ /* 0x000fc80008000000 */
[----:B------:R-:W-:Y:S01]  /*4bb00*/  IMAD.X R11, R4, 0x1, R3, P5 ;  /* 0x00000001040b7824 */ /* 0x000fe200028e0603 */
[-C--:B--2---:R-:W-:Y:S02]  /*4bb10*/  IADD3 R12, P4, PT, R69, R2.reuse, RZ ;  /* 0x00000002450c7210 */ /* 0x084fe40007f9e0ff */
[----:B------:R-:W-:Y:S02]  /*4bb20*/  SHF.R.S32.HI R4, RZ, 0x1f, R6 ;  /* 0x0000001fff047819 */ /* 0x000fe40000011406 */
[----:B------:R0:W-:Y:S01]  /*4bb30*/  STL.64 [R1+0x600], R10 ;  /* 0x0006000a01007387 */ /* 0x0001e20000100a00 */
[----:B------:R-:W-:Y:S01]  /*4bb40*/  IMAD.X R13, R7, 0x1, R0, P4 ;  /* 0x00000001070d7824 */ /* 0x000fe200020e0600 */
[----:B------:R-:W-:-:S05]  /*4bb50*/  IADD3 R64, P4, PT, R6, R2, RZ ;  /* 0x0000000206407210 */ /* 0x000fca0007f9e0ff */
[----:B------:R-:W-:Y:S01]  /*4bb60*/  IMAD.X R65, R4, 0x1, R0, P4 ;  /* 0x0000000104417824 */ /* 0x000fe200020e0600 */
[----:B0-----:R-:W-:Y:S01]  /*4bb70*/  IADD3 R10, P5, PT, R69, R68, RZ ;  /* 0x00000044450a7210 */ /* 0x001fe20007fbe0ff */
[----:B------:R-:W-:-:S04]  /*4bb80*/  VIADD R69, R6, UR26 ;  /* 0x0000001a06457c36 */ /* 0x000fc80008000000 */
[----:B------:R-:W-:Y:S01]  /*4bb90*/  IMAD.X R11, R7, 0x1, R3, P5 ;  /* 0x00000001070b7824 */ /* 0x000fe200028e0603 */
[----:B------:R-:W-:-:S04]  /*4bba0*/  SHF.R.S32.HI R7, RZ, 0x1f, R69 ;  /* 0x0000001fff077819 */ /* 0x000fc80000011445 */
[----:B------:R0:W-:Y:S04]  /*4bbb0*/  STL.64 [R1+0x720], R10 ;  /* 0x0007200a01007387 */ /* 0x0001e80000100a00 */
[----:B------:R2:W-:Y:S01]  /*4bbc0*/  STL.64 [R1+0x728], R12 ;  /* 0x0007280c01007387 */ /* 0x0005e20000100a00 */
[----:B0-----:R-:W-:Y:S01]  /*4bbd0*/  IADD3 R10, P5, PT, R6, R68, RZ ;  /* 0x00000044060a7210 */ /* 0x001fe20007fbe0ff */
[----:B------:R-:W-:-:S04]  /*4bbe0*/  VIADD R6, R69, UR26 ;  /* 0x0000001a45067c36 */ /* 0x000fc80008000000 */
[--C-:B------:R-:W-:Y:S01]  /*4bbf0*/  IMAD.X R11, R4, 0x1, R3.reuse, P5 ;  /* 0x00000001040b7824 */ /* 0x100fe200028e0603 */
[-C--:B--2---:R-:W-:Y:S02]  /*4bc00*/  IADD3 R12, P5, PT, R69, R68.reuse, RZ ;  /* 0x00000044450c7210 */ /* 0x084fe40007fbe0ff */
[----:B------:R-:W-:Y:S02]  /*4bc10*/  SHF.R.S32.HI R4, RZ, 0x1f, R6 ;  /* 0x0000001fff047819 */ /* 0x000fe40000011406 */
[----:B------:R0:W-:Y:S01]  /*4bc20*/  STL.64 [R1+0x710], R10 ;  /* 0x0007100a01007387 */ /* 0x0001e20000100a00 */
[----:B------:R-:W-:Y:S01]  /*4bc30*/  IMAD.X R13, R7, 0x1, R3, P5 ;  /* 0x00000001070d7824 */ /* 0x000fe200028e0603 */
[----:B------:R-:W-:-:S04]  /*4bc40*/  IADD3 R62, P5, PT, R6, R68, RZ ;  /* 0x00000044063e7210 */ /* 0x000fc80007fbe0ff */
[----:B------:R2:W-:Y:S01]  /*4bc50*/  STL.64 [R1+0x748], R12 ;  /* 0x0007480c01007387 */ /* 0x0005e20000100a00 */
[----:B------:R-:W-:Y:S01]  /*4bc60*/  IMAD.X R63, R4, 0x1, R3, P5 ;  /* 0x00000001043f7824 */ /* 0x000fe200028e0603 */
[----:B0-----:R-:W-:Y:S01]  /*4bc70*/  IADD3 R10, P4, PT, R69, R2, RZ ;  /* 0x00000002450a7210 */ /* 0x001fe20007f9e0ff */
[----:B------:R-:W-:-:S04]  /*4bc80*/  VIADD R69, R6, UR26 ;  /* 0x0000001a06457c36 */ /* 0x000fc80008000000 */
[--C-:B------:R-:W-:Y:S01]  /*4bc90*/  IMAD.X R11, R7, 0x1, R0.reuse, P4 ;  /* 0x00000001070b7824 */ /* 0x100fe200020e0600 */
[----:B------:R-:W-:Y:S01]  /*4bca0*/  IADD3 R66, P4, PT, R6, R2, RZ ;  /* 0x0000000206427210 */ /* 0x000fe20007f9e0ff */
[C---:B------:R-:W-:Y:S01]  /*4bcb0*/  VIADD R6, R69.reuse, UR26 ;  /* 0x0000001a45067c36 */ /* 0x040fe20008000000 */
[----:B------:R-:W-:Y:S02]  /*4bcc0*/  SHF.R.S32.HI R7, RZ, 0x1f, R69 ;  /* 0x0000001fff077819 */ /* 0x000fe40000011445 */
        /* <DEDUP_REMOVED lines=20> */
[----:B--2---:R-:W-:Y:S01]  /*4be10*/  IADD3 R12, P4, PT, R6, R2, RZ ;  /* 0x00000002060c7210 */ /* 0x004fe20007f9e0ff */
        /* <DEDUP_REMOVED lines=10> */
[----:B------:R-:W-:Y:S01]  /*4bec0*/  IMAD.X R47, R7, 0x1, R0, P4 ;  /* 0x00000001072f7824 */ /* 0x000fe200020e0600 */
[----:B------:R-:W-:Y:S01]  /*4bed0*/  IADD3 R42, P4, PT, R6, R2, RZ ;  /* 0x00000002062a7210 */ /* 0x000fe20007f9e0ff */
[----:B------:R-:W-:Y:S01]  /*4bee0*/  VIADD R7, R69, UR26 ;  /* 0x0000001a45077c36 */ /* 0x000fe20008000000 */
[----:B------:R-:W-:Y:S01]  /*4bef0*/  SHF.R.S32.HI R16, RZ, 0x1f, R69 ;  /* 0x0000001fff107819 */ /* 0x000fe20000011445 */
[----:B------:R-:W-:-:S02]  /*4bf00*/  IMAD.X R41, R4, 0x1, R3, P5 ;  /* 0x0000000104297824 */ /* 0x000fc400028e0603 */
[----:B------:R-:W-:Y:S02]  /*4bf10*/  IMAD.X R43, R4, 0x1, R0, P4 ;  /* 0x00000001042b7824 */ /* 0x000fe400020e0600 */
[----:B------:R-:W1:Y:S04]  /*4bf20*/  LDL.LU R4, [R1+0x137c] ;  /* 0x00137c0001047983 */ /* 0x000e680000300800 */
[----:B------:R-:W2:Y:S04]  /*4bf30*/  LDL.LU R25, [R1+0x210] ;  /* 0x0002100001197983 */ /* 0x000ea80000300800 */
[----:B------:R-:W2:Y:S01]  /*4bf40*/  LDL.LU R8, [R1+0x214] ;  /* 0x0002140001087983 */ /* 0x000ea20000300800 */
[----:B------:R-:W-:-:S02]  /*4bf50*/  IADD3 R38, P4, PT, R69, R2, RZ ;  /* 0x0000000245267210 */ /* 0x000fc40007f9e0ff */
[----:B------:R-:W-:Y:S01]  /*4bf60*/  IADD3 R34, P5, PT, R69, R68, RZ ;  /* 0x0000004445227210 */ /* 0x000fe20007fbe0ff */
[----:B------:R-:W5:Y:S01]  /*4bf70*/  LDL.LU R87, [R1+0x1380] ;  /* 0x0013800001577983 */ /* 0x000f620000300800 */
[----:B------:R-:W-:Y:S01]  /*4bf80*/  SHF.R.S32.HI R6, RZ, 0x1f, R7 ;  /* 0x0000001fff067819 */ /* 0x000fe20000011407 */
[C-C-:B------:R-:W-:Y:S01]  /*4bf90*/  IMAD.X R39, R16.reuse, 0x1, R0.reuse, P4 ;  /* 0x0000000110277824 */ /* 0x140fe200020e0600 */
[C---:B------:R-:W-:Y:S01]  /*4bfa0*/  IADD3 R32, P4, PT, R7.reuse, R2, RZ ;  /* 0x0000000207207210 */ /* 0x040fe20007f9e0ff */
[--C-:B------:R-:W-:Y:S01]  /*4bfb0*/  IMAD.X R35, R16, 0x1, R3.reuse, P5 ;  /* 0x0000000110237824 */ /* 0x100fe200028e0603 */
[C---:B------:R-:W-:Y:S01]  /*4bfc0*/  IADD3 R30, P5, PT, R7.reuse, R68, RZ ;  /* 0x00000044071e7210 */ /* 0x040fe20007fbe0ff */
[----:B------:R-:W-:Y:S01]  /*4bfd0*/  VIADD R69, R7, UR26 ;  /* 0x0000001a07457c36 */ /* 0x000fe20008000000 */
[----:B------:R-:W3:Y:S01]  /*4bfe0*/  LDL.LU R22, [R1+0x618] ;  /* 0x0006180001167983 */ /* 0x000ee20000300800 */
[C-C-:B------:R-:W-:Y:S02]  /*4bff0*/  IMAD.X R33, R6.reuse, 0x1, R0.reuse, P4 ;  /* 0x0000000106217824 */ /* 0x140fe400020e0600 */
[----:B------:R-:W-:Y:S01]  /*4c000*/  IMAD.X R31, R6, 0x1, R3, P5 ;  /* 0x00000001061f7824 */ /* 0x000fe200028e0603 */
[----:B------:R-:W-:Y:S01]  /*4c010*/  SHF.R.S32.HI R16, RZ, 0x1f, R69 ;  /* 0x0000001fff107819 */ /* 0x000fe20000011445 */
[C---:B------:R-:W-:Y:S01]  /*4c020*/  VIADD R7, R69.reuse, UR26 ;  /* 0x0000001a45077c36 */ /* 0x040fe20008000000 */
[C---:B------:R-:W-:Y:S01]  /*4c030*/  IADD3 R28, P4, PT, R69.reuse, R2, RZ ;  /* 0x00000002451c7210 */ /* 0x040fe20007f9e0ff */
[----:B------:R-:W3:Y:S01]  /*4c040*/  LDL.LU R23, [R1+0x61c] ;  /* 0x00061c0001177983 */ /* 0x000ee20000300800 */
[-C--:B------:R-:W-:Y:S01]  /*4c050*/  IADD3 R26, P5, PT, R69, R68.reuse, RZ ;  /* 0x00000044451a7210 */ /* 0x080fe20007fbe0ff */
[C---:B------:R-:W-:Y:S01]  /*4c060*/  VIADD R69, R7.reuse, UR26 ;  /* 0x0000001a07457c36 */ /* 0x040fe20008000000 */
[----:B------:R-:W-:Y:S01]  /*4c070*/  SHF.R.S32.HI R6, RZ, 0x1f, R7 ;  /* 0x0000001fff067819 */ /* 0x000fe20000011407 */
[C---:B------:R-:W-:Y:S01]  /*4c080*/  IMAD.X R29, R16.reuse, 0x1, R0, P4 ;  /* 0x00000001101d7824 */ /* 0x040fe200020e0600 */
[----:B------:R-:W3:Y:S01]  /*4c090*/  LDL.LU R18, [R1+0x218] ;  /* 0x0002180001127983 */ /* 0x000ee20000300800 */
[----:B------:R-:W-:Y:S01]  /*4c0a0*/  IMAD.X R27, R16, 0x1, R3, P5 ;  /* 0x00000001101b7824 */ /* 0x000fe200028e0603 */
[----:B------:R-:W-:-:S02]  /*4c0b0*/  IADD3 R16, P6, PT, R7, R68, RZ ;  /* 0x0000004407107210 */ /* 0x000fc40007fde0ff */
[----:B------:R-:W3:Y:S01]  /*4c0c0*/  LDL.LU R19, [R1+0x21c] ;  /* 0x00021c0001137983 */ /* 0x000ee20000300800 */
[----:B------:R-:W-:Y:S02]  /*4c0d0*/  IADD3 R20, P4, PT, R7, R2, RZ ;  /* 0x0000000207147210 */ /* 0x000fe40007f9e0ff */
[----:B------:R-:W-:Y:S01]  /*4c0e0*/  IMAD.X R17, R6, 0x1, R3, P6 ;  /* 0x0000000106117824 */ /* 0x000fe200030e0603 */
[----:B--2---:R-:W-:Y:S02]  /*4c0f0*/  F2FP.SATFINITE.E4M3.F32.PACK_AB_MERGE_C R25, R8, R25, RZ ;  /* 0x000000190819723e */ /* 0x004fe400048070ff */
[----:B------:R-:W2:Y:S01]  /*4c100*/  LDL.LU R8, [R1+0x1384] ;  /* 0x0013840001087983 */ /* 0x000ea20000300800 */
[----:B-----5:R-:W-:Y:S02]  /*4c110*/  ISETP.GE.AND P6, PT, R87, UR6, PT ;  /* 0x0000000657007c0c */ /* 0x020fe4000bfc6270 */
[----:B------:R-:W-:Y:S01]  /*4c120*/  ISETP.LT.AND P5, PT, R5, UR24, !P0 ;  /* 0x0000001805007c0c */ /* 0x000fe2000c7a1270 */
[----:B------:R-:W5:Y:S01]  /*4c130*/  LDL.LU R87, [R1+0x1828] ;  /* 0x0018280001577983 */ /* 0x000f620000300800 */
[----:B------:R-:W-:Y:S01]  /*4c140*/  PRMT R24, R24, 0x9910, RZ ;  /* 0x0000991018187816 */ /* 0x000fe200000000ff */
[----:B------:R-:W-:Y:S01]  /*4c150*/  IMAD.X R21, R6, 0x1, R0, P4 ;  /* 0x0000000106157824 */ /* 0x000fe200020e0600 */
[----:B-1----:R-:W-:Y:S01]  /*4c160*/  ISETP.GE.AND P4, PT, R4, UR4, PT ;  /* 0x0000000404007c0c */ /* 0x002fe2000bf86270 */
[----:B------:R-:W2:Y:S01]  /*4c170*/  LDCU UR4, c[0x0][0x39c] ;  /* 0x00007380ff0477ac */ /* 0x000ea20008000800 */
[----:B------:R-:W-:-:S02]  /*4c180*/  SHF.R.S32.HI R4, RZ, 0x1f, R69 ;  /* 0x0000001fff047819 */ /* 0x000fc40000011445 */
[----:B------:R-:W-:Y:S01]  /*4c190*/  IADD3 R6, P0, PT, R69, R2, RZ ;  /* 0x0000000245067210 */ /* 0x000fe20007f1e0ff */
[----:B------:R-:W0:Y:S04]  /*4c1a0*/  LDCU UR6, c[0x0][0x39c] ;  /* 0x00007380ff0677ac */ /* 0x000e280008000800 */
[----:B------:R-:W-:Y:S01]  /*4c1b0*/  IMAD.X R7, R4, 0x1, R0, P0 ;  /* 0x0000000104077824 */ /* 0x000fe200000e0600 */
[----:B------:R-:W-:Y:S02]  /*4c1c0*/  ISETP.LT.AND P0, PT, R9, UR22, !P2 ;  /* 0x0000001609007c0c */ /* 0x000fe4000d701270 */
[----:B------:R-:W-:Y:S01]  /*4c1d0*/  ISETP.LT.AND P2, PT, R5, UR28, !P2 ;  /* 0x0000001c05007c0c */ /* 0x000fe2000d741270 */
[----:B-----5:R1:W-:Y:S02]  /*4c1e0*/  @P5 STG.E.U8 desc[UR20][R86.64], R25 ;  /* 0x0000001956005986 */ /* 0x0203e4000c101114 */
[----:B-1----:R-:W-:-:S02]  /*4c1f0*/  SHF.R.S32.HI R86, RZ, 0x8, R24 ;  /* 0x00000008ff567819 */ /* 0x002fc40000011418 */
[----:B------:R-:W-:Y:S01]  /*4c200*/  IADD3 R24, P5, PT, R69, R68, RZ ;  /* 0x0000004445187210 */ /* 0x000fe20007fbe0ff */
[----:B------:R-:W-:-:S04]  /*4c210*/  IMAD.MOV.U32 R87, RZ, RZ, R25 ;  /* 0x000000ffff577224 */ /* 0x000fc800078e0019 */
[----:B------:R-:W-:Y:S02]  /*4c220*/  IMAD.X R25, R4, 0x1, R3, P5 ;  /* 0x0000000104197824 */ /* 0x000fe400028e0603 */
[----:B------:R-:W0:Y:S01]  /*4c230*/  LDL.LU R4, [R1+0x1388] ;  /* 0x0013880001047983 */ /* 0x000e220000300800 */
[----:B------:R-:W-:-:S03]  /*4c240*/  PRMT R87, R87, 0x9910, RZ ;  /* 0x0000991057577816 */ /* 0x000fc600000000ff */
[----:B------:R1:W-:Y:S01]  /*4c250*/  @P0 STG.E.U8 desc[UR20][R84.64], R86 ;  /* 0x0000005654000986 */ /* 0x0003e2000c101114 */
[----:B------:R-:W-:Y:S02]  /*4c260*/  ISETP.LT.AND P0, PT, R9, UR30, !P4 ;  /* 0x0000001e09007c0c */ /* 0x000fe4000e701270 */
[----:B--2---:R-:W-:Y:S01]  /*4c270*/  ISETP.GE.AND P5, PT, R8, UR4, PT ;  /* 0x0000000408007c0c */ /* 0x004fe2000bfa6270 */
[----:B------:R-:W2:Y:S01]  /*4c280*/  LDCU UR4, c[0x0][0x39c] ;  /* 0x00007380ff0477ac */ /* 0x000ea20008000800 */
[----:B-1----:R-:W-:Y:S01]  /*4c290*/  IMAD.MOV.U32 R86, RZ, RZ, R87 ;  /* 0x000000ffff567224 */ /* 0x002fe200078e0057 */
[----:B---3--:R-:W-:Y:S01]  /*4c2a0*/  F2FP.SATFINITE.E4M3.F32.PACK_AB_MERGE_C R85, R19, R18, RZ ;  /* 0x000000121355723e */ /* 0x008fe200048070ff */
[----:B------:R-:W3:Y:S03]  /*4c2b0*/  LDL.LU R87, [R1+0x620] ;  /* 0x0006200001577983 */ /* 0x000ee60000300800 */
[----:B------:R-:W-:Y:S01]  /*4c2c0*/  SHF.R.S32.HI R86, RZ, 0x8, R86 ;  /* 0x00000008ff567819 */ /* 0x000fe20000011456 */
[----:B------:R-:W3:Y:S04]  /*4c2d0*/  LDL.LU R8, [R1+0x624] ;  /* 0x0006240001087983 */ /* 0x000ee80000300800 */
[----:B------:R-:W5:Y:S04]  /*4c2e0*/  LDL.LU R18, [R1+0x220] ;  /* 0x0002200001127983 */ /* 0x000f680000300800 */
[----:B------:R-:W5:Y:S04]  /*4c2f0*/  LDL.LU R19, [R1+0x224] ;  /* 0x0002240001137983 */ /* 0x000f680000300800 */
[----:B------:R1:W-:Y:S01]  /*4c300*/  @P2 STG.E.U8 desc[UR20][R82.64], R86 ;  /* 0x0000005652002986 */ /* 0x0003e2000c101114 */
[----:B------:R-:W-:-:S03]  /*4c310*/  F2FP.SATFINITE.E4M3.F32.PACK_AB_MERGE_C R84, R23, R22, RZ ;  /* 0x000000161754723e */ /* 0x000fc600048070ff */
[----:B-1----:R-:W2:Y:S04]  /*4c320*/  LDL.LU R83, [R1+0x138c] ;  /* 0x00138c0001537983 */ /* 0x002ea80000300800 */
[----:B------:R1:W-:Y:S01]  /*4c330*/  @P0 STG.E.U8 desc[UR20][R80.64], R84 ;  /* 0x0000005450000986 */ /* 0x0003e2000c101114 */
[----:B0-----:R-:W-:Y:S01]  /*4c340*/  ISETP.GE.AND P0, PT, R4, UR6, PT ;  /* 0x0000000604007c0c */ /* 0x001fe2000bf06270 */
[----:B------:R-:W0:Y:S02]  /*4c350*/  LDCU UR6, c[0x0][0x39c] ;  /* 0x00007380ff0677ac */ /* 0x000e240008000800 */
[----:B------:R-:W0:Y:S01]  /*4c360*/  LDL.LU R4, [R1+0x1390] ;  /* 0x0013900001047983 */ /* 0x000e220000300800 */
[----:B----4-:R-:W-:Y:S01]  /*4c370*/  ISETP.LT.AND P4, PT, R5, UR9, !P4 ;  /* 0x0000000905007c0c */ /* 0x010fe2000e781270 */
[----:B------:R-:W4:Y:S01]  /*4c380*/  LDCU UR9, c[0x0][0x398] ;  /* 0x00007300ff0977ac */ /* 0x000f220008000800 */
[----:B-1----:R-:W-:-:S02]  /*4c390*/  PRMT R84, R84, 0x9910, RZ ;  /* 0x0000991054547816 */ /* 0x002fc400000000ff */
[----:B------:R-:W-:Y:S01]  /*4c3a0*/  ISETP.LT.AND P2, PT, R9, UR10, !P6 ;  /* 0x0000000a09007c0c */ /* 0x000fe2000f741270 */
[----:B------:R-:W1:Y:S08]  /*4c3b0*/  LDCU UR10, c[0x0][0x398] ;  /* 0x00007300ff0a77ac */ /* 0x000e700008000800 */
[----:B------:R1:W-:Y:S01]  /*4c3c0*/  @P4 STG.E.U8 desc[UR20][R78.64], R85 ;  /* 0x000000554e004986 */ /* 0x0003e2000c101114 */
[----:B------:R-:W-:Y:S01]  /*4c3d0*/  ISETP.LT.AND P6, PT, R5, UR12, !P6 ;  /* 0x0000000c05007c0c */ /* 0x000fe2000f7c1270 */
[----:B------:R-:W0:Y:S01]  /*4c3e0*/  LDCU UR12, c[0x0][0x398] ;  /* 0x00007300ff0c77ac */ /* 0x000e220008000800 */
[----:B-1----:R-:W-:-:S02]  /*4c3f0*/  IMAD.MOV.U32 R79, RZ, RZ, R84 ;  /* 0x000000ffff4f7224 */ /* 0x002fc400078e0054 */
[----:B------:R-:W-:-:S03]  /*4c400*/  VIADD R78, R69, UR26 ;  /* 0x0000001a454e7c36 */ /* 0x000fc60008000000 */
[----:B------:R-:W-:Y:S02]  /*4c410*/  SHF.R.S32.HI R69, RZ, 0x8, R79 ;  /* 0x00000008ff457819 */ /* 0x000fe4000001144f */
[----:B------:R-:W-:Y:S02]  /*4c420*/  SHF.R.S32.HI R79, RZ, 0x1f, R78 ;  /* 0x0000001fff4f7819 */ /* 0x000fe4000001144e */
[----:B------:R-:W-:Y:S02]  /*4c430*/  IADD3 R22, P4, PT, R78, R2, RZ ;  /* 0x000000024e167210 */ /* 0x000fe40007f9e0ff */
[----:B------:R-:W-:Y:S01]  /*4c440*/  PRMT R85, R85, 0x9910, RZ ;  /* 0x0000991055557816 */ /* 0x000fe200000000ff */
[----:B------:R1:W-:Y:S02]  /*4c450*/  @P2 STG.E.U8 desc[UR20][R76.64], R69 ;  /* 0x000000454c002986 */ /* 0x0003e4000c101114 */
[----:B------:R-:W-:Y:S01]  /*4c460*/  IMAD.X R23, R79, 0x1, R0, P4 ;  /* 0x000000014f177824 */ /* 0x000fe200020e0600 */
[----:B----4-:R-:W-:Y:S01]  /*4c470*/  ISETP.LT.AND P4, PT, R9, UR9, !P5 ;  /* 0x0000000909007c0c */ /* 0x010fe2000ef81270 */
[----:B------:R-:W4:Y:S01]  /*4c480*/  LDCU UR9, c[0x0][0x398] ;  /* 0x00007300ff0977ac */ /* 0x000f220008000800 */
[----:B--2---:R-:W-:Y:S01]  /*4c490*/  ISETP.GE.AND P2, PT, R83, UR4, PT ;  /* 0x0000000453007c0c */ /* 0x004fe2000bf46270 */
[----:B-1----:R-:W2:Y:S01]  /*4c4a0*/  LDL.LU R77, [R1+0x1394] ;  /* 0x00139400014d7983 */ /* 0x002ea20000300800 */
[----:B------:R-:W-:Y:S01]  /*4c4b0*/  IMAD.MOV.U32 R76, RZ, RZ, R85 ;  /* 0x000000ffff4c7224 */ /* 0x000fe200078e0055 */
[----:B---3--:R-:W-:Y:S01]  /*4c4c0*/  F2FP.SATFINITE.E4M3.F32.PACK_AB_MERGE_C R69, R8, R87, RZ ;  /* 0x000000570845723e */ /* 0x008fe200048070ff */
[----:B------:R-:W2:Y:S01]  /*4c4d0*/  LDCU UR4, c[0x0][0x39c] ;  /* 0x00007380ff0477ac */ /* 0x000ea20008000800 */
[----:B------:R-:W3:Y:S04]  /*4c4e0*/  LDL.LU R82, [R1+0x628] ;  /* 0x0006280001527983 */ /* 0x000ee80000300800 */
[----:B------:R-:W3:Y:S01]  /*4c4f0*/  LDL.LU R8, [R1+0x62c] ;  /* 0x00062c0001087983 */ /* 0x000ee20000300800 */
[----:B------:R-:W-:-:S03]  /*4c500*/  SHF.R.S32.HI R76, RZ, 0x8, R76 ;  /* 0x00000008ff4c7819 */ /* 0x000fc6000001144c */
[----:B------:R-:W2:Y:S04]  /*4c510*/  LDL.LU R83, [R1+0x228] ;  /* 0x0002280001537983 */ /* 0x000ea80000300800 */
[----:B------:R-:W2:Y:S04]  /*4c520*/  LDL.LU R87, [R1+0x22c] ;  /* 0x00022c0001577983 */ /* 0x000ea80000300800 */
[----:B------:R1:W-:Y:S04]  /*4c530*/  @P6 STG.E.U8 desc[UR20][R74.64], R76 ;  /* 0x0000004c4a006986 */ /* 0x0003e8000c101114 */
[----:B------:R0:W-:Y:S02]  /*4c540*/  @P4 STG.E.U8 desc[UR20][R72.64], R69 ;  /* 0x0000004548004986 */ /* 0x0001e4000c101114 */
[----:B0-----:R-:W-:Y:S01]  /*4c550*/  ISETP.GE.AND P4, PT, R4, UR6, PT ;  /* 0x0000000604007c0c */ /* 0x001fe2000bf86270 */
[----:B------:R-:W0:Y:S01]  /*4c560*/  LDCU UR6, c[0x0][0x39c] ;  /* 0x00007380ff0677ac */ /* 0x000e220008000800 */
[----:B------:R-:W0:Y:S01]  /*4c570*/  LDL.LU R4, [R1+0x1398] ;  /* 0x0013980001047983 */ /* 0x000e220000300800 */
[----:B------:R-:W-:Y:S01]  /*4c580*/  ISETP.LT.AND P5, PT, R5, UR10, !P5 ;  /* 0x0000000a05007c0c */ /* 0x000fe2000efa1270 */
[----:B------:R-:W4:Y:S01]  /*4c590*/  LDCU UR10, c[0x0][0x398] ;  /* 0x00007300ff0a77ac */ /* 0x000f220008000800 */
[----:B-1----:R-:W-:Y:S01]  /*4c5a0*/  PRMT R74, R69, 0x9910, RZ ;  /* 0x00009910454a7816 */ /* 0x002fe200000000ff */
[----:B------:R-:W2:Y:S01]  /*4c5b0*/  LDL.LU.64 R84, [R1+0x708] ;  /* 0x0007080001547983 */ /* 0x000ea20000300a00 */
[----:B------:R-:W-:Y:S01]  /*4c5c0*/  ISETP.LT.AND P6, PT, R9, UR14, !P0 ;  /* 0x0000000e09007c0c */ /* 0x000fe2000c7c1270 */
[----:B------:R-:W1:Y:S02]  /*4c5d0*/  LDCU UR14, c[0x0][0x398] ;  /* 0x00007300ff0e77ac */ /* 0x000e640008000800 */
[----:B------:R-:W-:Y:S01]  /*4c5e0*/  IMAD.MOV.U32 R69, RZ, RZ, R74 ;  /* 0x000000ffff457224 */ /* 0x000fe200078e004a */
[----:B-----5:R-:W-:Y:S01]  /*4c5f0*/  F2FP.SATFINITE.E4M3.F32.PACK_AB_MERGE_C R75, R19, R18, RZ ;  /* 0x00000012134b723e */ /* 0x020fe200048070ff */
[----:B------:R-:W5:Y:S03]  /*4c600*/  LDL.LU R73, [R1+0x139c] ;  /* 0x00139c0001497983 */ /* 0x000f660000300800 */
[----:B------:R-:W-:Y:S01]  /*4c610*/  SHF.R.S32.HI R69, RZ, 0x8, R69 ;  /* 0x00000008ff457819 */ /* 0x000fe20000011445 */
[----:B------:R1:W-:Y:S01]  /*4c620*/  @P5 STG.E.U8 desc[UR20][R70.64], R75 ;  /* 0x0000004b46005986 */ /* 0x0003e2000c101114 */
[----:B----4-:R-:W-:Y:S01]  /*4c630*/  ISETP.LT.AND P0, PT, R5, UR9, !P0 ;  /* 0x0000000905007c0c */ /* 0x010fe2000c701270 */
[----:B------:R-:W-:-:S02]  /*4c640*/  VIADD R74, R78, UR26 ;  /* 0x0000001a4e4a7c36 */ /* 0x000fc40008000000 */
[----:B------:R4:W-:Y:S01]  /*4c650*/  @P6 STG.E.U8 desc[UR20][R88.64], R69 ;  /* 0x0000004558006986 */ /* 0x0009e2000c101114 */
[----:B------:R-:W-:Y:S01]  /*4c660*/  IADD3 R78, P5, PT, R78, R68, RZ ;  /* 0x000000444e4e7210 */ /* 0x000fe20007fbe0ff */
[----:B------:R-:W5:Y:S01]  /*4c670*/  LDCU UR9, c[0x0][0x39c] ;  /* 0x00007380ff0977ac */ /* 0x000f620008000800 */
[----:B------:R-:W-:Y:S01]  /*4c680*/  ISETP.LT.AND P6, PT, R9, UR10, !P2 ;  /* 0x0000000a09007c0c */ /* 0x000fe2000d7c1270 */
[----:B------:R-:W5:Y:S01]  /*4c690*/  LDL.LU R81, [R1+0x630] ;  /* 0x0006300001517983 */ /* 0x000f620000300800 */
[----:B-1----:R-:W-:Y:S01]  /*4c6a0*/  PRMT R71, R75, 0x9910, RZ ;  /* 0x000099104b477816 */ /* 0x002fe200000000ff */
[----:B------:R-:W-:Y:S01]  /*4c6b0*/  IMAD.X R79, R79, 0x1, R3, P5 ;  /* 0x000000014f4f7824 */ /* 0x000fe200028e0603 */
[----:B------:R-:W-:Y:S01]  /*4c6c0*/  IADD3 R18, P5, PT, R74, R2, RZ ;  /* 0x000000024a127210 */ /* 0x000fe20007fbe0ff */
[----:B------:R-:W1:Y:S01]  /*4c6d0*/  LDCU UR10, c[0x0][0x398] ;  /* 0x00007300ff0a77ac */ /* 0x000e620008000800 */
[----:B----4-:R-:W-:Y:S02]  /*4c6e0*/  SHF.R.S32.HI R69, RZ, 0x1f, R74 ;  /* 0x0000001fff457819 */ /* 0x010fe4000001144a */
[----:B------:R-:W-:-:S03]  /*4c6f0*/  SHF.R.S32.HI R71, RZ, 0x8, R71 ;  /* 0x00000008ff477819 */ /* 0x000fc60000011447 */
[----:B------:R-:W-:Y:S02]  /*4c700*/  IMAD.X R19, R69, 0x1, R0, P5 ;  /* 0x0000000145137824 */ /* 0x000fe400028e0600 */
[----:B------:R4:W-:Y:S01]  /*4c710*/  @P0 STG.E.U8 desc[UR20][R14.64], R71 ;  /* 0x000000470e000986 */ /* 0x0009e2000c101114 */
[----:B---3--:R-:W-:-:S03]  /*4c720*/  F2FP.SATFINITE.E4M3.F32.PACK_AB_MERGE_C R70, R8, R82, RZ ;  /* 0x000000520846723e */ /* 0x008fc600048070ff */
[----:B------:R-:W5:Y:S04]  /*4c730*/  LDL.LU R8, [R1+0x634] ;  /* 0x0006340001087983 */ /* 0x000f680000300800 */
[----:B------:R-:W3:Y:S01]  /*4c740*/  LDL.LU R82, [R1+0x230] ;  /* 0x0002300001527983 */ /* 0x000ee20000300800 */
[----:B--2---:R-:W-:-:S03]  /*4c750*/  F2FP.SATFINITE.E4M3.F32.PACK_AB_MERGE_C R72, R87, R83, RZ ;  /* 0x000000535748723e */ /* 0x004fc600048070ff */
[----:B------:R-:W3:Y:S01]  /*4c760*/  LDL.LU R83, [R1+0x234] ;  /* 0x0002340001537983 */ /* 0x000ee20000300800 */
[----:B------:R-:W-:Y:S01]  /*4c770*/  ISETP.GE.AND P5, PT, R77, UR4, PT ;  /* 0x000000044d007c0c */ /* 0x000fe2000bfa6270 */
[----:B------:R-:W2:Y:S02]  /*4c780*/  LDCU UR4, c[0x0][0x39c] ;  /* 0x00007380ff0477ac */ /* 0x000ea40008000800 */
[----:B------:R0:W-:Y:S04]  /*4c790*/  @P6 STG.E.U8 desc[UR20][R92.64], R70 ;  /* 0x000000465c006986 */ /* 0x0001e8000c101114 */
[----:B------:R-:W2:Y:S01]  /*4c7a0*/  LDL.LU.64 R76, [R1+0x608] ;  /* 0x00060800014c7983 */ /* 0x000ea20000300a00 */
[----:B0-----:R-:W-:Y:S01]  /*4c7b0*/  ISETP.GE.AND P6, PT, R4, UR6, PT ;  /* 0x0000000604007c0c */ /* 0x001fe2000bfc6270 */
[----:B------:R-:W0:Y:S02]  /*4c7c0*/  LDCU UR6, c[0x0][0x39c] ;  /* 0x00007380ff0677ac */ /* 0x000e240008000800 */
[----:B------:R-:W2:Y:S01]  /*4c7d0*/  LDL.LU R4, [R1+0x13a0] ;  /* 0x0013a00001047983 */ /* 0x000ea20000300800 */
[----:B------:R-:W-:Y:S01]  /*4c7e0*/  ISETP.LT.AND P2, PT, R5, UR12, !P2 ;  /* 0x0000000c05007c0c */ /* 0x000fe2000d741270 */
[----:B------:R-:W0:Y:S01]  /*4c7f0*/  LDCU UR12, c[0x0][0x398] ;  /* 0x00007300ff0c77ac */ /* 0x000e220008000800 */
[----:B----4-:R-:W-:Y:S01]  /*4c800*/  PRMT R71, R70, 0x9910, RZ ;  /* 0x0000991046477816 */ /* 0x010fe200000000ff */
[----:B------:R-:W4:Y:S01]  /*4c810*/  LDL.LU.64 R86, [R1+0x600] ;  /* 0x0006000001567983 */ /* 0x000f220000300a00 */
[----:B------:R-:W-:Y:S01]  /*4c820*/  ISETP.LT.AND P0, PT, R9, UR14, !P4 ;  /* 0x0000000e09007c0c */ /* 0x000fe2000e701270 */
[----:B------:R-:W2:Y:S02]  /*4c830*/  LDCU UR14, c[0x0][0x398] ;  /* 0x00007300ff0e77ac */ /* 0x000ea40008000800 */
[----:B------:R-:W-:Y:S01]  /*4c840*/  IMAD.MOV.U32 R70, RZ, RZ, R71 ;  /* 0x000000ffff467224 */ /* 0x000fe200078e0047 */
[----:B-1----:R-:W-:Y:S01]  /*4c850*/  ISETP.LT.AND P4, PT, R5, UR10, !P4 ;  /* 0x0000000a05007c0c */ /* 0x002fe2000e781270 */
[----:B------:R-:W1:Y:S01]  /*4c860*/  LDCU UR10, c[0x0][0x398] ;  /* 0x00007300ff0a77ac */ /* 0x000e620008000800 */
[----:B------:R-:W-:-:S02]  /*4c870*/  PRMT R71, R72, 0x9910, RZ ;  /* 0x0000991048477816 */ /* 0x000fc400000000ff */
[----:B------:R-:W-:Y:S01]  /*4c880*/  SHF.R.S32.HI R70, RZ, 0x8, R70 ;  /* 0x00000008ff467819 */ /* 0x000fe20000011446 */
[----:B------:R-:W-:Y:S01]  /*4c890*/  @P2 STG.E.U8 desc[UR20][R90.64], R72 ;  /* 0x000000485a002986 */ /* 0x000fe2000c101114 */
[C---:B------:R-:W-:Y:S02]  /*4c8a0*/  IADD3 R14, P2, PT, R74.reuse, R68, RZ ;  /* 0x000000444a0e7210 */ /* 0x040fe40007f5e0ff */
[----:B------:R-:W-:Y:S01]  /*4c8b0*/  SHF.R.S32.HI R71, RZ, 0x8, R71 ;  /* 0x00000008ff477819 */ /* 0x000fe20000011447 */
[----:B------:R1:W-:Y:S01]  /*4c8c0*/  @P0 STG.E.U8 desc[UR20][R84.64], R70 ;  /* 0x0000004654000986 */ /* 0x0003e2000c101114 */
[----:B0-----:R-:W-:Y:S01]  /*4c8d0*/  ISETP.LT.AND P0, PT, R9, UR12, !P5 ;  /* 0x0000000c09007c0c */ /* 0x001fe2000ef01270 */
[----:B------:R-:W-:Y:S02]  /*4c8e0*/  IMAD.X R15, R69, 0x1, R3, P2 ;  /* 0x00000001450f7824 */ /* 0x000fe400010e0603 */
[----:B------:R0:W-:Y:S01]  /*4c8f0*/  @P4 STG.E.U8 desc[UR20][R60.64], R71 ;  /* 0x000000473c004986 */ /* 0x0001e2000c101114 */
[----:B------:R-:W-:Y:S01]  /*4c900*/  VIADD R74, R74, UR26 ;  /* 0x0000001a4a4a7c36 */ /* 0x000fe20008000000 */
[----:B------:R-:W0:Y:S02]  /*4c910*/  LDCU UR12, c[0x0][0x398] ;  /* 0x00007300ff0c77ac */ /* 0x000e240008000800 */
[----:B-1----:R-:W4:Y:S04]  /*4c920*/  LDL.LU.64 R84, [R1+0x728] ;  /* 0x0007280001547983 */ /* 0x002f280000300a00 */
[----:B------:R-:W4:Y:S01]  /*4c930*/  LDL.LU R72, [R1+0x13a4] ;  /* 0x0013a40001487983 */ /* 0x000f220000300800 */
[----:B-----5:R-:W-:-:S03]  /*4c940*/  F2FP.SATFINITE.E4M3.F32.PACK_AB_MERGE_C R69, R8, R81, RZ ;  /* 0x000000510845723e */ /* 0x020fc600048070ff */
[----:B------:R-:W5:Y:S04]  /*4c950*/  LDL.LU R81, [R1+0x638] ;  /* 0x0006380001517983 */ /* 0x000f680000300800 */
[----:B------:R-:W5:Y:S01]  /*4c960*/  LDL.LU R8, [R1+0x63c] ;  /* 0x00063c0001087983 */ /* 0x000f620000300800 */
[----:B---3--:R-:W-:-:S03]  /*4c970*/  F2FP.SATFINITE.E4M3.F32.PACK_AB_MERGE_C R70, R83, R82, RZ ;  /* 0x000000525346723e */ /* 0x008fc600048070ff */
[----:B------:R-:W3:Y:S04]  /*4c980*/  LDL.LU.64 R82, [R1+0x720] ;  /* 0x0007200001527983 */ /* 0x000ee80000300a00 */
[----:B0-----:R-:W3:Y:S04]  /*4c990*/  LDL.LU R60, [R1+0x238] ;  /* 0x00023800013c7983 */ /* 0x001ee80000300800 */
[----:B------:R-:W3:Y:S04]  /*4c9a0*/  LDL.LU R61, [R1+0x23c] ;  /* 0x00023c00013d7983 */ /* 0x000ee80000300800 */
[----:B--2---:R0:W-:Y:S01]  /*4c9b0*/  @P0 STG.E.U8 desc[UR20][R76.64], R69 ;  /* 0x000000454c000986 */ /* 0x0041e2000c101114 */
[----:B------:R-:W-:Y:S01]  /*4c9c0*/  ISETP.GE.AND P0, PT, R4, UR4, PT ;  /* 0x0000000404007c0c */ /* 0x000fe2000bf06270 */
[----:B------:R-:W1:Y:S02]  /*4c9d0*/  LDCU UR4, c[0x0][0x39c] ;  /* 0x00007380ff0477ac */ /* 0x000e640008000800 */
[----:B------:R-:W1:Y:S01]  /*4c9e0*/  LDL.LU R4, [R1+0x13a8] ;  /* 0x0013a80001047983 */ /* 0x000e620000300800 */
[----:B------:R-:W-:Y:S01]  /*4c9f0*/  ISETP.GE.AND P2, PT, R73, UR9, PT ;  /* 0x0000000949007c0c */ /* 0x000fe2000bf46270 */
[----:B------:R-:W2:Y:S01]  /*4ca00*/  LDCU UR9, c[0x0][0x398] ;  /* 0x00007300ff0977ac */ /* 0x000ea20008000800 */
[----:B------:R-:W-:-:S02]  /*4ca10*/  ISETP.LT.AND P5, PT, R5, UR16, !P5 ;  /* 0x0000001005007c0c */ /* 0x000fc4000efa1270 */
[----:B------:R-:W-:Y:S01]  /*4ca20*/  ISETP.LT.AND P4, PT, R9, UR14, !P6 ;  /* 0x0000000e09007c0c */ /* 0x000fe2000f781270 */
[----:B------:R-:W1:Y:S01]  /*4ca30*/  LDCU UR14, c[0x0][0x398] ;  /* 0x00007300ff0e77ac */ /* 0x000e620008000800 */
[----:B0-----:R-:W-:Y:S02]  /*4ca40*/  PRMT R69, R69, 0x9910, RZ ;  /* 0x0000991045457816 */ /* 0x001fe400000000ff */
[----:B------:R-:W-:Y:S01]  /*4ca50*/  SHF.R.S32.HI R71, RZ, 0x1f, R74 ;  /* 0x0000001fff477819 */ /* 0x000fe2000001144a */
[----:B------:R-:W0:Y:S01]  /*4ca60*/  LDCU UR16, c[0x0][0x398] ;  /* 0x00007300ff1077ac */ /* 0x000e220008000800 */
[----:B------:R-:W-:-:S05]  /*4ca70*/  SHF.R.S32.HI R69, RZ, 0x8, R69 ;  /* 0x00000008ff457819 */ /* 0x000fca0000011445 */
[----:B----4-:R4:W-:Y:S01]  /*4ca80*/  @P5 STG.E.U8 desc[UR20][R86.64], R70 ;  /* 0x0000004656005986 */ /* 0x0109e2000c101114 */
[----:B------:R-:W-:Y:S02]  /*4ca90*/  IADD3 R92, P5, PT, R74, R2, RZ ;  /* 0x000000024a5c7210 */ /* 0x000fe40007fbe0ff */
[----:B--2---:R-:W-:Y:S01]  /*4caa0*/  ISETP.LT.AND P6, PT, R5, UR9, !P6 ;  /* 0x0000000905007c0c */ /* 0x004fe2000f7c1270 */
[----:B------:R-:W2:Y:S02]  /*4cab0*/  LDCU UR9, c[0x0][0x398] ;  /* 0x00007300ff0977ac */ /* 0x000ea40008000800 */
[----:B------:R-:W-:Y:S01]  /*4cac0*/  IMAD.X R93, R71, 0x1, R0, P5 ;  /* 0x00000001475d7824 */ /* 0x000fe200028e0600 */
[----:B------:R5:W-:Y:S01]  /*4cad0*/  @P4 STG.E.U8 desc[UR20][R84.64], R69 ;  /* 0x0000004554004986 */ /* 0x000be2000c101114 */
[----:B------:R-:W-:Y:S01]  /*4cae0*/  ISETP.LT.AND P4, PT, R9, UR10, !P2 ;  /* 0x0000000a09007c0c */ /* 0x000fe2000d781270 */
[----:B------:R-:W0:Y:S02]  /*4caf0*/  LDCU UR10, c[0x0][0x398] ;  /* 0x00007300ff0a77ac */ /* 0x000e240008000800 */
[----:B----4-:R-:W4:Y:S01]  /*4cb00*/  LDL.LU.64 R86, [R1+0x710] ;  /* 0x0007100001567983 */ /* 0x010f220000300a00 */
[----:B------:R-:W-:-:S02]  /*4cb10*/  PRMT R70, R70, 0x9910, RZ ;  /* 0x0000991046467816 */ /* 0x000fc400000000ff */
[----:B------:R-:W-:Y:S01]  /*4cb20*/  ISETP.GE.AND P5, PT, R72, UR6, PT ;  /* 0x0000000648007c0c */ /* 0x000fe2000bfa6270 */
[----:B------:R-:W0:Y:S01]  /*4cb30*/  LDCU UR6, c[0x0][0x39c] ;  /* 0x00007380ff0677ac */ /* 0x000e220008000800 */
[----:B------:R-:W-:Y:S02]  /*4cb40*/  SHF.R.S32.HI R70, RZ, 0x8, R70 ;  /* 0x00000008ff467819 */ /* 0x000fe40000011446 */
[----:B-----5:R-:W-:Y:S02]  /*4cb50*/  F2FP.SATFINITE.E4M3.F32.PACK_AB_MERGE_C R69, R8, R81, RZ ;  /* 0x000000510845723e */ /* 0x020fe400048070ff */
[----:B------:R-:W0:Y:S04]  /*4cb60*/  LDL.LU R8, [R1+0x13ac] ;  /* 0x0013ac0001087983 */ /* 0x000e280000300800 */
[----:B---3--:R-:W-:Y:S01]  /*4cb70*/  @P6 STG.E.U8 desc[UR20][R82.64], R70 ;  /* 0x0000004652006986 */ /* 0x008fe2000c101114 */
[----:B------:R-:W-:-:S03]  /*4cb80*/  F2FP.SATFINITE.E4M3.F32.PACK_AB_MERGE_C R72, R61, R60, RZ ;  /* 0x0000003c3d48723e */ /* 0x000fc600048070ff */
[----:B------:R-:W3:Y:S04]  /*4cb90*/  LDL.LU R60, [R1+0x640] ;  /* 0x00064000013c7983 */ /* 0x000ee80000300800 */
[----:B------:R-:W3:Y:S04]  /*4cba0*/  LDL.LU R61, [R1+0x644] ;  /* 0x00064400013d7983 */ /* 0x000ee80000300800 */
[----:B------:R5:W-:Y:S04]  /*4cbb0*/  @P4 STG.E.U8 desc[UR20][R64.64], R69 ;  /* 0x0000004540004986 */ /* 0x000be8000c101114 */
[----:B-----5:R-:W5:Y:S01]  /*4cbc0*/  LDL.LU R65, [R1+0x240] ;  /* 0x0002400001417983 */ /* 0x020f620000300800 */
[----:B-1----:R-:W-:Y:S01]  /*4cbd0*/  ISETP.GE.AND P4, PT, R4, UR4, PT ;  /* 0x0000000404007c0c */ /* 0x002fe2000bf86270 */
[----:B------:R-:W1:Y:S02]  /*4cbe0*/  LDCU UR4, c[0x0][0x39c] ;  /* 0x00007380ff0477ac */ /* 0x000e640008000800 */
[----:B------:R-:W5:Y:S01]  /*4cbf0*/  LDL.LU R4, [R1+0x244] ;  /* 0x0002440001047983 */ /* 0x000f620000300800 */
[----:B------:R-:W-:-:S02]  /*4cc00*/  ISETP.LT.AND P2, PT, R5, UR12, !P2 ;  /* 0x0000000c05007c0c */ /* 0x000fc4000d741270 */
[----:B------:R-:W-:Y:S01]  /*4cc10*/  PRMT R70, R69, 0x9910, RZ ;  /* 0x0000991045467816 */ /* 0x000fe200000000ff */
[----:B------:R-:W2:Y:S01]  /*4cc20*/  LDL.LU.64 R82, [R1+0x748] ;  /* 0x0007480001527983 */ /* 0x000ea20000300a00 */
[----:B------:R-:W-:Y:S01]  /*4cc30*/  ISETP.LT.AND P6, PT, R9, UR14, !P0 ;  /* 0x0000000e09007c0c */ /* 0x000fe2000c7c1270 */
[----:B------:R-:W0:Y:S02]  /*4cc40*/  LDCU UR12, c[0x0][0x398] ;  /* 0x00007300ff0c77ac */ /* 0x000e240008000800 */
[----:B------:R-:W-:Y:S01]  /*4cc50*/  IMAD.MOV.U32 R69, RZ, RZ, R70 ;  /* 0x000000ffff457224 */ /* 0x000fe200078e0046 */
[----:B------:R-:W1:Y:S01]  /*4cc60*/  LDL.LU R64, [R1+0x13b0] ;  /* 0x0013b00001407983 */ /* 0x000e620000300800 */
[C---:B------:R-:W-:Y:S01]  /*4cc70*/  VIADD R70, R74.reuse, UR26 ;  /* 0x0000001a4a467c36 */ /* 0x040fe20008000000 */
[----:B------:R-:W0:Y:S02]  /*4cc80*/  LDCU UR14, c[0x0][0x398] ;  /* 0x00007300ff0e77ac */ /* 0x000e240008000800 */
[----:B------:R-:W-:Y:S01]  /*4cc90*/  SHF.R.S32.HI R69, RZ, 0x8, R69 ;  /* 0x00000008ff457819 */ /* 0x000fe20000011445 */
[----:B----4-:R-:W-:Y:S01]  /*4cca0*/  @P2 STG.E.U8 desc[UR20][R86.64], R72 ;  /* 0x0000004856002986 */ /* 0x010fe2000c101114 */
[----:B------:R-:W-:-:S03]  /*4ccb0*/  IADD3 R74, P2, PT, R74, R68, RZ ;  /* 0x000000444a4a7210 */ /* 0x000fc60007f5e0ff */
[----:B------:R4:W-:Y:S02]  /*4ccc0*/  @P6 STG.E.U8 desc[UR20][R10.64], R69 ;  /* 0x000000450a006986 */ /* 0x0009e4000c101114 */
[----:B------:R-:W-:Y:S02]  /*4ccd0*/  IMAD.X R75, R71, 0x1, R3, P2 ;  /* 0x00000001474b7824 */ /* 0x000fe400010e0603 */
[----:B----4-:R-:W4:Y:S04]  /*4cce0*/  LDL.LU R10, [R1+0x13b4] ;  /* 0x0013b400010a7983 */ /* 0x010f280000300800 */
[----:B------:R-:W4:Y:S01]  /*4ccf0*/  LDL.LU R11, [R1+0x248] ;  /* 0x00024800010b7983 */ /* 0x000f220000300800 */
[----:B0-----:R-:W-:Y:S01]  /*4cd00*/  ISETP.GE.AND P6, PT, R8, UR6, PT ;  /* 0x0000000608007c0c */ /* 0x001fe2000bfc6270 */
[----:B------:R-:W0:Y:S02]  /*4cd10*/  LDCU UR6, c[0x0][0x398] ;  /* 0x00007300ff0677ac */ /* 0x000e240008000800 */
[----:B------:R-:W4:Y:S01]  /*4cd20*/  LDL.LU R8, [R1+0x24c] ;  /* 0x00024c0001087983 */ /* 0x000f220000300800 */
[----:B---3--:R-:W-:-:S03]  /*4cd30*/  F2FP.SATFINITE.E4M3.F32.PACK_AB_MERGE_C R71, R61, R60, RZ ;  /* 0x0000003c3d47723e */ /* 0x008fc600048070ff */
[----:B------:R-:W3:Y:S04]  /*4cd40*/  LDL.LU R60, [R1+0x648] ;  /* 0x00064800013c7983 */ /* 0x000ee80000300800 */
[----:B------:R-:W3:Y:S01]  /*4cd50*/  LDL.LU R61, [R1+0x64c] ;  /* 0x00064c00013d7983 */ /* 0x000ee20000300800 */
[----:B-----5:R-:W-:-:S03]  /*4cd60*/  F2FP.SATFINITE.E4M3.F32.PACK_AB_MERGE_C R73, R4, R65, RZ ;  /* 0x000000410449723e */ /* 0x020fc600048070ff */
[----:B------:R-:W5:Y:S01]  /*4cd70*/  LDL.LU R4, [R1+0x13b8] ;  /* 0x0013b80001047983 */ /* 0x000f620000300800 */
[----:B------:R-:W-:Y:S02]  /*4cd80*/  SHF.R.S32.HI R69, RZ, 0x1f, R70 ;  /* 0x0000001fff457819 */ /* 0x000fe40000011446 */
[----:B------:R-:W-:Y:S02]  /*4cd90*/  IADD3 R90, P2, PT, R70, R2, RZ ;  /* 0x00000002465a7210 */ /* 0x000fe40007f5e0ff */
[----:B--2---:R-:W-:Y:S01]  /*4cda0*/  ISETP.LT.AND P0, PT, R5, UR9, !P0 ;  /* 0x0000000905007c0c */ /* 0x004fe2000c701270 */
[----:B------:R-:W4:Y:S01]  /*4cdb0*/  LDCU UR9, c[0x0][0x39c] ;  /* 0x00007380ff0977ac */ /* 0x000f220008000800 */
[----:B------:R-:W-:Y:S01]  /*4cdc0*/  PRMT R72, R72, 0x9910, RZ ;  /* 0x0000991048487816 */ /* 0x000fe200000000ff */
[----:B------:R-:W-:Y:S01]  /*4cdd0*/  IMAD.X R91, R69, 0x1, R0, P2 ;  /* 0x00000001455b7824 */ /* 0x000fe200010e0600 */
[----:B------:R-:W-:Y:S01]  /*4cde0*/  ISETP.LT.AND P2, PT, R9, UR10, !P5 ;  /* 0x0000000a09007c0c */ /* 0x000fe2000ef41270 */
[----:B------:R-:W2:Y:S01]  /*4cdf0*/  LDCU UR10, c[0x0][0x398] ;  /* 0x00007300ff0a77ac */ /* 0x000ea20008000800 */
[----:B------:R-:W-:-:S02]  /*4ce00*/  SHF.R.S32.HI R72, RZ, 0x8, R72 ;  /* 0x00000008ff487819 */ /* 0x000fc40000011448 */
[----:B------:R-:W-:Y:S01]  /*4ce10*/  ISETP.LT.AND P5, PT, R5, UR12, !P5 ;  /* 0x0000000c05007c0c */ /* 0x000fe2000efa1270 */
[----:B------:R-:W0:Y:S04]  /*4ce20*/  LDCU UR12, c[0x0][0x398] ;  /* 0x00007300ff0c77ac */ /* 0x000e280008000800 */
[----:B------:R1:W-:Y:S01]  /*4ce30*/  @P0 STG.E.U8 desc[UR20][R82.64], R72 ;  /* 0x0000004852000986 */ /* 0x0003e2000c101114 */
[----:B------:R-:W-:Y:S01]  /*4ce40*/  ISETP.LT.AND P0, PT, R9, UR14, !P4 ;  /* 0x0000000e09007c0c */ /* 0x000fe2000e701270 */
[----:B------:R-:W0:Y:S02]  /*4ce50*/  LDCU UR14, c[0x0][0x398] ;  /* 0x00007300ff0e77ac */ /* 0x000e240008000800 */
[----:B------:R2:W-:Y:S01]  /*4ce60*/  @P2 STG.E.U8 desc[UR20][R66.64], R71 ;  /* 0x0000004742002986 */ /* 0x0005e2000c101114 */
[----:B-1----:R-:W-:-:S05]  /*4ce70*/  PRMT R72, R71, 0x9910, RZ ;  /* 0x0000991047487816 */ /* 0x002fca00000000ff */
[----:B--2---:R-:W-:Y:S01]  /*4ce80*/  IMAD.MOV.U32 R71, RZ, RZ, R72 ;  /* 0x000000ffff477224 */ /* 0x004fe200078e0048 */
[----:B------:R-:W-:Y:S01]  /*4ce90*/  ISETP.GE.AND P2, PT, R64, UR4, PT ;  /* 0x0000000440007c0c */ /* 0x000fe2000bf46270 */
[----:B------:R-:W5:Y:S01]  /*4cea0*/  LDCU UR4, c[0x0][0x39c] ;  /* 0x00007380ff0477ac */ /* 0x000f620008000800 */
[----:B------:R-:W-:Y:S02]  /*4ceb0*/  @P5 STG.E.U8 desc[UR20][R62.64], R73 ;  /* 0x000000493e005986 */ /* 0x000fe4000c101114 */
[----:B------:R-:W-:Y:S02]  /*4cec0*/  SHF.R.S32.HI R71, RZ, 0x8, R71 ;  /* 0x00000008ff477819 */ /* 0x000fe40000011447 */
[----:B------:R-:W-:Y:S02]  /*4ced0*/  IADD3 R88, P5, PT, R70, R68, RZ ;  /* 0x0000004446587210 */ /* 0x000fe40007fbe0ff */
[----:B0-----:R-:W-:Y:S01]  /*4cee0*/  ISETP.LT.AND P4, PT, R5, UR6, !P4 ;  /* 0x0000000605007c0c */ /* 0x001fe2000e781270 */
[----:B------:R0:W-:Y:S01]  /*4cef0*/  @P0 STG.E.U8 desc[UR20][R50.64], R71 ;  /* 0x0000004732000986 */ /* 0x0001e2000c101114 */
[----:B------:R-:W-:Y:S01]  /*4cf00*/  ISETP.LT.AND P0, PT, R9, UR10, !P6 ;  /* 0x0000000a09007c0c */ /* 0x000fe2000f701270 */
[----:B------:R-:W-:Y:S01]  /*4cf10*/  IMAD.X R89, R69, 0x1, R3, P5 ;  /* 0x0000000145597824 */ /* 0x000fe200028e0603 */
[----:B------:R-:W-:Y:S01]  /*4cf20*/  PRMT R72, R73, 0x9910, RZ ;  /* 0x0000991049487816 */ /* 0x000fe200000000ff */
[----:B------:R-:W1:Y:S01]  /*4cf30*/  LDCU UR10, c[0x0][0x398] ;  /* 0x00007300ff0a77ac */ /* 0x000e620008000800 */
[----:B----4-:R-:W-:-:S02]  /*4cf40*/  ISETP.GE.AND P5, PT, R10, UR9, PT ;  /* 0x000000090a007c0c */ /* 0x010fc4000bfa6270 */
[----:B------:R-:W-:Y:S01]  /*4cf50*/  SHF.R.S32.HI R72, RZ, 0x8, R72 ;  /* 0x00000008ff487819 */ /* 0x000fe20000011448 */
[----:B------:R-:W2:Y:S01]  /*4cf60*/  LDCU UR9, c[0x0][0x398] ;  /* 0x00007300ff0977ac */ /* 0x000ea20008000800 */
[----:B0-----:R-:W4:Y:S01]  /*4cf70*/  LDL.LU R50, [R1+0x13bc] ;  /* 0x0013bc0001327983 */ /* 0x001f220000300800 */
[----:B------:R-:W-:Y:S01]  /*4cf80*/  VIADD R70, R70, UR26 ;  /* 0x0000001a46467c36 */ /* 0x000fe20008000000 */
[----:B------:R-:W4:Y:S02]  /*4cf90*/  LDCU UR6, c[0x0][0x39c] ;  /* 0x00007380ff0677ac */ /* 0x000f240008000800 */
[----:B------:R-:W4:Y:S04]  /*4cfa0*/  LDL.LU R51, [R1+0x650] ;  /* 0x0006500001337983 */ /* 0x000f280000300800 */
[----:B------:R-:W4:Y:S01]  /*4cfb0*/  LDL.LU R10, [R1+0x654] ;  /* 0x00065400010a7983 */ /* 0x000f220000300800 */
[----:B------:R-:W-:-:S03]  /*4cfc0*/  F2FP.SATFINITE.E4M3.F32.PACK_AB_MERGE_C R71, R8, R11, RZ ;  /* 0x0000000b0847723e */ /* 0x000fc600048070ff */
[----:B------:R-:W-:Y:S04]  /*4cfd0*/  @P4 STG.E.U8 desc[UR20][R58.64], R72 ;  /* 0x000000483a004986 */ /* 0x000fe8000c101114 */
[----:B------:R-:W4:Y:S04]  /*4cfe0*/  LDL.LU R11, [R1+0x250] ;  /* 0x00025000010b7983 */ /* 0x000f280000300800 */
[----:B------:R-:W4:Y:S01]  /*4cff0*/  LDL.LU R8, [R1+0x254] ;  /* 0x0002540001087983 */ /* 0x000f220000300800 */
[----:B---3--:R-:W-:-:S05]  /*4d000*/  F2FP.SATFINITE.E4M3.F32.PACK_AB_MERGE_C R69, R61, R60, RZ ;  /* 0x0000003c3d45723e */ /* 0x008fca00048070ff */
[----:B------:R0:W-:Y:S01]  /*4d010*/  @P0 STG.E.U8 desc[UR20][R56.64], R69 ;  /* 0x0000004538000986 */ /* 0x0001e2000c101114 */
[----:B-----5:R-:W-:Y:S01]  /*4d020*/  ISETP.GE.AND P0, PT, R4, UR4, PT ;  /* 0x0000000404007c0c */ /* 0x020fe2000bf06270 */
[----:B------:R-:W3:Y:S02]  /*4d030*/  LDCU UR4, c[0x0][0x39c] ;  /* 0x00007380ff0477ac */ /* 0x000ee40008000800 */
[----:B------:R-:W3:Y:S01]  /*4d040*/  LDL.LU R4, [R1+0x13c0] ;  /* 0x0013c00001047983 */ /* 0x000ee20000300800 */
[----:B------:R-:W-:Y:S02]  /*4d050*/  ISETP.LT.AND P6, PT, R5, UR12, !P6 ;  /* 0x0000000c05007c0c */ /* 0x000fe4000f7c1270 */
[----:B------:R-:W-:Y:S01]  /*4d060*/  ISETP.LT.AND P4, PT, R9, UR14, !P2 ;  /* 0x0000000e09007c0c */ /* 0x000fe2000d781270 */
[----:B------:R-:W5:Y:S01]  /*4d070*/  LDCU UR12, c[0x0][0x398] ;  /* 0x00007300ff0c77ac */ /* 0x000f620008000800 */
[----:B--2---:R-:W-:Y:S02]  /*4d080*/  ISETP.LT.AND P2, PT, R5, UR9, !P2 ;  /* 0x0000000905007c0c */ /* 0x004fe4000d741270 */
[----:B0-----:R-:W-:Y:S01]  /*4d090*/  PRMT R69, R69, 0x9910, RZ ;  /* 0x0000991045457816 */ /* 0x001fe200000000ff */
[----:B------:R-:W0:Y:S01]  /*4d0a0*/  LDCU UR14, c[0x0][0x398] ;  /* 0x00007300ff0e77ac */ /* 0x000e220008000800 */
[----:B------:R-:W-:-:S05]  /*4d0b0*/  PRMT R72, R71, 0x9910, RZ ;  /* 0x0000991047487816 */ /* 0x000fca00000000ff */
[----:B------:R2:W-:Y:S01]  /*4d0c0*/  @P6 STG.E.U8 desc[UR20][R54.64], R71 ;  /* 0x0000004736006986 */ /* 0x0005e2000c101114 */
[----:B------:R-:W-:Y:S01]  /*4d0d0*/  IADD3 R86, P6, PT, R70, R2, RZ ;  /* 0x0000000246567210 */ /* 0x000fe20007fde0ff */
[----:B------:R-:W0:Y:S01]  /*4d0e0*/  LDCU UR9, c[0x0][0x398] ;  /* 0x00007300ff0977ac */ /* 0x000e220008000800 */
[----:B------:R-:W-:Y:S02]  /*4d0f0*/  SHF.R.S32.HI R69, RZ, 0x8, R69 ;  /* 0x00000008ff457819 */ /* 0x000fe40000011445 */
[----:B------:R-:W-:Y:S02]  /*4d100*/  SHF.R.S32.HI R72, RZ, 0x8, R72 ;  /* 0x00000008ff487819 */ /* 0x000fe40000011448 */
[----:B--2---:R-:W-:Y:S01]  /*4d110*/  SHF.R.S32.HI R71, RZ, 0x1f, R70 ;  /* 0x0000001fff477819 */ /* 0x004fe20000011446 */
[----:B------:R4:W-:Y:S04]  /*4d120*/  @P4 STG.E.U8 desc[UR20][R52.64], R69 ;  /* 0x0000004534004986 */ /* 0x0009e8000c101114 */
[----:B------:R-:W-:Y:S01]  /*4d130*/  IMAD.X R87, R71, 0x1, R0, P6 ;  /* 0x0000000147577824 */ /* 0x000fe200030e0600 */
[----:B-1----:R-:W-:Y:S01]  /*4d140*/  ISETP.LT.AND P6, PT, R9, UR10, !P5 ;  /* 0x0000000a09007c0c */ /* 0x002fe2000efc1270 */
[----:B------:R1:W-:Y:S01]  /*4d150*/  @P2 STG.E.U8 desc[UR20][R36.64], R72 ;  /* 0x0000004824002986 */ /* 0x0003e2000c101114 */
[----:B----4-:R-:W-:Y:S01]  /*4d160*/  F2FP.SATFINITE.E4M3.F32.PACK_AB_MERGE_C R69, R10, R51, RZ ;  /* 0x000000330a45723e */ /* 0x010fe200048070ff */
[----:B------:R-:W2:Y:S02]  /*4d170*/  LDCU UR10, c[0x0][0x398] ;  /* 0x00007300ff0a77ac */ /* 0x000ea40008000800 */
[----:B------:R-:W4:Y:S04]  /*4d180*/  LDL.LU R10, [R1+0x13c4] ;  /* 0x0013c400010a7983 */ /* 0x000f280000300800 */
[----:B-1----:R-:W4:Y:S04]  /*4d190*/  LDL.LU R36, [R1+0x658] ;  /* 0x0006580001247983 */ /* 0x002f280000300800 */
[----:B------:R-:W4:Y:S04]  /*4d1a0*/  LDL.LU R37, [R1+0x65c] ;  /* 0x00065c0001257983 */ /* 0x000f280000300800 */
[----:B------:R1:W-:Y:S01]  /*4d1b0*/  @P6 STG.E.U8 desc[UR20][R12.64], R69 ;  /* 0x000000450c006986 */ /* 0x0003e2000c101114 */
[----:B------:R-:W-:-:S03]  /*4d1c0*/  F2FP.SATFINITE.E4M3.F32.PACK_AB_MERGE_C R73, R8, R11, RZ ;  /* 0x0000000b0849723e */ /* 0x000fc600048070ff */
[----:B-1----:R-:W4:Y:S01]  /*4d1d0*/  LDL.LU R12, [R1+0x258] ;  /* 0x00025800010c7983 */ /* 0x002f220000300800 */
[----:B---3--:R-:W-:Y:S01]  /*4d1e0*/  ISETP.GE.AND P6, PT, R4, UR4, PT ;  /* 0x0000000404007c0c */ /* 0x008fe2000bfc6270 */
[----:B------:R-:W-:Y:S02]  /*4d1f0*/  VIADD R76, R70, UR26 ;  /* 0x0000001a464c7c36 */ /* 0x000fe40008000000 */
[----:B------:R-:W3:Y:S01]  /*4d200*/  LDL.LU R4, [R1+0x25c] ;  /* 0x00025c0001047983 */ /* 0x000ee20000300800 */
[----:B-----5:R-:W-:Y:S01]  /*4d210*/  ISETP.LT.AND P5, PT, R5, UR12, !P5 ;  /* 0x0000000c05007c0c */ /* 0x020fe2000efa1270 */
[----:B------:R-:W1:Y:S02]  /*4d220*/  LDCU UR12, c[0x0][0x398] ;  /* 0x00007300ff0c77ac */ /* 0x000e640008000800 */
[----:B------:R-:W5:Y:S01]  /*4d230*/  LDL.LU R11, [R1+0x13c8] ;  /* 0x0013c800010b7983 */ /* 0x000f620000300800 */
[----:B------:R-:W-:Y:S01]  /*4d240*/  PRMT R72, R69, 0x9910, RZ ;  /* 0x0000991045487816 */ /* 0x000fe200000000ff */
[----:B------:R-:W5:Y:S02]  /*4d250*/  LDCU UR4, c[0x0][0x39c] ;  /* 0x00007380ff0477ac */ /* 0x000f640008000800 */
[----:B------:R-:W5:Y:S01]  /*4d260*/  LDL.LU R8, [R1+0x13cc] ;  /* 0x0013cc0001087983 */ /* 0x000f620000300800 */
[----:B0-----:R-:W-:Y:S01]  /*4d270*/  ISETP.LT.AND P2, PT, R9, UR14, !P0 ;  /* 0x0000000e09007c0c */ /* 0x001fe2000c741270 */
[----:B------:R-:W-:Y:S01]  /*4d280*/  IMAD.MOV.U32 R69, RZ, RZ, R72 ;  /* 0x000000ffff457224 */ /* 0x000fe200078e0048 */
[----:B------:R-:W-:Y:S01]  /*4d290*/  ISETP.GE.AND P4, PT, R50, UR6, PT ;  /* 0x0000000632007c0c */ /* 0x000fe2000bf86270 */
[----:B------:R-:W4:Y:S01]  /*4d2a0*/  LDCU UR6, c[0x0][0x39c] ;  /* 0x00007380ff0677ac */ /* 0x000f220008000800 */
[----:B------:R-:W-:Y:S01]  /*4d2b0*/  PRMT R80, R73, 0x9910, RZ ;  /* 0x0000991049507816 */ /* 0x000fe200000000ff */
[----:B------:R-:W-:Y:S01]  /*4d2c0*/  @P5 STG.E.U8 desc[UR20][R48.64], R73 ;  /* 0x0000004930005986 */ /* 0x000fe2000c101114 */
[----:B------:R-:W-:Y:S01]  /*4d2d0*/  SHF.R.S32.HI R69, RZ, 0x8, R69 ;  /* 0x00000008ff457819 */ /* 0x000fe20000011445 */
[----:B------:R-:W0:Y:S01]  /*4d2e0*/  LDCU UR14, c[0x0][0x398] ;  /* 0x00007300ff0e77ac */ /* 0x000e220008000800 */
[----:B------:R-:W-:Y:S01]  /*4d2f0*/  IADD3 R70, P5, PT, R70, R68, RZ ;  /* 0x0000004446467210 */ /* 0x000fe20007fbe0ff */
[----:B------:R-:W5:Y:S04]  /*4d300*/  LDL.LU R13, [R1+0x260] ;  /* 0x00026000010d7983 */ /* 0x000f680000300800 */
[----:B------:R0:W-:Y:S01]  /*4d310*/  @P2 STG.E.U8 desc[UR20][R46.64], R69 ;  /* 0x000000452e002986 */ /* 0x0001e2000c101114 */
[----:B------:R-:W-:Y:S01]  /*4d320*/  IMAD.X R71, R71, 0x1, R3, P5 ;  /* 0x0000000147477824 */ /* 0x000fe200028e0603 */
[----:B------:R-:W-:-:S02]  /*4d330*/  IADD3 R72, P5, PT, R76, R2, RZ ;  /* 0x000000024c487210 */ /* 0x000fc40007fbe0ff */
[----:B------:R-:W-:Y:S01]  /*4d340*/  ISETP.LT.AND P2, PT, R5, UR9, !P0 ;  /* 0x0000000905007c0c */ /* 0x000fe2000c741270 */
[----:B------:R-:W3:Y:S01]  /*4d350*/  LDCU UR9, c[0x0][0x39c] ;  /* 0x00007380ff0977ac */ /* 0x000ee20008000800 */
[----:B0-----:R-:W-:-:S05]  /*4d360*/  SHF.R.S32.HI R69, RZ, 0x1f, R76 ;  /* 0x0000001fff457819 */ /* 0x001fca000001144c */
[----:B------:R-:W-:Y:S01]  /*4d370*/  IMAD.X R73, R69, 0x1, R0, P5 ;  /* 0x0000000145497824 */ /* 0x000fe200028e0600 */
[----:B--2---:R-:W-:Y:S01]  /*4d380*/  ISETP.LT.AND P5, PT, R9, UR10, !P4 ;  /* 0x0000000a09007c0c */ /* 0x004fe2000e7a1270 */
[----:B------:R-:W0:Y:S01]  /*4d390*/  LDCU UR10, c[0x0][0x398] ;  /* 0x00007300ff0a77ac */ /* 0x000e220008000800 */
[----:B------:R-:W-:Y:S02]  /*4d3a0*/  SHF.R.S32.HI R80, RZ, 0x8, R80 ;  /* 0x00000008ff507819 */ /* 0x000fe40000011450 */
[----:B-1----:R-:W-:Y:S01]  /*4d3b0*/  ISETP.LT.AND P4, PT, R5, UR12, !P4 ;  /* 0x0000000c05007c0c */ /* 0x002fe2000e781270 */
[----:B------:R-:W1:Y:S02]  /*4d3c0*/  LDCU UR12, c[0x0][0x398] ;  /* 0x00007300ff0c77ac */ /* 0x000e640008000800 */
[----:B------:R2:W-:Y:S01]  /*4d3d0*/  @P2 STG.E.U8 desc[UR20][R44.64], R80 ;  /* 0x000000502c002986 */ /* 0x0005e2000c101114 */
[----:B------:R-:W-:Y:S01]  /*4d3e0*/  ISETP.LT.AND P2, PT, R9, UR14, !P6 ;  /* 0x0000000e09007c0c */ /* 0x000fe2000f741270 */
[----:B------:R-:W0:Y:S01]  /*4d3f0*/  LDCU UR14, c[0x0][0x398] ;  /* 0x00007300ff0e77ac */ /* 0x000e220008000800 */
[----:B----4-:R-:W-:Y:S01]  /*4d400*/  ISETP.GE.AND P0, PT, R10, UR6, PT ;  /* 0x000000060a007c0c */ /* 0x010fe2000bf06270 */
[----:B------:R-:W4:Y:S01]  /*4d410*/  LDCU UR6, c[0x0][0x398] ;  /* 0x00007300ff0677ac */ /* 0x000f220008000800 */
[----:B------:R-:W4:Y:S01]  /*4d420*/  LDL.LU R10, [R1+0x264] ;  /* 0x00026400010a7983 */ /* 0x000f220000300800 */
[----:B------:R-:W-:-:S03]  /*4d430*/  F2FP.SATFINITE.E4M3.F32.PACK_AB_MERGE_C R77, R37, R36, RZ ;  /* 0x00000024254d723e */ /* 0x000fc600048070ff */
[----:B------:R-:W4:Y:S01]  /*4d440*/  LDL.LU R36, [R1+0x660] ;  /* 0x0006600001247983 */ /* 0x000f220000300800 */
[----:B--2---:R-:W-:-:S03]  /*4d450*/  PRMT R80, R77, 0x9910, RZ ;  /* 0x000099104d507816 */ /* 0x004fc600000000ff */
[----:B------:R-:W2:Y:S04]  /*4d460*/  LDL.LU R37, [R1+0x664] ;  /* 0x0006640001257983 */ /* 0x000ea80000300800 */
[----:B------:R0:W-:Y:S02]  /*4d470*/  @P5 STG.E.U8 desc[UR20][R42.64], R77 ;  /* 0x0000004d2a005986 */ /* 0x0001e4000c101114 */
[----:B0-----:R-:W-:-:S05]  /*4d480*/  IMAD.MOV.U32 R77, RZ, RZ, R80 ;  /* 0x000000ffff4d7224 */ /* 0x001fca00078e0050 */
[----:B------:R-:W-:Y:S02]  /*4d490*/  SHF.R.S32.HI R77, RZ, 0x8, R77 ;  /* 0x00000008ff4d7819 */ /* 0x000fe4000001144d */
[----:B---3--:R-:W-:Y:S02]  /*4d4a0*/  F2FP.SATFINITE.E4M3.F32.PACK_AB_MERGE_C R81, R4, R12, RZ ;  /* 0x0000000c0451723e */ /* 0x008fe400048070ff */
[----:B------:R-:W3:Y:S01]  /*4d4b0*/  LDL.LU R4, [R1+0x13d0] ;  /* 0x0013d00001047983 */ /* 0x000ee20000300800 */
[----:B-----5:R-:W-:Y:S01]  /*4d4c0*/  ISETP.GE.AND P5, PT, R11, UR4, PT ;  /* 0x000000040b007c0c */ /* 0x020fe2000bfa6270 */
[----:B------:R-:W3:Y:S02]  /*4d4d0*/  LDCU UR4, c[0x0][0x39c] ;  /* 0x00007380ff0477ac */ /* 0x000ee40008000800 */
[----:B------:R-:W-:Y:S04]  /*4d4e0*/  @P4 STG.E.U8 desc[UR20][R40.64], R81 ;  /* 0x0000005128004986 */ /* 0x000fe8000c101114 */
[----:B------:R0:W-:Y:S01]  /*4d4f0*/  @P2 STG.E.U8 desc[UR20][R38.64], R77 ;  /* 0x0000004d26002986 */ /* 0x0001e2000c101114 */
[----:B------:R-:W-:Y:S01]  /*4d500*/  ISETP.GE.AND P2, PT, R8, UR9, PT ;  /* 0x0000000908007c0c */ /* 0x000fe2000bf46270 */
[----:B------:R-:W5:Y:S02]  /*4d510*/  LDCU UR9, c[0x0][0x398] ;  /* 0x00007300ff0977ac */ /* 0x000f640008000800 */
[----:B------:R-:W5:Y:S04]  /*4d520*/  LDL.LU R11, [R1+0x13d4] ;  /* 0x0013d400010b7983 */ /* 0x000f680000300800 */
[----:B------:R-:W5:Y:S04]  /*4d530*/  LDL.LU R12, [R1+0x668] ;  /* 0x00066800010c7983 */ /* 0x000f680000300800 */
[----:B------:R-:W5:Y:S01]  /*4d540*/  LDL.LU R8, [R1+0x66c] ;  /* 0x00066c0001087983 */ /* 0x000f620000300800 */
[----:B------:R-:W-:-:S02]  /*4d550*/  IADD3 R84, P4, PT, R76, R68, RZ ;  /* 0x000000444c547210 */ /* 0x000fc40007f9e0ff */
[----:B----4-:R-:W-:Y:S01]  /*4d560*/  ISETP.LT.AND P6, PT, R5, UR6, !P6 ;  /* 0x0000000605007c0c */ /* 0x010fe2000f7c1270 */
[----:B------:R-:W5:Y:S02]  /*4d570*/  LDCU UR6, c[0x0][0x39c] ;  /* 0x00007380ff0677ac */ /* 0x000f640008000800 */
[----:B------:R-:W-:Y:S01]  /*4d580*/  IMAD.X R85, R69, 0x1, R3, P4 ;  /* 0x0000000145557824 */ /* 0x000fe200020e0603 */
[----:B------:R-:W-:Y:S02]  /*4d590*/  ISETP.LT.AND P4, PT, R9, UR10, !P0 ;  /* 0x0000000a09007c0c */ /* 0x000fe4000c781270 */
[----:B------:R-:W-:Y:S01]  /*4d5a0*/  PRMT R80, R81, 0x9910, RZ ;  /* 0x0000991051507816 */ /* 0x000fe200000000ff */
[----:B------:R-:W-:Y:S01]  /*4d5b0*/  VIADD R76, R76, UR26 ;  /* 0x0000001a4c4c7c36 */ /* 0x000fe20008000000 */
[----:B-1----:R-:W-:Y:S01]  /*4d5c0*/  ISETP.LT.AND P0, PT, R5, UR12, !P0 ;  /* 0x0000000c05007c0c */ /* 0x002fe2000c701270 */
[----:B------:R-:W1:Y:S01]  /*4d5d0*/  LDCU UR10, c[0x0][0x398] ;  /* 0x00007300ff0a77ac */ /* 0x000e620008000800 */
[----:B------:R-:W-:Y:S01]  /*4d5e0*/  SHF.R.S32.HI R80, RZ, 0x8, R80 ;  /* 0x00000008ff507819 */ /* 0x000fe20000011450 */
[----:B------:R-:W4:Y:S04]  /*4d5f0*/  LDCU UR12, c[0x0][0x398] ;  /* 0x00007300ff0c77ac */ /* 0x000f280008000800 */
[----:B------:R0:W-:Y:S01]  /*4d600*/  @P6 STG.E.U8 desc[UR20][R34.64], R80 ;  /* 0x0000005022006986 */ /* 0x0001e2000c101114 */
[----:B------:R-:W-:Y:S01]  /*4d610*/  ISETP.LT.AND P6, PT, R9, UR14, !P5 ;  /* 0x0000000e09007c0c */ /* 0x000fe2000efc1270 */
[----:B------:R-:W0:Y:S02]  /*4d620*/  LDCU UR14, c[0x0][0x398] ;  /* 0x00007300ff0e77ac */ /* 0x000e240008000800 */
[----:B0-----:R-:W-:-:S02]  /*4d630*/  F2FP.SATFINITE.E4M3.F32.PACK_AB_MERGE_C R77, R10, R13, RZ ;  /* 0x0000000d0a4d723e */ /* 0x001fc400048070ff */
[----:B------:R-:W4:Y:S04]  /*4d640*/  LDL.LU R13, [R1+0x268] ;  /* 0x00026800010d7983 */ /* 0x000f280000300800 */
[----:B------:R-:W4:Y:S01]  /*4d650*/  LDL.LU R10, [R1+0x26c] ;  /* 0x00026c00010a7983 */ /* 0x000f220000300800 */
[----:B--2---:R-:W-:-:S05]  /*4d660*/  F2FP.SATFINITE.E4M3.F32.PACK_AB_MERGE_C R69, R37, R36, RZ ;  /* 0x000000242545723e */ /* 0x004fca00048070ff */
[----:B------:R0:W-:Y:S01]  /*4d670*/  @P4 STG.E.U8 desc[UR20][R32.64], R69 ;  /* 0x0000004520004986 */ /* 0x0001e2000c101114 */
[----:B------:R-:W-:-:S03]  /*4d680*/  PRMT R80, R77, 0x9910, RZ ;  /* 0x000099104d507816 */ /* 0x000fc600000000ff */
[----:B------:R2:W-:Y:S01]  /*4d690*/  @P0 STG.E.U8 desc[UR20][R30.64], R77 ;  /* 0x0000004d1e000986 */ /* 0x0005e2000c101114 */
[----:B------:R-:W-:Y:S02]  /*4d6a0*/  IADD3 R82, P0, PT, R76, R2, RZ ;  /* 0x000000024c527210 */ /* 0x000fe40007f1e0ff */
[----:B0-----:R-:W-:Y:S02]  /*4d6b0*/  PRMT R69, R69, 0x9910, RZ ;  /* 0x0000991045457816 */ /* 0x001fe400000000ff */
[----:B--2---:R-:W-:Y:S02]  /*4d6c0*/  SHF.R.S32.HI R77, RZ, 0x1f, R76 ;  /* 0x0000001fff4d7819 */ /* 0x004fe4000001144c */
[----:B------:R-:W-:-:S03]  /*4d6d0*/  SHF.R.S32.HI R69, RZ, 0x8, R69 ;  /* 0x00000008ff457819 */ /* 0x000fc60000011445 */
[----:B------:R-:W-:Y:S02]  /*4d6e0*/  IMAD.X R83, R77, 0x1, R0, P0 ;  /* 0x000000014d537824 */ /* 0x000fe400000e0600 */
[----:B------:R0:W-:Y:S01]  /*4d6f0*/  @P6 STG.E.U8 desc[UR20][R28.64], R69 ;  /* 0x000000451c006986 */ /* 0x0001e2000c101114 */
[----:B---3--:R-:W-:Y:S01]  /*4d700*/  ISETP.GE.AND P4, PT, R4, UR4, PT ;  /* 0x0000000404007c0c */ /* 0x008fe2000bf86270 */
[----:B------:R-:W2:Y:S02]  /*4d710*/  LDCU UR4, c[0x0][0x39c] ;  /* 0x00007380ff0477ac */ /* 0x000ea40008000800 */
[----:B------:R-:W2:Y:S01]  /*4d720*/  LDL.LU R4, [R1+0x13d8] ;  /* 0x0013d80001047983 */ /* 0x000ea20000300800 */
[----:B-----5:R-:W-:Y:S01]  /*4d730*/  ISETP.GE.AND P0, PT, R11, UR6, PT ;  /* 0x000000060b007c0c */ /* 0x020fe2000bf06270 */
[----:B------:R-:W3:Y:S02]  /*4d740*/  LDCU UR6, c[0x0][0x39c] ;  /* 0x00007380ff0677ac */ /* 0x000ee40008000800 */
[----:B------:R-:W3:Y:S01]  /*4d750*/  LDL.LU R11, [R1+0x13dc] ;  /* 0x0013dc00010b7983 */ /* 0x000ee20000300800 */
[----:B0-----:R-:W-:-:S03]  /*4d760*/  F2FP.SATFINITE.E4M3.F32.PACK_AB_MERGE_C R69, R8, R12, RZ ;  /* 0x0000000c0845723e */ /* 0x001fc600048070ff */
[----:B------:R-:W5:Y:S04]  /*4d770*/  LDL.LU R12, [R1+0x670] ;  /* 0x00067000010c7983 */ /* 0x000f680000300800 */
[----:B------:R-:W5:Y:S01]  /*4d780*/  LDL.LU R8, [R1+0x674] ;  /* 0x0006740001087983 */ /* 0x000f620000300800 */
[----:B------:R-:W-:Y:S01]  /*4d790*/  ISETP.LT.AND P5, PT, R5, UR9, !P5 ;  /* 0x0000000905007c0c */ /* 0x000fe2000efa1270 */
[----:B------:R-:W0:Y:S01]  /*4d7a0*/  LDCU UR9, c[0x0][0x398] ;  /* 0x00007300ff0977ac */ /* 0x000e220008000800 */
[----:B------:R-:W-:Y:S02]  /*4d7b0*/  SHF.R.S32.HI R80, RZ, 0x8, R80 ;  /* 0x00000008ff507819 */ /* 0x000fe40000011450 */
[----:B-1----:R-:W-:Y:S01]  /*4d7c0*/  ISETP.LT.AND P6, PT, R9, UR10, !P2 ;  /* 0x0000000a09007c0c */ /* 0x002fe2000d7c1270 */
[----:B------:R-:W1:Y:S01]  /*4d7d0*/  LDCU UR10, c[0x0][0x398] ;  /* 0x00007300ff0a77ac */ /* 0x000e620008000800 */
[----:B----4-:R-:W-:Y:S01]  /*4d7e0*/  ISETP.LT.AND P2, PT, R5, UR12, !P2 ;  /* 0x0000000c05007c0c */ /* 0x010fe2000d741270 */
[----:B------:R-:W4:Y:S06]  /*4d7f0*/  LDCU UR12, c[0x0][0x398] ;  /* 0x00007300ff0c77ac */ /* 0x000f2c0008000800 */
[----:B------:R0:W-:Y:S01]  /*4d800*/  @P5 STG.E.U8 desc[UR20][R26.64], R80 ;  /* 0x000000501a005986 */ /* 0x0001e2000c101114 */
[----:B------:R-:W-:Y:S01]  /*4d810*/  ISETP.LT.AND P5, PT, R9, UR14, !P4 ;  /* 0x0000000e09007c0c */ /* 0x000fe2000e7a1270 */
[----:B------:R-:W1:Y:S02]  /*4d820*/  LDCU UR14, c[0x0][0x398] ;  /* 0x00007300ff0e77ac */ /* 0x000e640008000800 */
[----:B------:R1:W-:Y:S01]  /*4d830*/  @P6 STG.E.U8 desc[UR20][R20.64], R69 ;  /* 0x0000004514006986 */ /* 0x0003e2000c101114 */
[----:B0-----:R-:W-:-:S04]  /*4d840*/  PRMT R80, R69, 0x9910, RZ ;  /* 0x0000991045507816 */ /* 0x001fc800000000ff */
[----:B------:R-:W-:Y:S01]  /*4d850*/  SHF.R.S32.HI R80, RZ, 0x8, R80 ;  /* 0x00000008ff507819 */ /* 0x000fe20000011450 */
[----:B-1----:R-:W-:Y:S01]  /*4d860*/  VIADD R69, R76, UR26 ;  /* 0x0000001a4c457c36 */ /* 0x002fe20008000000 */
[----:B------:R-:W-:Y:S02]  /*4d870*/  F2FP.SATFINITE.E4M3.F32.PACK_AB_MERGE_C R81, R10, R13, RZ ;  /* 0x0000000d0a51723e */ /* 0x000fe400048070ff */
[----:B------:R-:W4:Y:S04]  /*4d880*/  LDL.LU R13, [R1+0x270] ;  /* 0x00027000010d7983 */ /* 0x000f280000300800 */
[----:B------:R-:W-:Y:S01]  /*4d890*/  @P2 STG.E.U8 desc[UR20][R16.64], R81 ;  /* 0x0000005110002986 */ /* 0x000fe2000c101114 */
[----:B------:R-:W-:-:S03]  /*4d8a0*/  IADD3 R76, P2, PT, R76, R68, RZ ;  /* 0x000000444c4c7210 */ /* 0x000fc60007f5e0ff */
[----:B------:R0:W-:Y:S01]  /*4d8b0*/  @P5 STG.E.U8 desc[UR20][R6.64], R80 ;  /* 0x0000005006005986 */ /* 0x0001e2000c101114 */
[----:B------:R-:W-:Y:S01]  /*4d8c0*/  SHF.R.S32.HI R10, RZ, 0x1f, R69 ;  /* 0x0000001fff0a7819 */ /* 0x000fe20000011445 */
[----:B------:R-:W-:Y:S01]  /*4d8d0*/  IMAD.X R77, R77, 0x1, R3, P2 ;  /* 0x000000014d4d7824 */ /* 0x000fe200010e0603 */
[----:B0-----:R-:W-:Y:S02]  /*4d8e0*/  PRMT R6, R81, 0x9910, RZ ;  /* 0x0000991051067816 */ /* 0x001fe400000000ff */
[----:B------:R-:W-:-:S03]  /*4d8f0*/  IADD3 R80, P2, PT, R69, R2, RZ ;  /* 0x0000000245507210 */ /* 0x000fc60007f5e0ff */
[----:B------:R-:W-:Y:S02]  /*4d900*/  IMAD.MOV.U32 R7, RZ, RZ, R6 ;  /* 0x000000ffff077224 */ /* 0x000fe400078e0006 */
[----:B------:R-:W-:Y:S01]  /*4d910*/  IMAD.X R81, R10, 0x1, R0, P2 ;  /* 0x000000010a517824 */ /* 0x000fe200010e0600 */
[----:B--2---:R-:W-:Y:S01]  /*4d920*/  ISETP.GE.AND P6, PT, R4, UR4, PT ;  /* 0x0000000404007c0c */ /* 0x004fe2000bfc6270 */
[----:B------:R-:W0:Y:S01]  /*4d930*/  LDCU UR4, c[0x0][0x39c] ;  /* 0x00007380ff0477ac */ /* 0x000e220008000800 */
[----:B------:R-:W2:Y:S04]  /*4d940*/  LDL.LU R4, [R1+0x274] ;  /* 0x0002740001047983 */ /* 0x000ea80000300800 */
[----:B------:R-:W0:Y:S04]  /*4d950*/  LDL.LU R16, [R1+0x13e0] ;  /* 0x0013e00001107983 */ /* 0x000e280000300800 */
[----:B------:R-:W2:Y:S01]  /*4d960*/  LDL.LU R6, [R1+0x13e4] ;  /* 0x0013e40001067983 */ /* 0x000ea20000300800 */
[----:B---3--:R-:W-:Y:S01]  /*4d970*/  ISETP.GE.AND P2, PT, R11, UR6, PT ;  /* 0x000000060b007c0c */ /* 0x008fe2000bf46270 */
[----:B------:R-:W1:Y:S02]  /*4d980*/  LDCU UR6, c[0x0][0x398] ;  /* 0x00007300ff0677ac */ /* 0x000e640008000800 */
[----:B------:R-:W3:Y:S01]  /*4d990*/  LDL.LU R17, [R1+0x678] ;  /* 0x0006780001117983 */ /* 0x000ee20000300800 */
[----:B-----5:R-:W-:-:S02]  /*4d9a0*/  F2FP.SATFINITE.E4M3.F32.PACK_AB_MERGE_C R20, R8, R12, RZ ;  /* 0x0000000c0814723e */ /* 0x020fc400048070ff */
[----:B------:R-:W-:Y:S02]  /*4d9b0*/  SHF.R.S32.HI R12, RZ, 0x8, R7 ;  /* 0x00000008ff0c7819 */ /* 0x000fe40000011407 */
[----:B------:R-:W3:Y:S04]  /*4d9c0*/  LDL.LU R7, [R1+0x67c] ;  /* 0x00067c0001077983 */ /* 0x000ee80000300800 */
[----:B------:R-:W5:Y:S04]  /*4d9d0*/  LDL.LU R11, [R1+0x278] ;  /* 0x00027800010b7983 */ /* 0x000f680000300800 */
[----:B------:R-:W5:Y:S01]  /*4d9e0*/  LDL.LU R8, [R1+0x27c] ;  /* 0x00027c0001087983 */ /* 0x000f620000300800 */
[----:B------:R-:W-:Y:S01]  /*4d9f0*/  ISETP.LT.AND P4, PT, R5, UR9, !P4 ;  /* 0x0000000905007c0c */ /* 0x000fe2000e781270 */
[----:B------:R-:W0:Y:S01]  /*4da00*/  LDCU UR9, c[0x0][0x39c] ;  /* 0x00007380ff0977ac */ /* 0x000e220008000800 */
[----:B------:R-:W-:-:S02]  /*4da10*/  ISETP.LT.AND P5, PT, R9, UR10, !P0 ;  /* 0x0000000a09007c0c */ /* 0x000fc4000c7a1270 */
[----:B----4-:R-:W-:Y:S01]  /*4da20*/  ISETP.LT.AND P0, PT, R5, UR12, !P0 ;  /* 0x0000000c05007c0c */ /* 0x010fe2000c701270 */
[----:B------:R-:W4:Y:S01]  /*4da30*/  LDCU UR10, c[0x0][0x398] ;  /* 0x00007300ff0a77ac */ /* 0x000f220008000800 */
[----:B------:R-:W0:Y:S07]  /*4da40*/  LDCU UR12, c[0x0][0x398] ;  /* 0x00007300ff0c77ac */ /* 0x000e2e0008000800 */
[----:B------:R4:W-:Y:S01]  /*4da50*/  @P4 STG.E.U8 desc[UR20][R24.64], R12 ;  /* 0x0000000c18004986 */ /* 0x0009e2000c101114 */
[----:B------:R-:W-:Y:S01]  /*4da60*/  ISETP.LT.AND P4, PT, R9, UR14, !P6 ;  /* 0x0000000e09007c0c */ /* 0x000fe2000f781270 */
[----:B------:R-:W0:Y:S01]  /*4da70*/  LDCU UR14, c[0x0][0x398] ;  /* 0x00007300ff0e77ac */ /* 0x000e220008000800 */
[----:B-1----:R-:W-:Y:S01]  /*4da80*/  ISETP.LT.AND P6, PT, R5, UR6, !P6 ;  /* 0x0000000605007c0c */ /* 0x002fe2000f7c1270 */
[----:B------:R-:W-:Y:S01]  /*4da90*/  @P5 STG.E.U8 desc[UR20][R22.64], R20 ;  /* 0x0000001416005986 */ /* 0x000fe2000c101114 */
[----:B------:R-:W1:Y:S01]  /*4daa0*/  LDCU UR6, c[0x0][0x39c] ;  /* 0x00007380ff0677ac */ /* 0x000e620008000800 */
[----:B----4-:R-:W-:-:S02]  /*4dab0*/  PRMT R12, R20, 0x9910, RZ ;  /* 0x00009910140c7816 */ /* 0x010fc400000000ff */
[----:B--2---:R-:W-:Y:S02]  /*4dac0*/  F2FP.SATFINITE.E4M3.F32.PACK_AB_MERGE_C R4, R4, R13, RZ ;  /* 0x0000000d0404723e */ /* 0x004fe400048070ff */
[----:B------:R-:W2:Y:S04]  /*4dad0*/  LDL.LU R13, [R1+0x13e8] ;  /* 0x0013e800010d7983 */ /* 0x000ea80000300800 */
[----:B------:R4:W-:Y:S02]  /*4dae0*/  @P0 STG.E.U8 desc[UR20][R78.64], R4 ;  /* 0x000000044e000986 */ /* 0x0009e4000c101114 */
[----:B----4-:R-:W-:Y:S02]  /*4daf0*/  SHF.R.S32.HI R79, RZ, 0x8, R12 ;  /* 0x00000008ff4f7819 */ /* 0x010fe4000001140c */
[----:B------:R-:W-:-:S02]  /*4db00*/  IADD3 R78, P0, PT, R69, R68, RZ ;  /* 0x00000044454e7210 */ /* 0x000fc40007f1e0ff */
[----:B------:R-:W-:Y:S01]  /*4db10*/  PRMT R4, R4, 0x9910, RZ ;  /* 0x0000991004047816 */ /* 0x000fe200000000ff */
[----:B------:R4:W-:Y:S03]  /*4db20*/  @P4 STG.E.U8 desc[UR20][R18.64], R79 ;  /* 0x0000004f12004986 */ /* 0x0009e6000c101114 */
[----:B------:R-:W-:-:S05]  /*4db30*/  SHF.R.S32.HI R4, RZ, 0x8, R4 ;  /* 0x00000008ff047819 */ /* 0x000fca0000011404 */
[----:B------:R1:W-:Y:S01]  /*4db40*/  @P6 STG.E.U8 desc[UR20][R14.64], R4 ;  /* 0x000000040e006986 */ /* 0x0003e2000c101114 */
[----:B----4-:R-:W-:Y:S01]  /*4db50*/  IMAD.X R79, R10, 0x1, R3, P0 ;  /* 0x000000010a4f7824 */ /* 0x010fe200000e0603 */
[----:B0-----:R-:W-:Y:S02]  /*4db60*/  ISETP.GE.AND P0, PT, R6, UR9, PT ;  /* 0x0000000906007c0c */ /* 0x001fe4000bf06270 */
[----:B------:R-:W4:Y:S01]  /*4db70*/  LDL.LU R10, [R1+0x13ec] ;  /* 0x0013ec00010a7983 */ /* 0x000f220000300800 */
[----:B-----5:R-:W-:Y:S01]  /*4db80*/  F2FP.SATFINITE.E4M3.F32.PACK_AB_MERGE_C R11, R8, R11, RZ ;  /* 0x0000000b080b723e */ /* 0x020fe200048070ff */
[----:B------:R-:W0:Y:S02]  /*4db90*/  LDCU UR9, c[0x0][0x398] ;  /* 0x00007300ff0977ac */ /* 0x000e240008000800 */
[----:B------:R-:W5:Y:S04]  /*4dba0*/  LDL.LU R12, [R1+0x680] ;  /* 0x00068000010c7983 */ /* 0x000f680000300800 */
[----:B------:R-:W5:Y:S04]  /*4dbb0*/  LDL.LU R6, [R1+0x684] ;  /* 0x0006840001067983 */ /* 0x000f680000300800 */
[----:B------:R-:W2:Y:S04]  /*4dbc0*/  LDL.LU R8, [R1+0x280] ;  /* 0x0002800001087983 */ /* 0x000ea80000300800 */
[----:B-1----:R-:W2:Y:S01]  /*4dbd0*/  LDL.LU R4, [R1+0x284] ;  /* 0x0002840001047983 */ /* 0x002ea20000300800 */
[----:B------:R-:W-:Y:S01]  /*4dbe0*/  ISETP.LT.AND P4, PT, R9, UR10, !P2 ;  /* 0x0000000a09007c0c */ /* 0x000fe2000d781270 */
[----:B------:R-:W1:Y:S01]  /*4dbf0*/  LDCU UR10, c[0x0][0x398] ;  /* 0x00007300ff0a77ac */ /* 0x000e620008000800 */
[----:B------:R-:W-:-:S02]  /*4dc00*/  ISETP.LT.AND P2, PT, R5, UR12, !P2 ;  /* 0x0000000c05007c0c */ /* 0x000fc4000d741270 */
[----:B---3--:R-:W-:Y:S01]  /*4dc10*/  F2FP.SATFINITE.E4M3.F32.PACK_AB_MERGE_C R7, R7, R17, RZ ;  /* 0x000000110707723e */ /* 0x008fe200048070ff */
[----:B------:R-:W3:Y:S01]  /*4dc20*/  LDCU UR12, c[0x0][0x398] ;  /* 0x00007300ff0c77ac */ /* 0x000ee20008000800 */
[----:B------:R-:W-:Y:S01]  /*4dc30*/  ISETP.GE.AND P5, PT, R16, UR4, PT ;  /* 0x0000000410007c0c */ /* 0x000fe2000bfa6270 */
[----:B------:R-:W0:Y:S03]  /*4dc40*/  LDCU UR4, c[0x0][0x39c] ;  /* 0x00007380ff0477ac */ /* 0x000e260008000800 */
[----:B------:R-:W-:-:S03]  /*4dc50*/  ISETP.LT.AND P6, PT, R9, UR14, !P5 ;  /* 0x0000000e09007c0c */ /* 0x000fc6000efc1270 */
[----:B------:R0:W-:Y:S01]  /*4dc60*/  @P4 STG.E.U8 desc[UR20][R92.64], R7 ;  /* 0x000000075c004986 */ /* 0x0001e2000c101114 */
[----:B------:R-:W1:Y:S03]  /*4dc70*/  LDCU UR14, c[0x0][0x398] ;  /* 0x00007300ff0e77ac */ /* 0x000e660008000800 */
[----:B------:R3:W-:Y:S01]  /*4dc80*/  @P2 STG.E.U8 desc[UR20][R74.64], R11 ;  /* 0x0000000b4a002986 */ /* 0x0007e2000c101114 */
[----:B0-----:R-:W-:Y:S02]  /*4dc90*/  PRMT R92, R7, 0x9910, RZ ;  /* 0x00009910075c7816 */ /* 0x001fe400000000ff */
[----:B------:R-:W-:Y:S01]  /*4dca0*/  ISETP.LT.AND P5, PT, R5, UR9, !P5 ;  /* 0x0000000905007c0c */ /* 0x000fe2000efa1270 */
[----:B------:R-:W4:Y:S01]  /*4dcb0*/  LDL.LU R7, [R1+0x13f0] ;  /* 0x0013f00001077983 */ /* 0x000f220000300800 */
[----:B---3--:R-:W-:Y:S01]  /*4dcc0*/  PRMT R75, R11, 0x9910, RZ ;  /* 0x000099100b4b7816 */ /* 0x008fe200000000ff */
[----:B------:R-:W-:Y:S01]  /*4dcd0*/  IMAD.MOV.U32 R74, RZ, RZ, R92 ;  /* 0x000000ffff4a7224 */ /* 0x000fe200078e005c */
[----:B------:R-:W0:Y:S01]  /*4dce0*/  LDCU UR9, c[0x0][0x398] ;  /* 0x00007300ff0977ac */ /* 0x000e220008000800 */
[----:B------:R-:W-:-:S03]  /*4dcf0*/  VIADD R92, R69, UR26 ;  /* 0x0000001a455c7c36 */ /* 0x000fc60008000000 */
[----:B------:R-:W-:-:S05]  /*4dd00*/  SHF.R.S32.HI R69, RZ, 0x8, R74 ;  /* 0x00000008ff457819 */ /* 0x000fca000001144a */
[----:B------:R3:W-:Y:S02]  /*4dd10*/  @P6 STG.E.U8 desc[UR20][R90.64], R69 ;  /* 0x000000455a006986 */ /* 0x0007e4000c101114 */
[----:B---3--:R-:W-:-:S05]  /*4dd20*/  IMAD.MOV.U32 R90, RZ, RZ, R75 ;  /* 0x000000ffff5a7224 */ /* 0x008fca00078e004b */
[----:B------:R-:W-:-:S05]  /*4dd30*/  SHF.R.S32.HI R90, RZ, 0x8, R90 ;  /* 0x00000008ff5a7819 */ /* 0x000fca000001145a */
[----:B------:R2:W-:Y:S01]  /*4dd40*/  @P5 STG.E.U8 desc[UR20][R88.64], R90 ;  /* 0x0000005a58005986 */ /* 0x0005e2000c101114 */
[----:B-----5:R-:W-:-:S03]  /*4dd50*/  F2FP.SATFINITE.E4M3.F32.PACK_AB_MERGE_C R69, R6, R12, RZ ;  /* 0x0000000c0645723e */ /* 0x020fc600048070ff */
[----:B------:R-:W3:Y:S01]  /*4dd60*/  LDL.LU R6, [R1+0x13f4] ;  /* 0x0013f40001067983 */ /* 0x000ee20000300800 */
[----:B--2---:R-:W-:-:S03]  /*4dd70*/  F2FP.SATFINITE.E4M3.F32.PACK_AB_MERGE_C R88, R4, R8, RZ ;  /* 0x000000080458723e */ /* 0x004fc600048070ff */
[----:B------:R-:W2:Y:S04]  /*4dd80*/  LDL.LU R8, [R1+0x688] ;  /* 0x0006880001087983 */ /* 0x000ea80000300800 */
[----:B------:R-:W2:Y:S04]  /*4dd90*/  LDL.LU R4, [R1+0x68c] ;  /* 0x00068c0001047983 */ /* 0x000ea80000300800 */
[----:B------:R-:W5:Y:S04]  /*4dda0*/  LDL.LU R11, [R1+0x288] ;  /* 0x00028800010b7983 */ /* 0x000f680000300800 */
[----:B------:R-:W5:Y:S01]  /*4ddb0*/  LDL.LU R12, [R1+0x28c] ;  /* 0x00028c00010c7983 */ /* 0x000f620000300800 */
[----:B-1----:R-:W-:Y:S01]  /*4ddc0*/  ISETP.LT.AND P6, PT, R9, UR10, !P0 ;  /* 0x0000000a09007c0c */ /* 0x002fe2000c7c1270 */
[----:B------:R-:W1:Y:S01]  /*4ddd0*/  LDCU UR10, c[0x0][0x398] ;  /* 0x00007300ff0a77ac */ /* 0x000e620008000800 */
[----:B------:R-:W-:Y:S01]  /*4dde0*/  ISETP.LT.AND P0, PT, R5, UR12, !P0 ;  /* 0x0000000c05007c0c */ /* 0x000fe2000c701270 */
[----:B------:R-:W5:Y:S01]  /*4ddf0*/  LDL.LU R14, [R1+0x13f8] ;  /* 0x0013f800010e7983 */ /* 0x000f620000300800 */
[----:B------:R-:W-:Y:S01]  /*4de00*/  ISETP.GE.AND P4, PT, R13, UR4, PT ;  /* 0x000000040d007c0c */ /* 0x000fe2000bf86270 */
[----:B------:R-:W0:Y:S01]  /*4de10*/  LDCU UR4, c[0x0][0x39c] ;  /* 0x00007380ff0477ac */ /* 0x000e220008000800 */
[----:B------:R-:W-:Y:S01]  /*4de20*/  SHF.R.S32.HI R93, RZ, 0x1f, R92 ;  /* 0x0000001fff5d7819 */ /* 0x000fe2000001145c */
[----:B------:R-:W5:Y:S01]  /*4de30*/  LDL.LU R13, [R1+0x1400] ;  /* 0x00140000010d7983 */ /* 0x000f620000300800 */
[----:B------:R-:W-:Y:S01]  /*4de40*/  IADD3 R74, P2, PT, R92, R2, RZ ;  /* 0x000000025c4a7210 */ /* 0x000fe20007f5e0ff */
[----:B------:R-:W0:Y:S01]  /*4de50*/  LDCU UR12, c[0x0][0x398] ;  /* 0x00007300ff0c77ac */ /* 0x000e220008000800 */
[----:B------:R-:W-:-:S02]  /*4de60*/  PRMT R89, R69, 0x9910, RZ ;  /* 0x0000991045597816 */ /* 0x000fc400000000ff */
[----:B------:R-:W-:Y:S01]  /*4de70*/  ISETP.LT.AND P5, PT, R9, UR14, !P4 ;  /* 0x0000000e09007c0c */ /* 0x000fe2000e7a1270 */
[----:B------:R-:W-:Y:S01]  /*4de80*/  IMAD.X R75, R93, 0x1, R0, P2 ;  /* 0x000000015d4b7824 */ /* 0x000fe200010e0600 */
[----:B----4-:R-:W-:Y:S01]  /*4de90*/  ISETP.GE.AND P2, PT, R10, UR6, PT ;  /* 0x000000060a007c0c */ /* 0x010fe2000bf46270 */
[----:B------:R4:W-:Y:S01]  /*4dea0*/  @P6 STG.E.U8 desc[UR20][R86.64], R69 ;  /* 0x0000004556006986 */ /* 0x0009e2000c101114 */
[----:B------:R-:W3:Y:S03]  /*4deb0*/  LDCU UR6, c[0x0][0x39c] ;  /* 0x00007380ff0677ac */ /* 0x000ee60008000800 */
[----:B------:R0:W-:Y:S01]  /*4dec0*/  @P0 STG.E.U8 desc[UR20][R70.64], R88 ;  /* 0x0000005846000986 */ /* 0x0001e2000c101114 */
[----:B------:R-:W1:Y:S01]  /*4ded0*/  LDCU UR14, c[0x0][0x398] ;  /* 0x00007300ff0e77ac */ /* 0x000e620008000800 */
[----:B----4-:R-:W-:Y:S01]  /*4dee0*/  IMAD.MOV.U32 R69, RZ, RZ, R89 ;  /* 0x000000ffff457224 */ /* 0x010fe200078e0059 */
[----:B0-----:R-:W-:-:S04]  /*4def0*/  IADD3 R70, P0, PT, R92, R68, RZ ;  /* 0x000000445c467210 */ /* 0x001fc80007f1e0ff */
[----:B------:R-:W-:Y:S01]  /*4df00*/  SHF.R.S32.HI R71, RZ, 0x8, R69 ;  /* 0x00000008ff477819 */ /* 0x000fe20000011445 */
[----:B------:R-:W-:-:S04]  /*4df10*/  VIADD R69, R92, UR26 ;  /* 0x0000001a5c457c36 */ /* 0x000fc80008000000 */
[----:B------:R0:W-:Y:S01]  /*4df20*/  @P5 STG.E.U8 desc[UR20][R72.64], R71 ;  /* 0x0000004748005986 */ /* 0x0001e2000c101114 */
[----:B------:R-:W-:Y:S02]  /*4df30*/  SHF.R.S32.HI R86, RZ, 0x1f, R69 ;  /* 0x0000001fff567819 */ /* 0x000fe40000011445 */
[----:B------:R-:W-:Y:S01]  /*4df40*/  ISETP.GE.AND P6, PT, R7, UR4, PT ;  /* 0x0000000407007c0c */ /* 0x000fe2000bfc6270 */
[----:B------:R-:W4:Y:S01]  /*4df50*/  LDCU UR4, c[0x0][0x39c] ;  /* 0x00007380ff0477ac */ /* 0x000f220008000800 */
[----:B0-----:R-:W-:Y:S01]  /*4df60*/  IMAD.X R71, R93, 0x1, R3, P0 ;  /* 0x000000015d477824 */ /* 0x001fe200000e0603 */
[----:B------:R-:W-:Y:S02]  /*4df70*/  IADD3 R72, P0, PT, R69, R2, RZ ;  /* 0x0000000245487210 */ /* 0x000fe40007f1e0ff */
[----:B------:R-:W-:-:S03]  /*4df80*/  PRMT R89, R88, 0x9910, RZ ;  /* 0x0000991058597816 */ /* 0x000fc600000000ff */
[----:B------:R-:W-:Y:S01]  /*4df90*/  IMAD.X R73, R86, 0x1, R0, P0 ;  /* 0x0000000156497824 */ /* 0x000fe200000e0600 */
[----:B---3--:R-:W-:Y:S01]  /*4dfa0*/  ISETP.GE.AND P0, PT, R6, UR6, PT ;  /* 0x0000000606007c0c */ /* 0x008fe2000bf06270 */
[----:B------:R-:W0:Y:S01]  /*4dfb0*/  LDCU UR6, c[0x0][0x398] ;  /* 0x00007300ff0677ac */ /* 0x000e220008000800 */
[----:B------:R-:W3:Y:S04]  /*4dfc0*/  LDL.LU R6, [R1+0x698] ;  /* 0x0006980001067983 */ /* 0x000ee80000300800 */
[----:B------:R-:W3:Y:S01]  /*4dfd0*/  LDL.LU R7, [R1+0x69c] ;  /* 0x00069c0001077983 */ /* 0x000ee20000300800 */
[----:B--2---:R-:W-:-:S03]  /*4dfe0*/  F2FP.SATFINITE.E4M3.F32.PACK_AB_MERGE_C R88, R4, R8, RZ ;  /* 0x000000080458723e */ /* 0x004fc600048070ff */
[----:B------:R-:W2:Y:S04]  /*4dff0*/  LDL.LU R4, [R1+0x13fc] ;  /* 0x0013fc0001047983 */ /* 0x000ea80000300800 */
[----:B------:R-:W2:Y:S01]  /*4e000*/  LDL.LU R10, [R1+0x690] ;  /* 0x00069000010a7983 */ /* 0x000ea20000300800 */
[----:B-----5:R-:W-:-:S03]  /*4e010*/  F2FP.SATFINITE.E4M3.F32.PACK_AB_MERGE_C R87, R12, R11, RZ ;  /* 0x0000000b0c57723e */ /* 0x020fc600048070ff */
[----:B------:R-:W5:Y:S04]  /*4e020*/  LDL.LU R8, [R1+0x694] ;  /* 0x0006940001087983 */ /* 0x000f680000300800 */
[----:B------:R-:W5:Y:S04]  /*4e030*/  LDL.LU R11, [R1+0x290] ;  /* 0x00029000010b7983 */ /* 0x000f680000300800 */
[----:B------:R-:W5:Y:S01]  /*4e040*/  LDL.LU R12, [R1+0x294] ;  /* 0x00029400010c7983 */ /* 0x000f620000300800 */
[----:B------:R-:W-:Y:S01]  /*4e050*/  ISETP.LT.AND P4, PT, R5, UR9, !P4 ;  /* 0x0000000905007c0c */ /* 0x000fe2000e781270 */
[----:B------:R-:W0:Y:S01]  /*4e060*/  LDCU UR9, c[0x0][0x39c] ;  /* 0x00007380ff0977ac */ /* 0x000e220008000800 */
[----:B-1----:R-:W-:-:S02]  /*4e070*/  ISETP.LT.AND P5, PT, R9, UR10, !P2 ;  /* 0x0000000a09007c0c */ /* 0x002fc4000d7a1270 */
[----:B------:R-:W-:Y:S01]  /*4e080*/  ISETP.LT.AND P2, PT, R5, UR12, !P2 ;  /* 0x0000000c05007c0c */ /* 0x000fe2000d741270 */
[----:B------:R-:W1:Y:S01]  /*4e090*/  LDCU UR10, c[0x0][0x398] ;  /* 0x00007300ff0a77ac */ /* 0x000e620008000800 */
[----:B------:R-:W-:Y:S01]  /*4e0a0*/  SHF.R.S32.HI R89, RZ, 0x8, R89 ;  /* 0x00000008ff597819 */ /* 0x000fe20000011459 */
[----:B------:R-:W0:Y:S06]  /*4e0b0*/  LDCU UR12, c[0x0][0x398] ;  /* 0x00007300ff0c77ac */ /* 0x000e2c0008000800 */
[----:B------:R0:W-:Y:S01]  /*4e0c0*/  @P4 STG.E.U8 desc[UR20][R84.64], R89 ;  /* 0x0000005954004986 */ /* 0x0001e2000c101114 */
[----:B------:R-:W-:Y:S01]  /*4e0d0*/  ISETP.LT.AND P4, PT, R9, UR14, !P6 ;  /* 0x0000000e09007c0c */ /* 0x000fe2000f781270 */
[----:B------:R-:W1:Y:S02]  /*4e0e0*/  LDCU UR14, c[0x0][0x398] ;  /* 0x00007300ff0e77ac */ /* 0x000e640008000800 */
[----:B------:R1:W-:Y:S01]  /*4e0f0*/  @P5 STG.E.U8 desc[UR20][R82.64], R88 ;  /* 0x0000005852005986 */ /* 0x0003e2000c101114 */
[----:B----4-:R-:W-:Y:S01]  /*4e100*/  ISETP.GE.AND P5, PT, R14, UR4, PT ;  /* 0x000000040e007c0c */ /* 0x010fe2000bfa6270 */
[----:B------:R-:W2:Y:S01]  /*4e110*/  LDCU UR4, c[0x0][0x39c] ;  /* 0x00007380ff0477ac */ /* 0x000ea20008000800 */
[----:B0-----:R-:W-:Y:S01]  /*4e120*/  PRMT R84, R88, 0x9910, RZ ;  /* 0x0000991058547816 */ /* 0x001fe200000000ff */
[----:B------:R0:W-:Y:S01]  /*4e130*/  @P2 STG.E.U8 desc[UR20][R76.64], R87 ;  /* 0x000000574c002986 */ /* 0x0001e2000c101114 */
[----:B------:R-:W-:Y:S01]  /*4e140*/  ISETP.LT.AND P6, PT, R5, UR6, !P6 ;  /* 0x0000000605007c0c */ /* 0x000fe2000f7c1270 */
[----:B------:R-:W4:Y:S02]  /*4e150*/  LDCU UR6, c[0x0][0x398] ;  /* 0x00007300ff0677ac */ /* 0x000f240008000800 */
[----:B-1----:R-:W-:Y:S01]  /*4e160*/  IMAD.MOV.U32 R82, RZ, RZ, R84 ;  /* 0x000000ffff527224 */ /* 0x002fe200078e0054 */
[----:B0-----:R-:W-:-:S04]  /*4e170*/  PRMT R87, R87, 0x9910, RZ ;  /* 0x0000991057577816 */ /* 0x001fc800000000ff */
[----:B------:R-:W-:Y:S01]  /*4e180*/  SHF.R.S32.HI R77, RZ, 0x8, R82 ;  /* 0x00000008ff4d7819 */ /* 0x000fe20000011452 */
[----:B------:R-:W-:-:S04]  /*4e190*/  IMAD.MOV.U32 R82, RZ, RZ, R87 ;  /* 0x000000ffff527224 */ /* 0x000fc800078e0057 */
[----:B------:R0:W-:Y:S02]  /*4e1a0*/  @P4 STG.E.U8 desc[UR20][R80.64], R77 ;  /* 0x0000004d50004986 */ /* 0x0001e4000c101114 */
[----:B0-----:R-:W-:-:S05]  /*4e1b0*/  SHF.R.S32.HI R80, RZ, 0x8, R82 ;  /* 0x00000008ff507819 */ /* 0x001fca0000011452 */
[----:B------:R3:W-:Y:S02]  /*4e1c0*/  @P6 STG.E.U8 desc[UR20][R78.64], R80 ;  /* 0x000000504e006986 */ /* 0x0007e4000c101114 */
[----:B---3--:R-:W-:Y:S02]  /*4e1d0*/  F2FP.SATFINITE.E4M3.F32.PACK_AB_MERGE_C R80, R7, R6, RZ ;  /* 0x000000060750723e */ /* 0x008fe400048070ff */
[----:B--2---:R-:W-:Y:S01]  /*4e1e0*/  ISETP.GE.AND P6, PT, R4, UR4, PT ;  /* 0x0000000404007c0c */ /* 0x004fe2000bfc6270 */
[----:B------:R-:W0:Y:S01]  /*4e1f0*/  LDCU UR4, c[0x0][0x39c] ;  /* 0x00007380ff0477ac */ /* 0x000e220008000800 */
[----:B------:R-:W2:Y:S01]  /*4e200*/  LDL.LU R4, [R1+0x1410] ;  /* 0x0014100001047983 */ /* 0x000ea20000300800 */
[----:B-----5:R-:W-:-:S03]  /*4e210*/  F2FP.SATFINITE.E4M3.F32.PACK_AB_MERGE_C R79, R8, R10, RZ ;  /* 0x0000000a084f723e */ /* 0x020fc600048070ff */
[----:B------:R-:W3:Y:S04]  /*4e220*/  LDL.LU R8, [R1+0x1408] ;  /* 0x0014080001087983 */ /* 0x000ee80000300800 */
[----:B------:R-:W5:Y:S01]  /*4e230*/  LDL.LU R6, [R1+0x6a0] ;  /* 0x0006a00001067983 */ /* 0x000f620000300800 */
[----:B------:R-:W-:-:S03]  /*4e240*/  F2FP.SATFINITE.E4M3.F32.PACK_AB_MERGE_C R78, R12, R11, RZ ;  /* 0x0000000b0c4e723e */ /* 0x000fc600048070ff */
[----:B------:R-:W5:Y:S04]  /*4e250*/  LDL.LU R7, [R1+0x6a4] ;  /* 0x0006a40001077983 */ /* 0x000f680000300800 */
[----:B------:R-:W0:Y:S04]  /*4e260*/  LDL.LU R10, [R1+0x1404] ;  /* 0x00140400010a7983 */ /* 0x000e280000300800 */
[----:B------:R-:W2:Y:S04]  /*4e270*/  LDL.LU R11, [R1+0x298] ;  /* 0x00029800010b7983 */ /* 0x000ea80000300800 */
[----:B------:R-:W2:Y:S01]  /*4e280*/  LDL.LU R12, [R1+0x29c] ;  /* 0x00029c00010c7983 */ /* 0x000ea20000300800 */
[----:B------:R-:W-:Y:S01]  /*4e290*/  ISETP.LT.AND P4, PT, R9, UR10, !P0 ;  /* 0x0000000a09007c0c */ /* 0x000fe2000c781270 */
[----:B------:R-:W1:Y:S01]  /*4e2a0*/  LDCU UR10, c[0x0][0x398] ;  /* 0x00007300ff0a77ac */ /* 0x000e620008000800 */
[----:B------:R-:W-:-:S02]  /*4e2b0*/  IADD3 R76, P2, PT, R69, R68, RZ ;  /* 0x00000044454c7210 */ /* 0x000fc40007f5e0ff */
[----:B------:R-:W-:-:S09]  /*4e2c0*/  ISETP.LT.AND P0, PT, R5, UR12, !P0 ;  /* 0x0000000c05007c0c */ /* 0x000fd2000c701270 */
[----:B------:R1:W-:Y:S01]  /*4e2d0*/  @P4 STG.E.U8 desc[UR20][R74.64], R79 ;  /* 0x0000004f4a004986 */ /* 0x0003e2000c101114 */
[----:B------:R-:W-:Y:S01]  /*4e2e0*/  IMAD.X R77, R86, 0x1, R3, P2 ;  /* 0x00000001564d7824 */ /* 0x000fe200010e0603 */
[----:B------:R-:W-:Y:S01]  /*4e2f0*/  ISETP.GE.AND P2, PT, R13, UR9, PT ;  /* 0x000000090d007c0c */ /* 0x000fe2000bf46270 */
[----:B------:R-:W1:Y:S01]  /*4e300*/  LDCU UR9, c[0x0][0x398] ;  /* 0x00007300ff0977ac */ /* 0x000e620008000800 */
[----:B----4-:R-:W-:Y:S01]  /*4e310*/  ISETP.LT.AND P4, PT, R9, UR6, !P5 ;  /* 0x0000000609007c0c */ /* 0x010fe2000ef81270 */
[----:B------:R4:W-:Y:S01]  /*4e320*/  @P0 STG.E.U8 desc[UR20][R70.64], R78 ;  /* 0x0000004e46000986 */ /* 0x0009e2000c101114 */
[----:B------:R-:W-:Y:S01]  /*4e330*/  VIADD R69, R69, UR26 ;  /* 0x0000001a45457c36 */ /* 0x000fe20008000000 */
[----:B------:R-:W1:Y:S01]  /*4e340*/  LDCU UR12, c[0x0][0x398] ;  /* 0x00007300ff0c77ac */ /* 0x000e620008000800 */
[----:B------:R-:W3:Y:S01]  /*4e350*/  LDCU UR6, c[0x0][0x39c] ;  /* 0x00007380ff0677ac */ /* 0x000ee20008000800 */
[----:B-1----:R-:W-:-:S05]  /*4e360*/  PRMT R79, R79, 0x9910, RZ ;  /* 0x000099104f4f7816 */ /* 0x002fca00000000ff */
[----:B----4-:R-:W-:Y:S01]  /*4e370*/  IMAD.MOV.U32 R71, RZ, RZ, R79 ;  /* 0x000000ffff477224 */ /* 0x010fe200078e004f */
[----:B------:R-:W-:-:S04]  /*4e380*/  PRMT R78, R78, 0x9910, RZ ;  /* 0x000099104e4e7816 */ /* 0x000fc800000000ff */
[----:B------:R-:W-:Y:S02]  /*4e390*/  SHF.R.S32.HI R71, RZ, 0x8, R71 ;  /* 0x00000008ff477819 */ /* 0x000fe40000011447 */
[----:B------:R-:W-:Y:S01]  /*4e3a0*/  ISETP.LT.AND P5, PT, R5, UR9, !P5 ;  /* 0x0000000905007c0c */ /* 0x000fe2000efa1270 */
[----:B------:R-:W1:Y:S02]  /*4e3b0*/  LDCU UR9, c[0x0][0x398] ;  /* 0x00007300ff0977ac */ /* 0x000e640008000800 */
[----:B------:R4:W-:Y:S01]  /*4e3c0*/  @P4 STG.E.U8 desc[UR20][R72.64], R71 ;  /* 0x0000004748004986 */ /* 0x0009e2000c101114 */
[----:B------:R-:W-:Y:S02]  /*4e3d0*/  SHF.R.S32.HI R70, RZ, 0x1f, R69 ;  /* 0x0000001fff467819 */ /* 0x000fe40000011445 */
[----:B------:R-:W-:Y:S01]  /*4e3e0*/  IADD3 R74, P0, PT, R69, R2, RZ ;  /* 0x00000002454a7210 */ /* 0x000fe20007f1e0ff */
[----:B----4-:R-:W-:-:S05]  /*4e3f0*/  IMAD.MOV.U32 R71, RZ, RZ, R78 ;  /* 0x000000ffff477224 */ /* 0x010fca00078e004e */
[----:B------:R-:W-:Y:S01]  /*4e400*/  SHF.R.S32.HI R71, RZ, 0x8, R71 ;  /* 0x00000008ff477819 */ /* 0x000fe20000011447 */
[----:B------:R-:W-:Y:S01]  /*4e410*/  IMAD.X R75, R70, 0x1, R0, P0 ;  /* 0x00000001464b7824 */ /* 0x000fe200000e0600 */
[----:B------:R-:W-:-:S03]  /*4e420*/  IADD3 R72, P0, PT, R69, R68, RZ ;  /* 0x0000004445487210 */ /* 0x000fc60007f1e0ff */
[----:B------:R4:W-:Y:S02]  /*4e430*/  @P5 STG.E.U8 desc[UR20][R76.64], R71 ;  /* 0x000000474c005986 */ /* 0x0009e4000c101114 */
[----:B------:R-:W-:Y:S01]  /*4e440*/  IMAD.X R73, R70, 0x1, R3, P0 ;  /* 0x0000000146497824 */ /* 0x000fe200000e0603 */
[----:B------:R-:W-:Y:S01]  /*4e450*/  ISETP.LT.AND P0, PT, R9, UR10, !P2 ;  /* 0x0000000a09007c0c */ /* 0x000fe2000d701270 */
[----:B------:R-:W-:Y:S01]  /*4e460*/  VIADD R69, R69, UR26 ;  /* 0x0000001a45457c36 */ /* 0x000fe20008000000 */
[----:B------:R-:W-:Y:S01]  /*4e470*/  ISETP.LT.AND P2, PT, R5, UR12, !P2 ;  /* 0x0000000c05007c0c */ /* 0x000fe2000d741270 */
[----:B------:R-:W0:Y:S01]  /*4e480*/  LDCU UR10, c[0x0][0x398] ;  /* 0x00007300ff0a77ac */ /* 0x000e220008000800 */
[----:B------:R-:W-:Y:S02]  /*4e490*/  ISETP.LT.AND P5, PT, R9, UR14, !P6 ;  /* 0x0000000e09007c0c */ /* 0x000fe4000f7a1270 */
[----:B------:R-:W-:Y:S01]  /*4e4a0*/  SHF.R.S32.HI R78, RZ, 0x1f, R69 ;  /* 0x0000001fff4e7819 */ /* 0x000fe20000011445 */
[----:B------:R-:W0:Y:S01]  /*4e4b0*/  LDCU UR12, c[0x0][0x398] ;  /* 0x00007300ff0c77ac */ /* 0x000e220008000800 */
[----:B------:R-:W-:-:S02]  /*4e4c0*/  IADD3 R70, P4, PT, R69, R2, RZ ;  /* 0x0000000245467210 */ /* 0x000fc40007f9e0ff */
[----:B----4-:R-:W-:Y:S01]  /*4e4d0*/  PRMT R77, R80, 0x9910, RZ ;  /* 0x00009910504d7816 */ /* 0x010fe200000000ff */
[----:B------:R-:W4:Y:S02]  /*4e4e0*/  LDCU UR14, c[0x0][0x398] ;  /* 0x00007300ff0e77ac */ /* 0x000f240008000800 */
[----:B------:R1:W-:Y:S01]  /*4e4f0*/  @P0 STG.E.U8 desc[UR20][R74.64], R80 ;  /* 0x000000504a000986 */ /* 0x0003e2000c101114 */
[----:B------:R-:W-:Y:S01]  /*4e500*/  IMAD.X R71, R78, 0x1, R0, P4 ;  /* 0x000000014e477824 */ /* 0x000fe200020e0600 */
[----:B-1----:R-:W-:Y:S02]  /*4e510*/  SHF.R.S32.HI R74, RZ, 0x8, R77 ;  /* 0x00000008ff4a7819 */ /* 0x002fe4000001144d */
[----:B--2---:R-:W-:Y:S02]  /*4e520*/  F2FP.SATFINITE.E4M3.F32.PACK_AB_MERGE_C R76, R12, R11, RZ ;  /* 0x0000000b0c4c723e */ /* 0x004fe400048070ff */
[----:B------:R-:W2:Y:S04]  /*4e530*/  LDL.LU R11, [R1+0x2a0] ;  /* 0x0002a000010b7983 */ /* 0x000ea80000300800 */
[----:B------:R-:W2:Y:S01]  /*4e540*/  LDL.LU R12, [R1+0x2a4] ;  /* 0x0002a400010c7983 */ /* 0x000ea20000300800 */
[----:B---3--:R-:W-:Y:S01]  /*4e550*/  ISETP.GE.AND P0, PT, R8, UR6, PT ;  /* 0x0000000608007c0c */ /* 0x008fe2000bf06270 */
[----:B------:R-:W1:Y:S02]  /*4e560*/  LDCU UR6, c[0x0][0x39c] ;  /* 0x00007380ff0677ac */ /* 0x000e640008000800 */
[----:B------:R3:W-:Y:S04]  /*4e570*/  @P2 STG.E.U8 desc[UR20][R72.64], R76 ;  /* 0x0000004c48002986 */ /* 0x0007e8000c101114 */
[----:B------:R0:W-:Y:S04]  /*4e580*/  @P5 STG.E.U8 desc[UR20][R70.64], R74 ;  /* 0x0000004a46005986 */ /* 0x0001e8000c101114 */
[----:B------:R-:W1:Y:S01]  /*4e590*/  LDL.LU R8, [R1+0x140c] ;  /* 0x00140c0001087983 */ /* 0x000e620000300800 */
[C---:B---3--:R-:W-:Y:S01]  /*4e5a0*/  IADD3 R72, P2, PT, R69.reuse, R68, RZ ;  /* 0x0000004445487210 */ /* 0x048fe20007f5e0ff */
[----:B0-----:R-:W-:Y:S01]  /*4e5b0*/  VIADD R74, R69, UR26 ;  /* 0x0000001a454a7c36 */ /* 0x001fe20008000000 */
[----:B-----5:R-:W-:-:S02]  /*4e5c0*/  F2FP.SATFINITE.E4M3.F32.PACK_AB_MERGE_C R69, R7, R6, RZ ;  /* 0x000000060745723e */ /* 0x020fc400048070ff */
[----:B------:R-:W3:Y:S04]  /*4e5d0*/  LDL.LU R6, [R1+0x6a8] ;  /* 0x0006a80001067983 */ /* 0x000ee80000300800 */
[----:B------:R-:W3:Y:S01]  /*4e5e0*/  LDL.LU R7, [R1+0x6ac] ;  /* 0x0006ac0001077983 */ /* 0x000ee20000300800 */
[----:B------:R-:W-:Y:S01]  /*4e5f0*/  ISETP.GE.AND P4, PT, R10, UR4, PT ;  /* 0x000000040a007c0c */ /* 0x000fe2000bf86270 */
[----:B------:R-:W0:Y:S01]  /*4e600*/  LDCU UR4, c[0x0][0x39c] ;  /* 0x00007380ff0477ac */ /* 0x000e220008000800 */
[----:B------:R-:W-:Y:S01]  /*4e610*/  PRMT R75, R76, 0x9910, RZ ;  /* 0x000099104c4b7816 */ /* 0x000fe200000000ff */
[----:B------:R-:W-:Y:S01]  /*4e620*/  IMAD.X R73, R78, 0x1, R3, P2 ;  /* 0x000000014e497824 */ /* 0x000fe200010e0603 */
[----:B------:R-:W-:Y:S02]  /*4e630*/  SHF.R.S32.HI R76, RZ, 0x1f, R74 ;  /* 0x0000001fff4c7819 */ /* 0x000fe4000001144a */
[----:B------:R-:W-:-:S05]  /*4e640*/  IADD3 R70, P2, PT, R74, R2, RZ ;  /* 0x000000024a467210 */ /* 0x000fca0007f5e0ff */
[----:B------:R-:W-:Y:S01]  /*4e650*/  IMAD.X R71, R76, 0x1, R0, P2 ;  /* 0x000000014c477824 */ /* 0x000fe200010e0600 */
[----:B0-----:R-:W-:Y:S01]  /*4e660*/  ISETP.GE.AND P2, PT, R4, UR4, PT ;  /* 0x0000000404007c0c */ /* 0x001fe2000bf46270 */
[----:B------:R-:W0:Y:S01]  /*4e670*/  LDCU UR4, c[0x0][0x39c] ;  /* 0x00007380ff0477ac */ /* 0x000e220008000800 */
[----:B------:R-:W0:Y:S01]  /*4e680*/  LDL.LU R4, [R1+0x1414] ;  /* 0x0014140001047983 */ /* 0x000e220000300800 */
[----:B------:R-:W-:Y:S02]  /*4e690*/  ISETP.LT.AND P6, PT, R5, UR16, !P6 ;  /* 0x0000001005007c0c */ /* 0x000fe4000f7c1270 */
[----:B------:R-:W-:Y:S01]  /*4e6a0*/  ISETP.LT.AND P5, PT, R9, UR9, !P4 ;  /* 0x0000000909007c0c */ /* 0x000fe2000e7a1270 */
[----:B------:R-:W5:Y:S01]  /*4e6b0*/  LDCU UR9, c[0x0][0x398] ;  /* 0x00007300ff0977ac */ /* 0x000f620008000800 */
[----:B------:R-:W-:Y:S02]  /*4e6c0*/  SHF.R.S32.HI R75, RZ, 0x8, R75 ;  /* 0x00000008ff4b7819 */ /* 0x000fe4000001144b */
[----:B------:R-:W-:Y:S01]  /*4e6d0*/  ISETP.LT.AND P4, PT, R5, UR10, !P4 ;  /* 0x0000000a05007c0c */ /* 0x000fe2000e781270 */
[----:B------:R-:W0:Y:S01]  /*4e6e0*/  LDCU UR16, c[0x0][0x398] ;  /* 0x00007300ff1077ac */ /* 0x000e220008000800 */
[----:B------:R-:W0:Y:S05]  /*4e6f0*/  LDCU UR10, c[0x0][0x398] ;  /* 0x00007300ff0a77ac */ /* 0x000e2a0008000800 */
[----:B------:R4:W-:Y:S04]  /*4e700*/  @P6 STG.E.U8 desc[UR20][R72.64], R75 ;  /* 0x0000004b48006986 */ /* 0x0009e8000c101114 */
[----:B------:R5:W-:Y:S01]  /*4e710*/  @P5 STG.E.U8 desc[UR20][R70.64], R69 ;  /* 0x0000004546005986 */ /* 0x000be2000c101114 */
[----:B------:R-:W-:Y:S01]  /*4e720*/  ISETP.LT.AND P5, PT, R9, UR12, !P0 ;  /* 0x0000000c09007c0c */ /* 0x000fe2000c7a1270 */
[----:B------:R-:W0:Y:S01]  /*4e730*/  LDCU UR12, c[0x0][0x398] ;  /* 0x00007300ff0c77ac */ /* 0x000e220008000800 */
[----:B----4-:R-:W-:-:S02]  /*4e740*/  IADD3 R72, P6, PT, R74, R68, RZ ;  /* 0x000000444a487210 */ /* 0x010fc40007fde0ff */
[----:B-----5:R-:W-:Y:S01]  /*4e750*/  PRMT R71, R69, 0x9910, RZ ;  /* 0x0000991045477816 */ /* 0x020fe200000000ff */
[----:B------:R-:W-:Y:S02]  /*4e760*/  VIADD R69, R74, UR26 ;  /* 0x0000001a4a457c36 */ /* 0x000fe40008000000 */
[----:B------:R-:W-:-:S03]  /*4e770*/  IMAD.X R73, R76, 0x1, R3, P6 ;  /* 0x000000014c497824 */ /* 0x000fc600030e0603 */
[----:B------:R-:W-:Y:S02]  /*4e780*/  SHF.R.S32.HI R75, RZ, 0x1f, R69 ;  /* 0x0000001fff4b7819 */ /* 0x000fe40000011445 */
[----:B------:R-:W-:Y:S02]  /*4e790*/  IADD3 R70, P6, PT, R69, R2, RZ ;  /* 0x0000000245467210 */ /* 0x000fe40007fde0ff */
[----:B------:R-:W-:-:S03]  /*4e7a0*/  SHF.R.S32.HI R76, RZ, 0x8, R71 ;  /* 0x00000008ff4c7819 */ /* 0x000fc60000011447 */
[----:B------:R-:W-:Y:S01]  /*4e7b0*/  IMAD.X R71, R75, 0x1, R0, P6 ;  /* 0x000000014b477824 */ /* 0x000fe200030e0600 */
[----:B------:R-:W-:Y:S01]  /*4e7c0*/  ISETP.LT.AND P0, PT, R5, UR9, !P0 ;  /* 0x0000000905007c0c */ /* 0x000fe2000c701270 */
[----:B------:R-:W4:Y:S01]  /*4e7d0*/  LDCU UR9, c[0x0][0x398] ;  /* 0x00007300ff0977ac */ /* 0x000f220008000800 */
[----:B--2---:R-:W-:Y:S02]  /*4e7e0*/  F2FP.SATFINITE.E4M3.F32.PACK_AB_MERGE_C R74, R12, R11, RZ ;  /* 0x0000000b0c4a723e */ /* 0x004fe400048070ff */
[----:B------:R-:W2:Y:S04]  /*4e7f0*/  LDL.LU R11, [R1+0x2a8] ;  /* 0x0002a800010b7983 */ /* 0x000ea80000300800 */
[----:B------:R-:W2:Y:S04]  /*4e800*/  LDL.LU R12, [R1+0x2ac] ;  /* 0x0002ac00010c7983 */ /* 0x000ea80000300800 */
[----:B------:R5:W-:Y:S04]  /*4e810*/  @P4 STG.E.U8 desc[UR20][R72.64], R74 ;  /* 0x0000004a48004986 */ /* 0x000be8000c101114 */
[----:B------:R4:W-:Y:S01]  /*4e820*/  @P5 STG.E.U8 desc[UR20][R70.64], R76 ;  /* 0x0000004c46005986 */ /* 0x0009e2000c101114 */
[----:B-1----:R-:W-:Y:S01]  /*4e830*/  ISETP.GE.AND P4, PT, R8, UR6, PT ;  /* 0x0000000608007c0c */ /* 0x002fe2000bf86270 */
[----:B------:R-:W1:Y:S02]  /*4e840*/  LDCU UR6, c[0x0][0x39c] ;  /* 0x00007380ff0677ac */ /* 0x000e640008000800 */
[----:B------:R-:W1:Y:S01]  /*4e850*/  LDL.LU R8, [R1+0x1418] ;  /* 0x0014180001087983 */ /* 0x000e620000300800 */
[----:B-----5:R-:W-:-:S02]  /*4e860*/  IADD3 R72, P6, PT, R69, R68, RZ ;  /* 0x0000004445487210 */ /* 0x020fc40007fde0ff */
[----:B----4-:R-:W-:Y:S01]  /*4e870*/  PRMT R70, R74, 0x9910, RZ ;  /* 0x000099104a467816 */ /* 0x010fe200000000ff */
[----:B------:R-:W-:-:S04]  /*4e880*/  VIADD R74, R69, UR26 ;  /* 0x0000001a454a7c36 */ /* 0x000fc80008000000 */
[----:B------:R-:W-:Y:S02]  /*4e890*/  IMAD.MOV.U32 R69, RZ, RZ, R70 ;  /* 0x000000ffff457224 */ /* 0x000fe400078e0046 */
[----:B------:R-:W-:-:S03]  /*4e8a0*/  IMAD.X R73, R75, 0x1, R3, P6 ;  /* 0x000000014b497824 */ /* 0x000fc600030e0603 */
[----:B------:R-:W-:Y:S02]  /*4e8b0*/  SHF.R.S32.HI R75, RZ, 0x8, R69 ;  /* 0x00000008ff4b7819 */ /* 0x000fe40000011445 */
[----:B---3--:R-:W-:Y:S02]  /*4e8c0*/  F2FP.SATFINITE.E4M3.F32.PACK_AB_MERGE_C R69, R7, R6, RZ ;  /* 0x000000060745723e */ /* 0x008fe400048070ff */
[----:B------:R-:W3:Y:S04]  /*4e8d0*/  LDL.LU R6, [R1+0x6b0] ;  /* 0x0006b00001067983 */ /* 0x000ee80000300800 */
[----:B------:R-:W3:Y:S04]  /*4e8e0*/  LDL.LU R7, [R1+0x6b4] ;  /* 0x0006b40001077983 */ /* 0x000ee80000300800 */
[----:B------:R4:W-:Y:S01]  /*4e8f0*/  @P0 STG.E.U8 desc[UR20][R72.64], R75 ;  /* 0x0000004b48000986 */ /* 0x0009e2000c101114 */
[----:B0-----:R-:W-:Y:S01]  /*4e900*/  ISETP.GE.AND P0, PT, R4, UR4, PT ;  /* 0x0000000404007c0c */ /* 0x001fe2000bf06270 */
[----:B------:R-:W0:Y:S02]  /*4e910*/  LDCU UR4, c[0x0][0x39c] ;  /* 0x00007380ff0477ac */ /* 0x000e240008000800 */
[----:B------:R-:W0:Y:S01]  /*4e920*/  LDL.LU R4, [R1+0x1420] ;  /* 0x0014200001047983 */ /* 0x000e220000300800 */
[----:B------:R-:W-:Y:S01]  /*4e930*/  ISETP.LT.AND P5, PT, R9, UR14, !P2 ;  /* 0x0000000e09007c0c */ /* 0x000fe2000d7a1270 */
[----:B------:R-:W5:Y:S01]  /*4e940*/  LDCU UR14, c[0x0][0x398] ;  /* 0x00007300ff0e77ac */ /* 0x000f620008000800 */
[----:B------:R-:W-:-:S02]  /*4e950*/  SHF.R.S32.HI R76, RZ, 0x1f, R74 ;  /* 0x0000001fff4c7819 */ /* 0x000fc4000001144a */
[----:B------:R-:W-:-:S05]  /*4e960*/  IADD3 R70, P6, PT, R74, R2, RZ ;  /* 0x000000024a467210 */ /* 0x000fca0007fde0ff */
[----:B------:R-:W-:Y:S01]  /*4e970*/  IMAD.X R71, R76, 0x1, R0, P6 ;  /* 0x000000014c477824 */ /* 0x000fe200030e0600 */
[----:B----4-:R-:W-:-:S04]  /*4e980*/  IADD3 R72, P6, PT, R74, R68, RZ ;  /* 0x000000444a487210 */ /* 0x010fc80007fde0ff */
[----:B------:R4:W-:Y:S01]  /*4e990*/  @P5 STG.E.U8 desc[UR20][R70.64], R69 ;  /* 0x0000004546005986 */ /* 0x0009e2000c101114 */
[----:B------:R-:W-:Y:S01]  /*4e9a0*/  ISETP.LT.AND P2, PT, R5, UR16, !P2 ;  /* 0x0000001005007c0c */ /* 0x000fe2000d741270 */
[----:B------:R-:W-:Y:S01]  /*4e9b0*/  IMAD.X R73, R76, 0x1, R3, P6 ;  /* 0x000000014c497824 */ /* 0x000fe200030e0603 */
[----:B------:R-:W-:Y:S01]  /*4e9c0*/  ISETP.LT.AND P5, PT, R9, UR10, !P4 ;  /* 0x0000000a09007c0c */ /* 0x000fe2000e7a1270 */
[----:B------:R-:W0:Y:S01]  /*4e9d0*/  LDCU UR10, c[0x0][0x398] ;  /* 0x00007300ff0a77ac */ /* 0x000e220008000800 */
[----:B----4-:R-:W-:Y:S01]  /*4e9e0*/  PRMT R71, R69, 0x9910, RZ ;  /* 0x0000991045477816 */ /* 0x010fe200000000ff */
[----:B------:R-:W-:Y:S01]  /*4e9f0*/  VIADD R69, R74, UR26 ;  /* 0x0000001a4a457c36 */ /* 0x000fe20008000000 */
[----:B------:R-:W4:Y:S04]  /*4ea00*/  LDCU UR16, c[0x0][0x398] ;  /* 0x00007300ff1077ac */ /* 0x000f280008000800 */
[----:B------:R-:W-:-:S02]  /*4ea10*/  SHF.R.S32.HI R75, RZ, 0x1f, R69 ;  /* 0x0000001fff4b7819 */ /* 0x000fc40000011445 */
[----:B------:R-:W-:Y:S02]  /*4ea20*/  IADD3 R70, P6, PT, R69, R2, RZ ;  /* 0x0000000245467210 */ /* 0x000fe40007fde0ff */
[----:B------:R-:W-:-:S03]  /*4ea30*/  SHF.R.S32.HI R76, RZ, 0x8, R71 ;  /* 0x00000008ff4c7819 */ /* 0x000fc60000011447 */
[----:B------:R-:W-:Y:S01]  /*4ea40*/  IMAD.X R71, R75, 0x1, R0, P6 ;  /* 0x000000014b477824 */ /* 0x000fe200030e0600 */
[----:B------:R-:W-:Y:S01]  /*4ea50*/  ISETP.LT.AND P4, PT, R5, UR12, !P4 ;  /* 0x0000000c05007c0c */ /* 0x000fe2000e781270 */
[----:B------:R-:W0:Y:S01]  /*4ea60*/  LDCU UR12, c[0x0][0x398] ;  /* 0x00007300ff0c77ac */ /* 0x000e220008000800 */
        /* <DEDUP_REMOVED lines=8> */
[----:B----4-:R-:W-:-:S02]  /*4eaf0*/  IADD3 R72, P6, PT, R69, R68, RZ ;  /* 0x0000004445487210 */ /* 0x010fc40007fde0ff */
[----:B-----5:R-:W-:Y:S01]  /*4eb00*/  PRMT R70, R74, 0x9910, RZ ;  /* 0x000099104a467816 */ /* 0x020fe200000000ff */
        /* <DEDUP_REMOVED lines=1223> */
[----:B------:R4:W-:Y:S01]  /*53780*/  @P2 STG.E.U8 desc[UR20][R72.64], R74 ;  /* 0x0000004a48002986 */ /* 0x0009e2000c101114 */
[----:B-1----:R-:W-:Y:S01]  /*53790*/  ISETP.GE.AND P2, PT, R8, UR6, PT ;  /* 0x0000000608007c0c */ /* 0x002fe2000bf46270 */
[----:B------:R-:W1:Y:S02]  /*537a0*/  LDCU UR6, c[0x0][0x39c] ;  /* 0x00007380ff0677ac */ /* 0x000e640008000800 */
[----:B------:R5:W-:Y:S04]  /*537b0*/  @P5 STG.E.U8 desc[UR20][R70.64], R76 ;  /* 0x0000004c46005986 */ /* 0x000be8000c101114 */
        /* <DEDUP_REMOVED lines=101> */
[----:B----4-:R-:W-:Y:S02]  /*53e10*/  IADD3 R72, P6, PT, R74, R68, RZ ;  /* 0x000000444a487210 */ /* 0x010fe40007fde0ff */
[----:B------:R-:W-:Y:S01]  /*53e20*/  ISETP.LT.AND P2, PT, R5, UR16, !P2 ;  /* 0x0000001005007c0c */ /* 0x000fe2000d741270 */
[----:B------:R-:W4:Y:S01]  /*53e30*/  LDCU UR16, c[0x0][0x398] ;  /* 0x00007300ff1077ac */ /* 0x000f220008000800 */
[----:B------:R5:W-:Y:S01]  /*53e40*/  @P5 STG.E.U8 desc[UR20][R70.64], R69 ;  /* 0x0000004546005986 */ /* 0x000be2000c101114 */
[----:B------:R-:W-:Y:S01]  /*53e50*/  ISETP.LT.AND P5, PT, R9, UR10, !P4 ;  /* 0x0000000a09007c0c */ /* 0x000fe2000e7a1270 */
[----:B------:R-:W-:Y:S01]  /*53e60*/  IMAD.X R73, R76, 0x1, R3, P6 ;  /* 0x000000014c497824 */ /* 0x000fe200030e0603 */
[----:B-----5:R-:W-:Y:S01]  /*53e70*/  PRMT R71, R69, 0x9910, RZ ;  /* 0x0000991045477816 */ /* 0x020fe200000000ff */
[----:B------:R-:W-:Y:S01]  /*53e80*/  VIADD R69, R74, UR26 ;  /* 0x0000001a4a457c36 */ /* 0x000fe20008000000 */
[----:B------:R-:W5:Y:S04]  /*53e90*/  LDCU UR10, c[0x0][0x398] ;  /* 0x00007300ff0a77ac */ /* 0x000f680008000800 */
        /* <DEDUP_REMOVED lines=12> */
[----:B------:R-:W1:Y:S04]  /*53f60*/  LDL.LU R8, [R1+0x1524] ;  /* 0x0015240001087983 */ /* 0x000e680000300800 */
[----:B------:R5:W-:Y:S01]  /*53f70*/  @P5 STG.E.U8 desc[UR20][R70.64], R76 ;  /* 0x0000004c46005986 */ /* 0x000be2000c101114 */
        /* <DEDUP_REMOVED lines=18> */
[----:B------:R-:W-:Y:S01]  /*540a0*/  ISETP.LT.AND P0, PT, R5, UR14, !P0 ;  /* 0x0000000e05007c0c */ /* 0x000fe2000c701270 */
[----:B------:R-:W0:Y:S01]  /*540b0*/  LDCU UR14, c[0x0][0x398] ;  /* 0x00007300ff0e77ac */ /* 0x000e220008000800 */
[----:B----4-:R-:W-:Y:S02]  /*540c0*/  IADD3 R72, P6, PT, R74, R68, RZ ;  /* 0x000000444a487210 */ /* 0x010fe40007fde0ff */
[----:B------:R4:W-:Y:S01]  /*540d0*/  @P5 STG.E.U8 desc[UR20][R70.64], R69 ;  /* 0x0000004546005986 */ /* 0x0009e2000c101114 */
[----:B------:R-:W-:Y:S01]  /*540e0*/  ISETP.LT.AND P5, PT, R9, UR10, !P2 ;  /* 0x0000000a09007c0c */ /* 0x000fe2000d7a1270 */
[----:B------:R-:W0:Y:S01]  /*540f0*/  LDCU UR10, c[0x0][0x398] ;  /* 0x00007300ff0a77ac */ /* 0x000e220008000800 */
[----:B------:R-:W-:Y:S01]  /*54100*/  IMAD.X R73, R76, 0x1, R3, P6 ;  /* 0x000000014c497824 */ /* 0x000fe200030e0603 */
[----:B----4-:R-:W-:Y:S01]  /*54110*/  PRMT R71, R69, 0x9910, RZ ;  /* 0x0000991045477816 */ /* 0x010fe200000000ff */
[----:B------:R-:W-:-:S05]  /*54120*/  VIADD R69, R74, UR26 ;  /* 0x0000001a4a457c36 */ /* 0x000fca0008000000 */
        /* <DEDUP_REMOVED lines=112> */
[----:B------:R-:W-:Y:S02]  /*54830*/  IADD3 R70, P6, PT, R74, R2, RZ ;  /* 0x000000024a467210 */ /* 0x000fe40007fde0ff */
[----:B------:R-:W-:Y:S01]  /*54840*/  ISETP.LT.AND P0, PT, R5, UR14, !P0 ;  /* 0x0000000e05007c0c */ /* 0x000fe2000c701270 */
[----:B------:R-:W0:Y:S02]  /*54850*/  LDCU UR14, c[0x0][0x398] ;  /* 0x00007300ff0e77ac */ /* 0x000e240008000800 */
[----:B------:R-:W-:Y:S01]  /*54860*/  IMAD.X R71, R76, 0x1, R0, P6 ;  /* 0x000000014c477824 */ /* 0x000fe200030e0600 */
[----:B----4-:R-:W-:-:S04]  /*54870*/  IADD3 R72, P6, PT, R74, R68, RZ ;  /* 0x000000444a487210 */ /* 0x010fc80007fde0ff */
[----:B------:R4:W-:Y:S01]  /*54880*/  @P5 STG.E.U8 desc[UR20][R70.64], R69 ;  /* 0x0000004546005986 */ /* 0x0009e2000c101114 */
[----:B------:R-:W-:Y:S01]  /*54890*/  ISETP.LT.AND P5, PT, R9, UR10, !P2 ;  /* 0x0000000a09007c0c */ /* 0x000fe2000d7a1270 */
[----:B------:R-:W-:Y:S01]  /*548a0*/  IMAD.X R73, R76, 0x1, R3, P6 ;  /* 0x000000014c497824 */ /* 0x000fe200030e0603 */
[----:B----4-:R-:W-:Y:S01]  /*548b0*/  PRMT R71, R69, 0x9910, RZ ;  /* 0x0000991045477816 */ /* 0x010fe200000000ff */
[----:B------:R-:W-:Y:S01]  /*548c0*/  VIADD R69, R74, UR26 ;  /* 0x0000001a4a457c36 */ /* 0x000fe20008000000 */
[----:B------:R-:W4:Y:S04]  /*548d0*/  LDCU UR10, c[0x0][0x398] ;  /* 0x00007300ff0a77ac */ /* 0x000f280008000800 */
[----:B------:R-:W-:Y:S02]  /*548e0*/  SHF.R.S32.HI R75, RZ, 0x1f, R69 ;  /* 0x0000001fff4b7819 */ /* 0x000fe40000011445 */
[----:B------:R-:W-:-:S02]  /*548f0*/  IADD3 R70, P6, PT, R69, R2, RZ ;  /* 0x0000000245467210 */ /* 0x000fc40007fde0ff */
        /* <DEDUP_REMOVED lines=102> */
[----:B------:R4:W-:Y:S01]  /*54f60*/  @P4 STG.E.U8 desc[UR20][R72.64], R75 ;  /* 0x0000004b48004986 */ /* 0x0009e2000c101114 */
[----:B0-----:R-:W-:Y:S01]  /*54f70*/  ISETP.GE.AND P4, PT, R4, UR4, PT ;  /* 0x0000000404007c0c */ /* 0x001fe2000bf86270 */
[----:B------:R-:W0:Y:S02]  /*54f80*/  LDCU UR4, c[0x0][0x39c] ;  /* 0x00007380ff0477ac */ /* 0x000e240008000800 */
[----:B------:R-:W3:Y:S04]  /*54f90*/  LDL.LU R7, [R1+0x5f4] ;  /* 0x0005f40001077983 */ /* 0x000ee80000300800 */
        /* <DEDUP_REMOVED lines=10> */
[----:B------:R-:W-:Y:S01]  /*55040*/  IMAD.X R73, R76, 0x1, R3, P6 ;  /* 0x000000014c497824 */ /* 0x000fe200030e0603 */
[----:B------:R-:W-:Y:S01]  /*55050*/  ISETP.LT.AND P5, PT, R9, UR10, !P2 ;  /* 0x0000000a09007c0c */ /* 0x000fe2000d7a1270 */
[----:B------:R-:W0:Y:S01]  /*55060*/  LDCU UR10, c[0x0][0x398] ;  /* 0x00007300ff0a77ac */ /* 0x000e220008000800 */
[----:B----4-:R-:W-:Y:S01]  /*55070*/  PRMT R71, R69, 0x9910, RZ ;  /* 0x0000991045477816 */ /* 0x010fe200000000ff */
[----:B------:R-:W-:-:S05]  /*55080*/  VIADD R69, R74, UR26 ;  /* 0x0000001a4a457c36 */ /* 0x000fca0008000000 */
[----:B------:R-:W-:Y:S02]  /*55090*/  SHF.R.S32.HI R75, RZ, 0x1f, R69 ;  /* 0x0000001fff4b7819 */ /* 0x000fe40000011445 */
[----:B------:R-:W-:Y:S02]  /*550a0*/  IADD3 R70, P6, PT, R69, R2, RZ ;  /* 0x0000000245467210 */ /* 0x000fe40007fde0ff */
[----:B------:R-:W-:-:S03]  /*550b0*/  SHF.R.S32.HI R76, RZ, 0x8, R71 ;  /* 0x00000008ff4c7819 */ /* 0x000fc60000011447 */
[----:B------:R-:W-:Y:S01]  /*550c0*/  IMAD.X R71, R75, 0x1, R0, P6 ;  /* 0x000000014b477824 */ /* 0x000fe200030e0600 */
[----:B--2---:R-:W-:Y:S02]  /*550d0*/  F2FP.SATFINITE.E4M3.F32.PACK_AB_MERGE_C R74, R12, R11, RZ ;  /* 0x0000000b0c4a723e */ /* 0x004fe400048070ff */
[----:B------:R-:W2:Y:S04]  /*550e0*/  LDL.LU R11, [R1+0x1f0] ;  /* 0x0001f000010b7983 */ /* 0x000ea80000300800 */
[----:B------:R4:W-:Y:S01]  /*550f0*/  @P0 STG.E.U8 desc[UR20][R72.64], R74 ;  /* 0x0000004a48000986 */ /* 0x0009e2000c101114 */
[----:B-1----:R-:W-:Y:S01]  /*55100*/  ISETP.GE.AND P0, PT, R8, UR6, PT ;  /* 0x0000000608007c0c */ /* 0x002fe2000bf06270 */
[----:B------:R-:W1:Y:S02]  /*55110*/  LDCU UR6, c[0x0][0x39c] ;  /* 0x00007380ff0677ac */ /* 0x000e640008000800 */
[----:B------:R-:W2:Y:S04]  /*55120*/  LDL.LU R12, [R1+0x1f4] ;  /* 0x0001f400010c7983 */ /* 0x000ea80000300800 */
[----:B------:R-:W1:Y:S04]  /*55130*/  LDL.LU R8, [R1+0x1568] ;  /* 0x0015680001087983 */ /* 0x000e680000300800 */
[----:B------:R5:W-:Y:S01]  /*55140*/  @P5 STG.E.U8 desc[UR20][R70.64], R76 ;  /* 0x0000004c46005986 */ /* 0x000be2000c101114 */
[----:B----4-:R-:W-:-:S05]  /*55150*/  IADD3 R72, P5, PT, R69, R68, RZ ;  /* 0x0000004445487210 */ /* 0x010fca0007fbe0ff */
[----:B------:R-:W-:Y:S01]  /*55160*/  IMAD.X R73, R75, 0x1, R3, P5 ;  /* 0x000000014b497824 */ /* 0x000fe200028e0603 */
[----:B-----5:R-:W-:Y:S01]  /*55170*/  PRMT R70, R74, 0x9910, RZ ;  /* 0x000099104a467816 */ /* 0x020fe200000000ff */
[----:B------:R-:W-:-:S04]  /*55180*/  VIADD R74, R69, UR26 ;  /* 0x0000001a454a7c36 */ /* 0x000fc80008000000 */
[----:B------:R-:W-:Y:S01]  /*55190*/  IMAD.MOV.U32 R69, RZ, RZ, R70 ;  /* 0x000000ffff457224 */ /* 0x000fe200078e0046 */
[----:B------:R-:W-:Y:S02]  /*551a0*/  SHF.R.S32.HI R76, RZ, 0x1f, R74 ;  /* 0x0000001fff4c7819 */ /* 0x000fe4000001144a */
[----:B------:R-:W-:Y:S02]  /*551b0*/  IADD3 R70, P5, PT, R74, R2, RZ ;  /* 0x000000024a467210 */ /* 0x000fe40007fbe0ff */
[----:B------:R-:W-:-:S03]  /*551c0*/  SHF.R.S32.HI R75, RZ, 0x8, R69 ;  /* 0x00000008ff4b7819 */ /* 0x000fc60000011445 */
[----:B------:R-:W-:Y:S01]  /*551d0*/  IMAD.X R71, R76, 0x1, R0, P5 ;  /* 0x000000014c477824 */ /* 0x000fe200028e0600 */
[----:B---3--:R-:W-:Y:S02]  /*551e0*/  F2FP.SATFINITE.E4M3.F32.PACK_AB_MERGE_C R69, R7, R6, RZ ;  /* 0x000000060745723e */ /* 0x008fe400048070ff */
[----:B------:R-:W3:Y:S01]  /*551f0*/  LDL.LU R6, [R1+0x5f8] ;  /* 0x0005f80001067983 */ /* 0x000ee20000300800 */
[----:B0-----:R-:W-:Y:S01]  /*55200*/  ISETP.GE.AND P5, PT, R4, UR4, PT ;  /* 0x0000000404007c0c */ /* 0x001fe2000bfa6270 */
[----:B------:R-:W0:Y:S02]  /*55210*/  LDCU UR4, c[0x0][0x39c] ;  /* 0x00007380ff0477ac */ /* 0x000e240008000800 */
[----:B------:R-:W3:Y:S04]  /*55220*/  LDL.LU R7, [R1+0x5fc] ;  /* 0x0005fc0001077983 */ /* 0x000ee80000300800 */
[----:B------:R-:W0:Y:S01]  /*55230*/  LDL.LU R4, [R1+0x1560] ;  /* 0x0015600001047983 */ /* 0x000e220000300800 */
[----:B------:R-:W-:Y:S01]  /*55240*/  ISETP.LT.AND P2, PT, R5, UR16, !P2 ;  /* 0x0000001005007c0c */ /* 0x000fe2000d741270 */
[----:B------:R-:W4:Y:S01]  /*55250*/  LDCU UR16, c[0x0][0x398] ;  /* 0x00007300ff1077ac */ /* 0x000f220008000800 */
[----:B------:R-:W-:Y:S01]  /*55260*/  ISETP.LT.AND P6, PT, R9, UR9, !P4 ;  /* 0x0000000909007c0c */ /* 0x000fe2000e7c1270 */
[----:B------:R-:W5:Y:S01]  /*55270*/  LDL.LU R15, [R1+0x1570] ;  /* 0x00157000010f7983 */ /* 0x000f620000300800 */
[----:B------:R-:W-:Y:S01]  /*55280*/  ISETP.LT.AND P4, PT, R5, UR12, !P4 ;  /* 0x0000000c05007c0c */ /* 0x000fe2000e781270 */
[----:B------:R-:W0:Y:S01]  /*55290*/  LDCU UR12, c[0x0][0x398] ;  /* 0x00007300ff0c77ac */ /* 0x000e220008000800 */
[----:B------:R-:W5:Y:S07]  /*552a0*/  LDCU UR9, c[0x0][0x39c] ;  /* 0x00007380ff0977ac */ /* 0x000f6e0008000800 */
[----:B------:R4:W-:Y:S04]  /*552b0*/  @P2 STG.E.U8 desc[UR20][R72.64], R75 ;  /* 0x0000004b48002986 */ /* 0x0009e8000c101114 */
[----:B------:R4:W-:Y:S02]  /*552c0*/  @P6 STG.E.U8 desc[UR20][R70.64], R69 ;  /* 0x0000004546006986 */ /* 0x0009e4000c101114 */
[----:B----4-:R-:W-:-:S02]  /*552d0*/  IADD3 R72, P6, PT, R74, R68, RZ ;  /* 0x000000444a487210 */ /* 0x010fc40007fde0ff */
[----:B------:R-:W-:Y:S01]  /*552e0*/  PRMT R71, R69, 0x9910, RZ ;  /* 0x0000991045477816 */ /* 0x000fe200000000ff */
[----:B------:R-:W-:Y:S02]  /*552f0*/  VIADD R69, R74, UR26 ;  /* 0x0000001a4a457c36 */ /* 0x000fe40008000000 */
[----:B------:R-:W-:Y:S01]  /*55300*/  IMAD.X R73, R76, 0x1, R3, P6 ;  /* 0x000000014c497824 */ /* 0x000fe200030e0603 */
[----:B------:R-:W-:Y:S01]  /*55310*/  ISETP.LT.AND P2, PT, R9, UR10, !P0 ;  /* 0x0000000a09007c0c */ /* 0x000fe2000c741270 */
[C---:B------:R-:W-:Y:S01]  /*55320*/  VIADD R88, R69.reuse, UR26 ;  /* 0x0000001a45587c36 */ /* 0x040fe20008000000 */
[----:B------:R-:W-:Y:S01]  /*55330*/  SHF.R.S32.HI R75, RZ, 0x1f, R69 ;  /* 0x0000001fff4b7819 */ /* 0x000fe20000011445 */
[----:B------:R-:W4:Y:S01]  /*55340*/  LDCU UR10, c[0x0][0x39c] ;  /* 0x00007380ff0a77ac */ /* 0x000f220008000800 */
[----:B------:R-:W-:Y:S02]  /*55350*/  IADD3 R70, P6, PT, R69, R2, RZ ;  /* 0x0000000245467210 */ /* 0x000fe40007fde0ff */
[----:B------:R-:W-:-:S03]  /*55360*/  SHF.R.S32.HI R76, RZ, 0x8, R71 ;  /* 0x00000008ff4c7819 */ /* 0x000fc60000011447 */
[----:B------:R-:W-:Y:S01]  /*55370*/  IMAD.X R71, R75, 0x1, R0, P6 ;  /* 0x000000014b477824 */ /* 0x000fe200030e0600 */
[----:B--2---:R-:W-:Y:S02]  /*55380*/  F2FP.SATFINITE.E4M3.F32.PACK_AB_MERGE_C R74, R12, R11, RZ ;  /* 0x0000000b0c4a723e */ /* 0x004fe400048070ff */
[----:B------:R-:W2:Y:S01]  /*55390*/  LDL.LU R11, [R1+0x1f8] ;  /* 0x0001f800010b7983 */ /* 0x000ea20000300800 */
[----:B-1----:R-:W-:Y:S02]  /*553a0*/  ISETP.GE.AND P6, PT, R8, UR6, PT ;  /* 0x0000000608007c0c */ /* 0x002fe4000bfc6270 */
[----:B------:R-:W-:Y:S01]  /*553b0*/  ISETP.LT.AND P0, PT, R5, UR14, !P0 ;  /* 0x0000000e05007c0c */ /* 0x000fe2000c701270 */
[----:B------:R-:W2:Y:S01]  /*553c0*/  LDL.LU R8, [R1+0x1fc] ;  /* 0x0001fc0001087983 */ /* 0x000ea20000300800 */
[----:B------:R-:W-:Y:S01]  /*553d0*/  VIADD R84, R88, UR26 ;  /* 0x0000001a58547c36 */ /* 0x000fe20008000000 */
[----:B------:R-:W1:Y:S02]  /*553e0*/  LDCU UR14, c[0x0][0x398] ;  /* 0x00007300ff0e77ac */ /* 0x000e640008000800 */
[----:B------:R4:W-:Y:S01]  /*553f0*/  @P4 STG.E.U8 desc[UR20][R72.64], R74 ;  /* 0x0000004a48004986 */ /* 0x0009e2000c101114 */
[----:B------:R-:W0:Y:S03]  /*55400*/  LDCU UR6, c[0x0][0x39c] ;  /* 0x00007380ff0677ac */ /* 0x000e260008000800 */
[----:B------:R1:W-:Y:S01]  /*55410*/  @P2 STG.E.U8 desc[UR20][R70.64], R76 ;  /* 0x0000004c46002986 */ /* 0x0003e2000c101114 */
[----:B----4-:R-:W-:-:S02]  /*55420*/  PRMT R74, R74, 0x9910, RZ ;  /* 0x000099104a4a7816 */ /* 0x010fc400000000ff */
[----:B------:R-:W-:-:S03]  /*55430*/  IADD3 R72, P2, PT, R69, R68, RZ ;  /* 0x0000004445487210 */ /* 0x000fc60007f5e0ff */
[----:B------:R-:W-:Y:S01]  /*55440*/  IMAD.MOV.U32 R69, RZ, RZ, R74 ;  /* 0x000000ffff457224 */ /* 0x000fe200078e004a */
[----:B------:R-:W-:Y:S01]  /*55450*/  SHF.R.S32.HI R74, RZ, 0x1f, R88 ;  /* 0x0000001fff4a7819 */ /* 0x000fe20000011458 */
[----:B------:R-:W-:Y:S01]  /*55460*/  IMAD.X R73, R75, 0x1, R3, P2 ;  /* 0x000000014b497824 */ /* 0x000fe200010e0603 */
[----:B-1----:R-:W-:-:S05]  /*55470*/  IADD3 R70, P2, PT, R88, R2, RZ ;  /* 0x0000000258467210 */ /* 0x002fca0007f5e0ff */
[----:B------:R-:W-:Y:S01]  /*55480*/  IMAD.X R71, R74, 0x1, R0, P2 ;  /* 0x000000014a477824 */ /* 0x000fe200010e0600 */
[----:B0-----:R-:W-:Y:S02]  /*55490*/  ISETP.GE.AND P2, PT, R4, UR4, PT ;  /* 0x0000000404007c0c */ /* 0x001fe4000bf46270 */
[----:B---3--:R-:W-:Y:S01]  /*554a0*/  F2FP.SATFINITE.E4M3.F32.PACK_AB_MERGE_C R14, R7, R6, RZ ;  /* 0x00000006070e723e */ /* 0x008fe200048070ff */
[----:B------:R-:W3:Y:S01]  /*554b0*/  LDL.LU R4, [R1+0x1574] ;  /* 0x0015740001047983 */ /* 0x000ee20000300800 */
[----:B------:R-:W-:Y:S01]  /*554c0*/  ISETP.LT.AND P4, PT, R9, UR16, !P5 ;  /* 0x0000001009007c0c */ /* 0x000fe2000ef81270 */
[----:B------:R-:W-:Y:S01]  /*554d0*/  VIADD R80, R84, UR26 ;  /* 0x0000001a54507c36 */ /* 0x000fe20008000000 */
[----:B------:R-:W-:Y:S01]  /*554e0*/  SHF.R.S32.HI R69, RZ, 0x8, R69 ;  /* 0x00000008ff457819 */ /* 0x000fe20000011445 */
[----:B------:R-:W4:Y:S01]  /*554f0*/  LDL.LU R22, [R1+0x400] ;  /* 0x0004000001167983 */ /* 0x000f220000300800 */
[----:B------:R-:W0:Y:S03]  /*55500*/  LDCU UR16, c[0x0][0x398] ;  /* 0x00007300ff1077ac */ /* 0x000e260008000800 */
[----:B------:R1:W-:Y:S01]  /*55510*/  @P0 STG.E.U8 desc[UR20][R72.64], R69 ;  /* 0x0000004548000986 */ /* 0x0003e2000c101114 */
[----:B------:R-:W-:Y:S01]  /*55520*/  IADD3 R88, P0, PT, R88, R68, RZ ;  /* 0x0000004458587210 */ /* 0x000fe20007f1e0ff */
[----:B------:R-:W0:Y:S04]  /*55530*/  LDCU UR4, c[0x0][0x39c] ;  /* 0x00007380ff0477ac */ /* 0x000e280008000800 */
[----:B------:R5:W-:Y:S01]  /*55540*/  @P4 STG.E.U8 desc[UR20][R70.64], R14 ;  /* 0x0000000e46004986 */ /* 0x000be2000c101114 */
[----:B------:R-:W-:Y:S01]  /*55550*/  IMAD.X R89, R74, 0x1, R3, P0 ;  /* 0x000000014a597824 */ /* 0x000fe200000e0603 */
[----:B------:R-:W-:Y:S01]  /*55560*/  ISETP.LT.AND P4, PT, R5, UR12, !P5 ;  /* 0x0000000c05007c0c */ /* 0x000fe2000ef81270 */
[----:B------:R-:W-:Y:S01]  /*55570*/  VIADD R76, R80, UR26 ;  /* 0x0000001a504c7c36 */ /* 0x000fe20008000000 */
[----:B------:R-:W-:Y:S01]  /*55580*/  IADD3 R86, P0, PT, R84, R2, RZ ;  /* 0x0000000254567210 */ /* 0x000fe20007f1e0ff */
[----:B------:R-:W0:Y:S01]  /*55590*/  LDCU UR12, c[0x0][0x398] ;  /* 0x00007300ff0c77ac */ /* 0x000e220008000800 */
[----:B-1----:R-:W-:-:S02]  /*555a0*/  SHF.R.S32.HI R69, RZ, 0x1f, R84 ;  /* 0x0000001fff457819 */ /* 0x002fc40000011454 */
[----:B------:R-:W-:-:S03]  /*555b0*/  IADD3 R84, P5, PT, R84, R68, RZ ;  /* 0x0000004454547210 */ /* 0x000fc60007fbe0ff */
[C---:B------:R-:W-:Y:S01]  /*555c0*/  IMAD.X R87, R69.reuse, 0x1, R0, P0 ;  /* 0x0000000145577824 */ /* 0x040fe200000e0600 */
[----:B-----5:R-:W-:Y:S01]  /*555d0*/  SHF.R.S32.HI R70, RZ, 0x1f, R80 ;  /* 0x0000001fff467819 */ /* 0x020fe20000011450 */
[--C-:B------:R-:W-:Y:S01]  /*555e0*/  IMAD.X R85, R69, 0x1, R3.reuse, P5 ;  /* 0x0000000145557824 */ /* 0x100fe200028e0603 */
[C---:B------:R-:W-:Y:S02]  /*555f0*/  IADD3 R82, P0, PT, R80.reuse, R2, RZ ;  /* 0x0000000250527210 */ /* 0x040fe40007f1e0ff */
[----:B------:R-:W-:Y:S01]  /*55600*/  IADD3 R80, P5, PT, R80, R68, RZ ;  /* 0x0000004450507210 */ /* 0x000fe20007fbe0ff */
[----:B------:R-:W-:Y:S01]  /*55610*/  VIADD R72, R76, UR26 ;  /* 0x0000001a4c487c36 */ /* 0x000fe20008000000 */
[----:B------:R-:W-:Y:S01]  /*55620*/  SHF.R.S32.HI R71, RZ, 0x1f, R76 ;  /* 0x0000001fff477819 */ /* 0x000fe2000001144c */
[----:B------:R-:W-:Y:S01]  /*55630*/  IMAD.X R83, R70, 0x1, R0, P0 ;  /* 0x0000000146537824 */ /* 0x000fe200000e0600 */
[----:B------:R-:W-:Y:S01]  /*55640*/  IADD3 R78, P0, PT, R76, R2, RZ ;  /* 0x000000024c4e7210 */ /* 0x000fe20007f1e0ff */
        /* <DEDUP_REMOVED lines=14> */
[----:B------:R-:W-:Y:S01]  /*55730*/  VIADD R69, R92, UR26 ;  /* 0x0000001a5c457c36 */ /* 0x000fe20008000000 */
[----:B------:R-:W-:Y:S01]  /*55740*/  SHF.R.S32.HI R91, RZ, 0x1f, R92 ;  /* 0x0000001fff5b7819 */ /* 0x000fe2000001145c */
[----:B------:R-:W-:Y:S01]  /*55750*/  IMAD.X R71, R90, 0x1, R0, P0 ;  /* 0x000000015a477824 */ /* 0x000fe200000e0600 */
[----:B------:R-:W-:Y:S01]  /*55760*/  IADD3 R6, P0, PT, R92, R2, RZ ;  /* 0x000000025c067210 */ /* 0x000fe20007f1e0ff */
[----:B------:R-:W-:Y:S01]  /*55770*/  IMAD.X R13, R90, 0x1, R3, P5 ;  /* 0x000000015a0d7824 */ /* 0x000fe200028e0603 */
[----:B------:R-:W-:-:S05]  /*55780*/  IADD3 R92, P5, PT, R92, R68, RZ ;  /* 0x000000445c5c7210 */ /* 0x000fca0007fbe0ff */
[----:B------:R-:W-:Y:S01]  /*55790*/  IMAD.X R93, R91, 0x1, R3, P5 ;  /* 0x000000015b5d7824 */ /* 0x000fe200028e0603 */
[----:B------:R-:W-:Y:S01]  /*557a0*/  ISETP.GE.AND P5, PT, R15, UR9, PT ;  /* 0x000000090f007c0c */ /* 0x000fe2000bfa6270 */
[----:B------:R-:W-:Y:S01]  /*557b0*/  IMAD.X R7, R91, 0x1, R0, P0 ;  /* 0x000000015b077824 */ /* 0x000fe200000e0600 */
[----:B------:R-:W4:Y:S01]  /*557c0*/  LDL.LU R15, [R1+0x404] ;  /* 0x00040400010f7983 */ /* 0x000f220000300800 */
[----:B------:R-:W-:Y:S01]  /*557d0*/  SHF.R.S32.HI R10, RZ, 0x1f, R69 ;  /* 0x0000001fff0a7819 */ /* 0x000fe20000011445 */
[----:B------:R-:W1:Y:S01]  /*557e0*/  LDCU UR9, c[0x0][0x39c] ;  /* 0x00007380ff0977ac */ /* 0x000e620008000800 */
[----:B------:R-:W-:Y:S02]  /*557f0*/  IADD3 R90, P0, PT, R69, R2, RZ ;  /* 0x00000002455a7210 */ /* 0x000fe40007f1e0ff */
[----:B------:R-:W-:-:S03]  /*55800*/  PRMT R14, R14, 0x9910, RZ ;  /* 0x000099100e0e7816 */ /* 0x000fc600000000ff */
[----:B------:R-:W-:Y:S01]  /*55810*/  IMAD.X R91, R10, 0x1, R0, P0 ;  /* 0x000000010a5b7824 */ /* 0x000fe200000e0600 */
[----:B------:R-:W-:Y:S01]  /*55820*/  ISETP.LT.AND P0, PT, R9, UR14, !P6 ;  /* 0x0000000e09007c0c */ /* 0x000fe2000f701270 */
[----:B------:R-:W5:Y:S01]  /*55830*/  LDCU UR14, c[0x0][0x398] ;  /* 0x00007300ff0e77ac */ /* 0x000f620008000800 */
[----:B--2---:R-:W-:Y:S02]  /*55840*/  F2FP.SATFINITE.E4M3.F32.PACK_AB_MERGE_C R8, R8, R11, RZ ;  /* 0x0000000b0808723e */ /* 0x004fe400048070ff */
[----:B------:R-:W2:Y:S04]  /*55850*/  LDL.LU R11, [R1+0x1578] ;  /* 0x00157800010b7983 */ /* 0x000ea80000300800 */
[----:B------:R-:W2:Y:S04]  /*55860*/  LDL.LU R23, [R1] ;  /* 0x0000000001177983 */ /* 0x000ea80000300800 */
[----:B------:R-:W2:Y:S04]  /*55870*/  LDL.LU R20, [R1+0x4] ;  /* 0x0000040001147983 */ /* 0x000ea80000300800 */
[----:B------:R0:W-:Y:S02]  /*55880*/  @P4 STG.E.U8 desc[UR20][R88.64], R8 ;  /* 0x0000000858004986 */ /* 0x0001e4000c101114 */
[----:B0-----:R-:W-:-:S05]  /*55890*/  IMAD.MOV.U32 R88, RZ, RZ, R14 ;  /* 0x000000ffff587224 */ /* 0x001fca00078e000e */
[----:B------:R-:W-:Y:S02]  /*558a0*/  SHF.R.S32.HI R88, RZ, 0x8, R88 ;  /* 0x00000008ff587819 */ /* 0x000fe40000011458 */
[----:B------:R-:W-:Y:S02]  /*558b0*/  PRMT R89, R8, 0x9910, RZ ;  /* 0x0000991008597816 */ /* 0x000fe400000000ff */
[----:B------:R-:W2:Y:S04]  /*558c0*/  LDL.LU R8, [R1+0x157c] ;  /* 0x00157c0001087983 */ /* 0x000ea80000300800 */
[----:B------:R0:W-:Y:S01]  /*558d0*/  @P0 STG.E.U8 desc[UR20][R86.64], R88 ;  /* 0x0000005856000986 */ /* 0x0001e2000c101114 */
[----:B---3--:R-:W-:Y:S01]  /*558e0*/  ISETP.GE.AND P0, PT, R4, UR10, PT ;  /* 0x0000000a04007c0c */ /* 0x008fe2000bf06270 */
[----:B------:R-:W3:Y:S02]  /*558f0*/  LDCU UR10, c[0x0][0x398] ;  /* 0x00007300ff0a77ac */ /* 0x000ee40008000800 */
[----:B------:R-:W1:Y:S04]  /*55900*/  LDL.LU R4, [R1+0x156c] ;  /* 0x00156c0001047983 */ /* 0x000e680000300800 */
[----:B------:R-:W3:Y:S04]  /*55910*/  LDL.LU R21, [R1+0x408] ;  /* 0x0004080001157983 */ /* 0x000ee80000300800 */
[----:B------:R-:W3:Y:S01]  /*55920*/  LDL.LU R18, [R1+0x40c] ;  /* 0x00040c0001127983 */ /* 0x000ee20000300800 */
[----:B------:R-:W-:Y:S01]  /*55930*/  ISETP.LT.AND P6, PT, R5, UR16, !P6 ;  /* 0x0000001005007c0c */ /* 0x000fe2000f7c1270 */
[----:B------:R-:W4:Y:S02]  /*55940*/  LDCU UR16, c[0x0][0x398] ;  /* 0x00007300ff1077ac */ /* 0x000f240008000800 */
[----:B------:R-:W3:Y:S01]  /*55950*/  LDL.LU R19, [R1+0x410] ;  /* 0x0004100001137983 */ /* 0x000ee20000300800 */
[----:B------:R-:W-:Y:S01]  /*55960*/  ISETP.LT.AND P4, PT, R9, UR12, !P2 ;  /* 0x0000000c09007c0c */ /* 0x000fe2000d781270 */
[----:B------:R-:W1:Y:S02]  /*55970*/  LDCU UR12, c[0x0][0x398] ;  /* 0x00007300ff0c77ac */ /* 0x000e640008000800 */
[----:B------:R-:W3:Y:S04]  /*55980*/  LDL.LU R16, [R1+0x414] ;  /* 0x0004140001107983 */ /* 0x000ee80000300800 */
[----:B------:R-:W3:Y:S04]  /*55990*/  LDL.LU R17, [R1+0x8] ;  /* 0x0000080001117983 */ /* 0x000ee80000300800 */
[----:B------:R-:W3:Y:S01]  /*559a0*/  LDL.LU R14, [R1+0xc] ;  /* 0x00000c00010e7983 */ /* 0x000ee20000300800 */
[----:B0-----:R-:W-:-:S02]  /*559b0*/  SHF.R.S32.HI R87, RZ, 0x8, R89 ;  /* 0x00000008ff577819 */ /* 0x001fc40000011459 */
[----:B-----5:R-:W-:Y:S01]  /*559c0*/  ISETP.LT.AND P2, PT, R5, UR14, !P2 ;  /* 0x0000000e05007c0c */ /* 0x020fe2000d741270 */
[----:B------:R-:W0:Y:S02]  /*559d0*/  LDCU UR14, c[0x0][0x398] ;  /* 0x00007300ff0e77ac */ /* 0x000e240008000800 */
[----:B------:R-:W-:Y:S01]  /*559e0*/  @P6 STG.E.U8 desc[UR20][R84.64], R87 ;  /* 0x0000005754006986 */ /* 0x000fe2000c101114 */
[----:B----4-:R-:W-:-:S03]  /*559f0*/  F2FP.SATFINITE.E4M3.F32.PACK_AB_MERGE_C R86, R15, R22, RZ ;  /* 0x000000160f56723e */ /* 0x010fc600048070ff */
[----:B------:R-:W4:Y:S04]  /*55a00*/  LDL.LU R15, [R1+0x10] ;  /* 0x00001000010f7983 */ /* 0x000f280000300800 */
[----:B------:R5:W-:Y:S01]  /*55a10*/  @P4 STG.E.U8 desc[UR20][R82.64], R86 ;  /* 0x0000005652004986 */ /* 0x000be2000c101114 */
[----:B------:R-:W-:Y:S02]  /*55a20*/  ISETP.LT.AND P4, PT, R9, UR18, !P5 ;  /* 0x0000001209007c0c */ /* 0x000fe4000ef81270 */
[----:B------:R-:W-:Y:S02]  /*55a30*/  ISETP.LT.AND P5, PT, R5, UR16, !P5 ;  /* 0x0000001005007c0c */ /* 0x000fe4000efa1270 */
[----:B-----5:R-:W-:Y:S02]  /*55a40*/  PRMT R82, R86, 0x9910, RZ ;  /* 0x0000991056527816 */ /* 0x020fe400000000ff */
[----:B--2---:R-:W-:Y:S01]  /*55a50*/  ISETP.GE.AND P6, PT, R11, UR6, PT ;  /* 0x000000060b007c0c */ /* 0x004fe2000bfc6270 */
[----:B------:R-:W2:Y:S01]  /*55a60*/  LDCU UR6, c[0x0][0x398] ;  /* 0x00007300ff0677ac */ /* 0x000ea20008000800 */
[----:B------:R-:W4:Y:S01]  /*55a70*/  LDL.LU R11, [R1+0x14] ;  /* 0x00001400010b7983 */ /* 0x000f220000300800 */
[----:B------:R-:W-:-:S04]  /*55a80*/  F2FP.SATFINITE.E4M3.F32.PACK_AB_MERGE_C R84, R20, R23, RZ ;  /* 0x000000171454723e */ /* 0x000fc800048070ff */
[----:B------:R-:W-:Y:S01]  /*55a90*/  PRMT R83, R84, 0x9910, RZ ;  /* 0x0000991054537816 */ /* 0x000fe200000000ff */
[----:B------:R5:W-:Y:S04]  /*55aa0*/  @P2 STG.E.U8 desc[UR20][R80.64], R84 ;  /* 0x0000005450002986 */ /* 0x000be8000c101114 */
[----:B-----5:R-:W-:Y:S01]  /*55ab0*/  IMAD.MOV.U32 R80, RZ, RZ, R83 ;  /* 0x000000ffff507224 */ /* 0x020fe200078e0053 */
[----:B------:R-:W-:-:S04]  /*55ac0*/  SHF.R.S32.HI R81, RZ, 0x8, R82 ;  /* 0x00000008ff517819 */ /* 0x000fc80000011452 */
[----:B------:R-:W-:Y:S01]  /*55ad0*/  SHF.R.S32.HI R80, RZ, 0x8, R80 ;  /* 0x00000008ff507819 */ /* 0x000fe20000011450 */
[----:B------:R-:W-:Y:S01]  /*55ae0*/  @P4 STG.E.U8 desc[UR20][R78.64], R81 ;  /* 0x000000514e004986 */ /* 0x000fe2000c101114 */
[----:B------:R-:W-:Y:S01]  /*55af0*/  ISETP.GE.AND P4, PT, R8, UR4, PT ;  /* 0x0000000408007c0c */ /* 0x000fe2000bf86270 */
[----:B------:R-:W5:Y:S02]  /*55b00*/  LDCU UR4, c[0x0][0x398] ;  /* 0x00007300ff0477ac */ /* 0x000f640008000800 */
[----:B------:R0:W-:Y:S04]  /*55b10*/  @P5 STG.E.U8 desc[UR20][R76.64], R80 ;  /* 0x000000504c005986 */ /* 0x0001e8000c101114 */
[----:B------:R-:W4:Y:S01]  /*55b20*/  LDL.LU R8, [R1+0x12ec] ;  /* 0x0012ec0001087983 */ /* 0x000f220000300800 */
[----:B-1----:R-:W-:Y:S01]  /*55b30*/  ISETP.GE.AND P5, PT, R4, UR9, PT ;  /* 0x0000000904007c0c */ /* 0x002fe2000bfa6270 */
[----:B------:R-:W1:Y:S02]  /*55b40*/  LDCU UR9, c[0x0][0x398] ;  /* 0x00007300ff0977ac */ /* 0x000e640008000800 */
[----:B------:R-:W4:Y:S01]  /*55b50*/  LDL.LU R4, [R1+0x12e8] ;  /* 0x0012e80001047983 */ /* 0x000f220000300800 */
[----:B---3--:R-:W-:-:S02]  /*55b60*/  ISETP.LT.AND P2, PT, R9, UR10, !P0 ;  /* 0x0000000a09007c0c */ /* 0x008fc4000c741270 */
[----:B--2---:R-:W-:Y:S01]  /*55b70*/  ISETP.LT.AND P0, PT, R5, UR6, !P0 ;  /* 0x0000000605007c0c */ /* 0x004fe2000c701270 */
[----:B------:R-:W2:Y:S01]  /*55b80*/  LDCU UR6, c[0x0][0x398] ;  /* 0x00007300ff0677ac */ /* 0x000ea20008000800 */
[----:B0-----:R-:W-:Y:S01]  /*55b90*/  F2FP.SATFINITE.E4M3.F32.PACK_AB_MERGE_C R77, R18, R21, RZ ;  /* 0x00000015124d723e */ /* 0x001fe200048070ff */
[----:B------:R-:W0:Y:S08]  /*55ba0*/  LDCU UR10, c[0x0][0x398] ;  /* 0x00007300ff0a77ac */ /* 0x000e300008000800 */
[----:B------:R3:W-:Y:S01]  /*55bb0*/  @P2 STG.E.U8 desc[UR20][R74.64], R77 ;  /* 0x0000004d4a002986 */ /* 0x0007e2000c101114 */
[----:B------:R-:W-:Y:S01]  /*55bc0*/  ISETP.LT.AND P2, PT, R9, UR12, !P6 ;  /* 0x0000000c09007c0c */ /* 0x000fe2000f741270 */
[----:B------:R-:W0:Y:S01]  /*55bd0*/  LDCU UR12, c[0x0][0x398] ;  /* 0x00007300ff0c77ac */ /* 0x000e220008000800 */
[----:B------:R-:W-:-:S02]  /*55be0*/  ISETP.LT.AND P6, PT, R5, UR14, !P6 ;  /* 0x0000000e05007c0c */ /* 0x000fc4000f7c1270 */
[----:B------:R-:W-:Y:S02]  /*55bf0*/  F2FP.SATFINITE.E4M3.F32.PACK_AB_MERGE_C R76, R14, R17, RZ ;  /* 0x000000110e4c723e */ /* 0x000fe400048070ff */
[----:B---3--:R-:W-:Y:S02]  /*55c00*/  PRMT R74, R77, 0x9910, RZ ;  /* 0x000099104d4a7816 */ /* 0x008fe400000000ff */
[----:B------:R-:W-:Y:S01]  /*55c10*/  PRMT R77, R76, 0x9910, RZ ;  /* 0x000099104c4d7816 */ /* 0x000fe200000000ff */
[----:B------:R3:W-:Y:S01]  /*55c20*/  @P0 STG.E.U8 desc[UR20][R72.64], R76 ;  /* 0x0000004c48000986 */ /* 0x0007e2000c101114 */
[----:B------:R-:W-:Y:S02]  /*55c30*/  SHF.R.S32.HI R74, RZ, 0x8, R74 ;  /* 0x00000008ff4a7819 */ /* 0x000fe4000001144a */
[----:B-----5:R-:W-:Y:S01]  /*55c40*/  ISETP.LT.AND P0, PT, R9, UR4, !P4 ;  /* 0x0000000409007c0c */ /* 0x020fe2000e701270 */
[----:B------:R-:W5:Y:S01]  /*55c50*/  LDCU UR4, c[0x0][0x39c] ;  /* 0x00007380ff0477ac */ /* 0x000f620008000800 */
[----:B-1----:R-:W-:Y:S01]  /*55c60*/  ISETP.LT.AND P4, PT, R5, UR9, !P4 ;  /* 0x0000000905007c0c */ /* 0x002fe2000e781270 */
[----:B------:R1:W-:Y:S01]  /*55c70*/  @P2 STG.E.U8 desc[UR20][R70.64], R74 ;  /* 0x0000004a46002986 */ /* 0x0003e2000c101114 */
[----:B------:R-:W-:Y:S01]  /*55c80*/  F2FP.SATFINITE.E4M3.F32.PACK_AB_MERGE_C R78, R16, R19, RZ ;  /* 0x00000013104e723e */ /* 0x000fe200048070ff */
[----:B------:R-:W4:Y:S01]  /*55c90*/  LDCU UR9, c[0x0][0x398] ;  /* 0x00007300ff0977ac */ /* 0x000f220008000800 */
[----:B---3--:R-:W-:-:S05]  /*55ca0*/  SHF.R.S32.HI R72, RZ, 0x8, R77 ;  /* 0x00000008ff487819 */ /* 0x008fca000001144d */
[----:B------:R3:W-:Y:S01]  /*55cb0*/  @P6 STG.E.U8 desc[UR20][R12.64], R72 ;  /* 0x000000480c006986 */ /* 0x0007e2000c101114 */
[----:B--2---:R-:W-:Y:S01]  /*55cc0*/  ISETP.LT.AND P6, PT, R9, UR6, !P5 ;  /* 0x0000000609007c0c */ /* 0x004fe2000efc1270 */
[----:B------:R-:W2:Y:S01]  /*55cd0*/  LDCU UR6, c[0x0][0x398] ;  /* 0x00007300ff0677ac */ /* 0x000ea20008000800 */
[----:B0-----:R-:W-:Y:S02]  /*55ce0*/  ISETP.LT.AND P5, PT, R5, UR10, !P5 ;  /* 0x0000000a05007c0c */ /* 0x001fe4000efa1270 */
[----:B-1----:R-:W-:Y:S02]  /*55cf0*/  IADD3 R70, P2, PT, R69, R68, RZ ;  /* 0x0000004445467210 */ /* 0x002fe40007f5e0ff */
[----:B---3--:R-:W-:Y:S01]  /*55d00*/  PRMT R72, R78, 0x9910, RZ ;  /* 0x000099104e487816 */ /* 0x008fe200000000ff */
[----:B------:R-:W-:Y:S01]  /*55d10*/  @P0 STG.E.U8 desc[UR20][R6.64], R78 ;  /* 0x0000004e06000986 */ /* 0x000fe2000c101114 */
[----:B------:R-:W0:Y:S02]  /*55d20*/  LDCU UR10, c[0x0][0x398] ;  /* 0x00007300ff0a77ac */ /* 0x000e240008000800 */
[----:B------:R-:W-:Y:S01]  /*55d30*/  SHF.R.S32.HI R72, RZ, 0x8, R72 ;  /* 0x00000008ff487819 */ /* 0x000fe20000011448 */
[----:B------:R-:W-:Y:S01]  /*55d40*/  IMAD.X R71, R10, 0x1, R3, P2 ;  /* 0x000000010a477824 */ /* 0x000fe200010e0603 */
[----:B----4-:R-:W-:-:S04]  /*55d50*/  F2FP.SATFINITE.E4M3.F32.PACK_AB_MERGE_C R75, R11, R15, RZ ;  /* 0x0000000f0b4b723e */ /* 0x010fc800048070ff */
[----:B------:R-:W-:Y:S01]  /*55d60*/  PRMT R73, R75, 0x9910, RZ ;  /* 0x000099104b497816 */ /* 0x000fe200000000ff */
[----:B------:R-:W-:Y:S03]  /*55d70*/  @P4 STG.E.U8 desc[UR20][R92.64], R75 ;  /* 0x0000004b5c004986 */ /* 0x000fe6000c101114 */
[----:B------:R-:W-:Y:S01]  /*55d80*/  SHF.R.S32.HI R73, RZ, 0x8, R73 ;  /* 0x00000008ff497819 */ /* 0x000fe20000011449 */
[----:B------:R1:W-:Y:S04]  /*55d90*/  @P6 STG.E.U8 desc[UR20][R90.64], R72 ;  /* 0x000000485a006986 */ /* 0x0003e8000c101114 */
[----:B------:R3:W-:Y:S01]  /*55da0*/  @P5 STG.E.U8 desc[UR20][R70.64], R73 ;  /* 0x0000004946005986 */ /* 0x0007e2000c101114 */
[----:B-1----:R-:W-:-:S05]  /*55db0*/  VIADD R72, R69, UR26 ;  /* 0x0000001a45487c36 */ /* 0x002fca0008000000 */
[----:B---3--:R-:W-:Y:S01]  /*55dc0*/  SHF.R.S32.HI R71, RZ, 0x1f, R72 ;  /* 0x0000001fff477819 */ /* 0x008fe20000011448 */
[C---:B------:R-:W-:Y:S01]  /*55dd0*/  VIADD R69, R72.reuse, UR26 ;  /* 0x0000001a48457c36 */ /* 0x040fe20008000000 */
[----:B------:R-:W-:Y:S02]  /*55de0*/  IADD3 R62, P4, PT, R72, R2, RZ ;  /* 0x00000002483e7210 */ /* 0x000fe40007f9e0ff */
[----:B------:R-:W-:-:S03]  /*55df0*/  ISETP.GE.AND P0, PT, R4, UR5, PT ;  /* 0x0000000504007c0c */ /* 0x000fc6000bf06270 */
[--C-:B------:R-:W-:Y:S01]  /*55e00*/  IMAD.X R63, R71, 0x1, R0.reuse, P4 ;  /* 0x00000001473f7824 */ /* 0x100fe200020e0600 */
[----:B------:R-:W-:Y:S01]  /*55e10*/  IADD3 R4, P5, PT, R72, R68, RZ ;  /* 0x0000004448047210 */ /* 0x000fe20007fbe0ff */
[----:B------:R-:W-:Y:S01]  /*55e20*/  VIADD R70, R69, UR26 ;  /* 0x0000001a45467c36 */ /* 0x000fe20008000000 */
[----:B------:R-:W-:Y:S01]  /*55e30*/  ISETP.GE.AND P2, PT, R8, UR7, PT ;  /* 0x0000000708007c0c */ /* 0x000fe2000bf46270 */
[----:B------:R-:W1:Y:S02]  /*55e40*/  LDCU UR5, c[0x0][0x39c] ;  /* 0x00007380ff0577ac */ /* 0x000e640008000800 */
[----:B------:R-:W-:Y:S01]  /*55e50*/  IMAD.X R5, R71, 0x1, R3, P5 ;  /* 0x0000000147057824 */ /* 0x000fe200028e0603 */
[----:B------:R-:W-:Y:S01]  /*55e60*/  SHF.R.S32.HI R72, RZ, 0x1f, R69 ;  /* 0x0000001fff487819 */ /* 0x000fe20000011445 */
[----:B------:R-:W3:Y:S01]  /*55e70*/  LDCU UR7, c[0x0][0x398] ;  /* 0x00007300ff0777ac */ /* 0x000ee20008000800 */
[C---:B------:R-:W-:Y:S02]  /*55e80*/  IADD3 R6, P4, PT, R69.reuse, R2, RZ ;  /* 0x0000000245067210 */ /* 0x040fe40007f9e0ff */
[----:B------:R4:W-:Y:S03]  /*55e90*/  STL.64 [R1+0xa00], R4 ;  /* 0x000a000401007387 */ /* 0x0009e60000100a00 */
[----:B------:R-:W-:Y:S01]  /*55ea0*/  IMAD.X R7, R72, 0x1, R0, P4 ;  /* 0x0000000148077824 */ /* 0x000fe200020e0600 */
[----:B----4-:R-:W-:-:S04]  /*55eb0*/  IADD3 R4, P5, PT, R69, R68, RZ ;  /* 0x0000004445047210 */ /* 0x010fc80007fbe0ff */
[----:B------:R4:W-:Y:S01]  /*55ec0*/  STL.64 [R1+0x9f8], R6 ;  /* 0x0009f80601007387 */ /* 0x0009e20000100a00 */
[----:B------:R-:W-:Y:S01]  /*55ed0*/  IMAD.X R5, R72, 0x1, R3, P5 ;  /* 0x0000000148057824 */ /* 0x000fe200028e0603 */
[----:B------:R-:W-:-:S04]  /*55ee0*/  SHF.R.S32.HI R71, RZ, 0x1f, R70 ;  /* 0x0000001fff477819 */ /* 0x000fc80000011446 */
[----:B------:R0:W-:Y:S01]  /*55ef0*/  STL.64 [R1+0x9f0], R4 ;  /* 0x0009f00401007387 */ /* 0x0001e20000100a00 */
[C---:B----4-:R-:W-:Y:S01]  /*55f00*/  IADD3 R6, P4, PT, R70.reuse, R2, RZ ;  /* 0x0000000246067210 */ /* 0x050fe20007f9e0ff */
[----:B------:R-:W-:-:S04]  /*55f10*/  VIADD R69, R70, UR26 ;  /* 0x0000001a46457c36 */ /* 0x000fc80008000000 */
[----:B------:R-:W-:Y:S01]  /*55f20*/  IMAD.X R7, R71, 0x1, R0, P4 ;  /* 0x0000000147077824 */ /* 0x000fe200020e0600 */
[----:B0-----:R-:W-:-:S04]  /*55f30*/  IADD3 R4, P5, PT, R70, R68, RZ ;  /* 0x0000004446047210 */ /* 0x001fc80007fbe0ff */
[----:B------:R0:W-:Y:S01]  /*55f40*/  STL.64 [R1+0x9e8], R6 ;  /* 0x0009e80601007387 */ /* 0x0001e20000100a00 */
[----:B------:R-:W-:Y:S01]  /*55f50*/  IMAD.X R5, R71, 0x1, R3, P5 ;  /* 0x0000000147057824 */ /* 0x000fe200028e0603 */
[----:B------:R-:W-:-:S04]  /*55f60*/  SHF.R.S32.HI R72, RZ, 0x1f, R69 ;  /* 0x0000001fff487819 */ /* 0x000fc80000011445 */
[----:B------:R4:W-:Y:S01]  /*55f70*/  STL.64 [R1+0x9e0], R4 ;  /* 0x0009e00401007387 */ /* 0x0009e20000100a00 */
[C---:B0-----:R-:W-:Y:S01]  /*55f80*/  IADD3 R6, P4, PT, R69.reuse, R2, RZ ;  /* 0x0000000245067210 */ /* 0x041fe20007f9e0ff */
[----:B------:R-:W-:-:S04]  /*55f90*/  VIADD R70, R69, UR26 ;  /* 0x0000001a45467c36 */ /* 0x000fc80008000000 */
[----:B------:R-:W-:Y:S01]  /*55fa0*/  IMAD.X R7, R72, 0x1, R0, P4 ;  /* 0x0000000148077824 */ /* 0x000fe200020e0600 */
[----:B----4-:R-:W-:-:S04]  /*55fb0*/  IADD3 R4, P5, PT, R69, R68, RZ ;  /* 0x0000004445047210 */ /* 0x010fc80007fbe0ff */
        /* <DEDUP_REMOVED lines=412> */
[C---:B------:R-:W-:Y:S01]  /*57980*/  VIADD R70, R69.reuse, UR26 ;  /* 0x0000001a45467c36 */ /* 0x040fe20008000000 */
[C---:B0-----:R-:W-:Y:S02]  /*57990*/  IADD3 R6, P4, PT, R69.reuse, R2, RZ ;  /* 0x0000000245067210 */ /* 0x041fe40007f9e0ff */
[----:B----4-:R-:W-:-:S05]  /*579a0*/  IADD3 R4, P5, PT, R69, R68, RZ ;  /* 0x0000004445047210 */ /* 0x010fca0007fbe0ff */
[C-C-:B------:R-:W-:Y:S01]  /*579b0*/  IMAD.X R5, R72.reuse, 0x1, R3.reuse, P5 ;  /* 0x0000000148057824 */ /* 0x140fe200028e0603 */
[----:B------:R-:W-:Y:S01]  /*579c0*/  SHF.R.S32.HI R71, RZ, 0x1f, R70 ;  /* 0x0000001fff477819 */ /* 0x000fe20000011446 */
[----:B------:R-:W-:Y:S01]  /*579d0*/  IMAD.X R7, R72, 0x1, R0, P4 ;  /* 0x0000000148077824 */ /* 0x000fe200020e0600 */
[C---:B------:R-:W-:Y:S02]  /*579e0*/  IADD3 R12, P5, PT, R70.reuse, R68, RZ ;  /* 0x00000044460c7210 */ /* 0x040fe40007fbe0ff */
[----:B------:R0:W-:Y:S01]  /*579f0*/  STL.64 [R1+0x688], R4 ;  /* 0x0006880401007387 */ /* 0x0001e20000100a00 */
[C---:B------:R-:W-:Y:S02]  /*57a00*/  VIADD R69, R70.reuse, UR26 ;  /* 0x0000001a46457c36 */ /* 0x040fe40008000000 */
[----:B------:R-:W-:Y:S01]  /*57a10*/  IMAD.X R13, R71, 0x1, R3, P5 ;  /* 0x00000001470d7824 */ /* 0x000fe200028e0603 */
[----:B------:R4:W-:Y:S01]  /*57a20*/  STL.64 [R1+0x690], R6 ;  /* 0x0006900601007387 */ /* 0x0009e20000100a00 */
[----:B0-----:R-:W-:-:S03]  /*57a30*/  IADD3 R4, P4, PT, R70, R2, RZ ;  /* 0x0000000246047210 */ /* 0x001fc60007f9e0ff */
[----:B------:R-:W-:Y:S02]  /*57a40*/  STL.64 [R1+0x1810], R12 ;  /* 0x0018100c01007387 */ /* 0x000fe40000100a00 */
[--C-:B------:R-:W-:Y:S01]  /*57a50*/  IMAD.X R5, R71, 0x1, R0.reuse, P4 ;  /* 0x0000000147057824 */ /* 0x100fe200020e0600 */
[----:B------:R-:W-:Y:S02]  /*57a60*/  SHF.R.S32.HI R72, RZ, 0x1f, R69 ;  /* 0x0000001fff487819 */ /* 0x000fe40000011445 */
[C---:B----4-:R-:W-:Y:S02]  /*57a70*/  IADD3 R6, P4, PT, R69.reuse, R2, RZ ;  /* 0x0000000245067210 */ /* 0x050fe40007f9e0ff */
[----:B------:R0:W-:Y:S01]  /*57a80*/  STL.64 [R1+0x680], R4 ;  /* 0x0006800401007387 */ /* 0x0001e20000100a00 */
[C---:B------:R-:W-:Y:S02]  /*57a90*/  VIADD R70, R69.reuse, UR26 ;  /* 0x0000001a45467c36 */ /* 0x040fe40008000000 */
[----:B------:R-:W-:Y:S01]  /*57aa0*/  IMAD.X R7, R72, 0x1, R0, P4 ;  /* 0x0000000148077824 */ /* 0x000fe200020e0600 */
[----:B0-----:R-:W-:-:S05]  /*57ab0*/  IADD3 R4, P5, PT, R69, R68, RZ ;  /* 0x0000004445047210 */ /* 0x001fca0007fbe0ff */
[----:B------:R-:W-:Y:S01]  /*57ac0*/  IMAD.X R5, R72, 0x1, R3, P5 ;  /* 0x0000000148057824 */ /* 0x000fe200028e0603 */
[----:B------:R-:W-:-:S04]  /*57ad0*/  SHF.R.S32.HI R71, RZ, 0x1f, R70 ;  /* 0x0000001fff477819 */ /* 0x000fc80000011446 */
[----:B------:R0:W-:Y:S04]  /*57ae0*/  STL.64 [R1+0x668], R4 ;  /* 0x0006680401007387 */ /* 0x0001e80000100a00 */
[----:B------:R4:W-:Y:S01]  /*57af0*/  STL.64 [R1+0x670], R6 ;  /* 0x0006700601007387 */ /* 0x0009e20000100a00 */
[C---:B------:R-:W-:Y:S01]  /*57b00*/  VIADD R69, R70.reuse, UR26 ;  /* 0x0000001a46457c36 */ /* 0x040fe20008000000 */
[C---:B0-----:R-:W-:Y:S02]  /*57b10*/  IADD3 R4, P4, PT, R70.reuse, R2, RZ ;  /* 0x0000000246047210 */ /* 0x041fe40007f9e0ff */
[----:B----4-:R-:W-:-:S03]  /*57b20*/  IADD3 R6, P5, PT, R70, R68, RZ ;  /* 0x0000004446067210 */ /* 0x010fc60007fbe0ff */
[C---:B------:R-:W-:Y:S02]  /*57b30*/  IMAD.X R5, R71.reuse, 0x1, R0, P4 ;  /* 0x0000000147057824 */ /* 0x040fe400020e0600 */
[----:B------:R-:W-:-:S03]  /*57b40*/  IMAD.X R7, R71, 0x1, R3, P5 ;  /* 0x0000000147077824 */ /* 0x000fc600028e0603 */
[----:B------:R0:W-:Y:S01]  /*57b50*/  STL.64 [R1+0x1818], R4 ;  /* 0x0018180401007387 */ /* 0x0001e20000100a00 */
[----:B------:R-:W-:-:S03]  /*57b60*/  SHF.R.S32.HI R72, RZ, 0x1f, R69 ;  /* 0x0000001fff487819 */ /* 0x000fc60000011445 */
[----:B------:R4:W-:Y:S01]  /*57b70*/  STL.64 [R1+0x658], R6 ;  /* 0x0006580601007387 */ /* 0x0009e20000100a00 */
[C---:B------:R-:W-:Y:S01]  /*57b80*/  VIADD R70, R69.reuse, UR26 ;  /* 0x0000001a45467c36 */ /* 0x040fe20008000000 */
[C---:B0-----:R-:W-:Y:S02]  /*57b90*/  IADD3 R4, P5, PT, R69.reuse, R68, RZ ;  /* 0x0000004445047210 */ /* 0x041fe40007fbe0ff */
[----:B----4-:R-:W-:-:S03]  /*57ba0*/  IADD3 R6, P4, PT, R69, R2, RZ ;  /* 0x0000000245067210 */ /* 0x010fc60007f9e0ff */
[C---:B------:R-:W-:Y:S02]  /*57bb0*/  IMAD.X R5, R72.reuse, 0x1, R3, P5 ;  /* 0x0000000148057824 */ /* 0x040fe400028e0603 */
[----:B------:R-:W-:Y:S01]  /*57bc0*/  IMAD.X R7, R72, 0x1, R0, P4 ;  /* 0x0000000148077824 */ /* 0x000fe200020e0600 */
[----:B------:R-:W-:-:S04]  /*57bd0*/  SHF.R.S32.HI R71, RZ, 0x1f, R70 ;  /* 0x0000001fff477819 */ /* 0x000fc80000011446 */
[----:B------:R0:W-:Y:S04]  /*57be0*/  STL.64 [R1+0x1800], R6 ;  /* 0x0018000601007387 */ /* 0x0001e80000100a00 */
[----:B------:R4:W-:Y:S01]  /*57bf0*/  STL.64 [R1+0x648], R4 ;  /* 0x0006480401007387 */ /* 0x0009e20000100a00 */
[C---:B------:R-:W-:Y:S01]  /*57c00*/  VIADD R69, R70.reuse, UR26 ;  /* 0x0000001a46457c36 */ /* 0x040fe20008000000 */
[C---:B0-----:R-:W-:Y:S02]  /*57c10*/  IADD3 R6, P4, PT, R70.reuse, R2, RZ ;  /* 0x0000000246067210 */ /* 0x041fe40007f9e0ff */
[----:B----4-:R-:W-:-:S03]  /*57c20*/  IADD3 R4, P5, PT, R70, R68, RZ ;  /* 0x0000004446047210 */ /* 0x010fc60007fbe0ff */
[C-C-:B------:R-:W-:Y:S02]  /*57c30*/  IMAD.X R7, R71.reuse, 0x1, R0.reuse, P4 ;  /* 0x0000000147077824 */ /* 0x140fe400020e0600 */
[----:B------:R-:W-:Y:S01]  /*57c40*/  IMAD.X R5, R71, 0x1, R3, P5 ;  /* 0x0000000147057824 */ /* 0x000fe200028e0603 */
[----:B------:R-:W-:Y:S02]  /*57c50*/  SHF.R.S32.HI R72, RZ, 0x1f, R69 ;  /* 0x0000001fff487819 */ /* 0x000fe40000011445 */
[C---:B------:R-:W-:Y:S02]  /*57c60*/  IADD3 R8, P4, PT, R69.reuse, R2, RZ ;  /* 0x0000000245087210 */ /* 0x040fe40007f9e0ff */
[----:B------:R0:W-:Y:S01]  /*57c70*/  STL.64 [R1+0x638], R4 ;  /* 0x0006380401007387 */ /* 0x0001e20000100a00 */
[C---:B------:R-:W-:Y:S02]  /*57c80*/  VIADD R70, R69.reuse, UR26 ;  /* 0x0000001a45467c36 */ /* 0x040fe40008000000 */
[----:B------:R-:W-:Y:S01]  /*57c90*/  IMAD.X R9, R72, 0x1, R0, P4 ;  /* 0x0000000148097824 */ /* 0x000fe200020e0600 */
[----:B------:R4:W-:Y:S01]  /*57ca0*/  STL.64 [R1+0x640], R6 ;  /* 0x0006400601007387 */ /* 0x0009e20000100a00 */
[----:B0-----:R-:W-:-:S03]  /*57cb0*/  IADD3 R4, P5, PT, R69, R68, RZ ;  /* 0x0000004445047210 */ /* 0x001fc60007fbe0ff */
[----:B------:R-:W-:Y:S02]  /*57cc0*/  STL.64 [R1+0x1820], R8 ;  /* 0x0018200801007387 */ /* 0x000fe40000100a00 */
[----:B------:R-:W-:Y:S01]  /*57cd0*/  IMAD.X R5, R72, 0x1, R3, P5 ;  /* 0x0000000148057824 */ /* 0x000fe200028e0603 */
[----:B------:R-:W-:-:S04]  /*57ce0*/  SHF.R.S32.HI R71, RZ, 0x1f, R70 ;  /* 0x0000001fff477819 */ /* 0x000fc80000011446 */
[----:B------:R0:W-:Y:S01]  /*57cf0*/  STL.64 [R1+0x628], R4 ;  /* 0x0006280401007387 */ /* 0x0001e20000100a00 */
[C---:B------:R-:W-:Y:S01]  /*57d00*/  VIADD R69, R70.reuse, UR26 ;  /* 0x0000001a46457c36 */ /* 0x040fe20008000000 */
[C---:B----4-:R-:W-:Y:S02]  /*57d10*/  IADD3 R6, P4, PT, R70.reuse, R2, RZ ;  /* 0x0000000246067210 */ /* 0x050fe40007f9e0ff */
[----:B0-----:R-:W-:-:S05]  /*57d20*/  IADD3 R4, P5, PT, R70, R68, RZ ;  /* 0x0000004446047210 */ /* 0x001fca0007fbe0ff */
[C---:B------:R-:W-:Y:S01]  /*57d30*/  IMAD.X R5, R71.reuse, 0x1, R3, P5 ;  /* 0x0000000147057824 */ /* 0x040fe200028e0603 */
        /* <DEDUP_REMOVED lines=10> */
[----:B------:R-:W-:Y:S02]  /*57de0*/  SHF.R.S32.HI R71, RZ, 0x1f, R70 ;  /* 0x0000001fff477819 */ /* 0x000fe40000011446 */
[C---:B----4-:R-:W-:Y:S02]  /*57df0*/  IADD3 R6, P4, PT, R70.reuse, R2, RZ ;  /* 0x0000000246067210 */ /* 0x050fe40007f9e0ff */
[----:B------:R0:W-:Y:S01]  /*57e00*/  STL.64 [R1+0x610], R4 ;  /* 0x0006100401007387 */ /* 0x0001e20000100a00 */
[C---:B------:R-:W-:Y:S02]  /*57e10*/  VIADD R69, R70.reuse, UR26 ;  /* 0x0000001a46457c36 */ /* 0x040fe40008000000 */
        /* <DEDUP_REMOVED lines=30> */
[C---:B----4-:R-:W-:Y:S01]  /*58000*/  IADD3 R6, P4, PT, R70.reuse, R2, RZ ;  /* 0x0000000246067210 */ /* 0x050fe20007f9e0ff */
[C---:B------:R-:W-:Y:S01]  /*58010*/  VIADD R69, R70.reuse, UR26 ;  /* 0x0000001a46457c36 */ /* 0x040fe20008000000 */
[----:B0-----:R-:W-:-:S03]  /*58020*/  IADD3 R4, P5, PT, R70, R68, RZ ;  /* 0x0000004446047210 */ /* 0x001fc60007fbe0ff */
        /* <DEDUP_REMOVED lines=16> */
[----:B------:R-:W-:Y:S01]  /*58130*/  IMAD.X R5, R71, 0x1, R3, P5 ;  /* 0x0000000147057824 */ /* 0x000fe200028e0603 */
[----:B------:R-:W-:-:S04]  /*58140*/  SHF.R.S32.HI R72, RZ, 0x1f, R69 ;  /* 0x0000001fff487819 */ /* 0x000fc80000011445 */
[----:B------:R0:W-:Y:S01]  /*58150*/  STL.64 [R1+0x598], R4 ;  /* 0x0005980401007387 */ /* 0x0001e20000100a00 */
[----:B------:R-:W-:Y:S02]  /*58160*/  IMAD.X R7, R71, 0x1, R0, P4 ;  /* 0x0000000147077824 */ /* 0x000fe400020e0600 */
[C---:B------:R-:W-:Y:S01]  /*58170*/  VIADD R70, R69.reuse, UR26 ;  /* 0x0000001a45467c36 */ /* 0x040fe20008000000 */
[----:B0-----:R-:W-:Y:S02]  /*58180*/  IADD3 R4, P5, PT, R69, R68, RZ ;  /* 0x0000004445047210 */ /* 0x001fe40007fbe0ff */
[----:B------:R-:W-:Y:S03]  /*58190*/  STL.64 [R1+0x5a0], R6 ;  /* 0x0005a00601007387 */ /* 0x000fe60000100a00 */
[----:B------:R-:W-:Y:S01]  /*581a0*/  IMAD.X R5, R72, 0x1, R3, P5 ;  /* 0x0000000148057824 */ /* 0x000fe200028e0603 */
[----:B------:R-:W-:-:S04]  /*581b0*/  SHF.R.S32.HI R71, RZ, 0x1f, R70 ;  /* 0x0000001fff477819 */ /* 0x000fc80000011446 */
[----:B------:R0:W-:Y:S01]  /*581c0*/  STL.64 [R1+0x588], R4 ;  /* 0x0005880401007387 */ /* 0x0001e20000100a00 */
[----:B------:R-:W-:Y:S01]  /*581d0*/  IADD3 R18, P4, PT, R69, R2, RZ ;  /* 0x0000000245127210 */ /* 0x000fe20007f9e0ff */
[C---:B------:R-:W-:Y:S01]  /*581e0*/  VIADD R69, R70.reuse, UR26 ;  /* 0x0000001a46457c36 */ /* 0x040fe20008000000 */
[----:B0-----:R-:W-:-:S03]  /*581f0*/  IADD3 R4, P5, PT, R70, R68, RZ ;  /* 0x0000004446047210 */ /* 0x001fc60007fbe0ff */
[--C-:B------:R-:W-:Y:S02]  /*58200*/  IMAD.X R19, R72, 0x1, R0.reuse, P4 ;  /* 0x0000000148137824 */ /* 0x100fe400020e0600 */
[C---:B------:R-:W-:Y:S01]  /*58210*/  IMAD.X R5, R71.reuse, 0x1, R3, P5 ;  /* 0x0000000147057824 */ /* 0x040fe200028e0603 */
[----:B------:R-:W-:Y:S02]  /*58220*/  IADD3 R6, P4, PT, R70, R2, RZ ;  /* 0x0000000246067210 */ /* 0x000fe40007f9e0ff */
[----:B------:R-:W-:Y:S02]  /*58230*/  SHF.R.S32.HI R72, RZ, 0x1f, R69 ;  /* 0x0000001fff487819 */ /* 0x000fe40000011445 */
[----:B------:R0:W-:Y:S01]  /*58240*/  STL.64 [R1+0x578], R4 ;  /* 0x0005780401007387 */ /* 0x0001e20000100a00 */
[----:B------:R-:W-:Y:S02]  /*58250*/  IMAD.X R7, R71, 0x1, R0, P4 ;  /* 0x0000000147077824 */ /* 0x000fe400020e0600 */
[C---:B------:R-:W-:Y:S01]  /*58260*/  VIADD R70, R69.reuse, UR26 ;  /* 0x0000001a45467c36 */ /* 0x040fe20008000000 */
[----:B0-----:R-:W-:-:S02]  /*58270*/  IADD3 R4, P5, PT, R69, R68, RZ ;  /* 0x0000004445047210 */ /* 0x001fc40007fbe0ff */
        /* <DEDUP_REMOVED lines=240> */
[----:B------:R0:W-:Y:S03]  /*59180*/  STL.64 [R1+0x198], R6 ;  /* 0x0001980601007387 */ /* 0x0001e60000100a00 */
[C---:B------:R-:W-:Y:S01]  /*59190*/  IMAD.X R5, R72.reuse, 0x1, R3, P5 ;  /* 0x0000000148057824 */ /* 0x040fe200028e0603 */
[-C--:B------:R-:W-:Y:S02]  /*591a0*/  IADD3 R52, P4, PT, R69, R2.reuse, RZ ;  /* 0x0000000245347210 */ /* 0x080fe40007f9e0ff */
[----:B------:R-:W-:Y:S02]  /*591b0*/  SHF.R.S32.HI R73, RZ, 0x1f, R70 ;  /* 0x0000001fff497819 */ /* 0x000fe40000011446 */
[----:B------:R4:W-:Y:S01]  /*591c0*/  STL.64 [R1+0x180], R4 ;  /* 0x0001800401007387 */ /* 0x0009e20000100a00 */
[----:B------:R-:W-:Y:S01]  /*591d0*/  IMAD.X R53, R72, 0x1, R0, P4 ;  /* 0x0000000148357824 */ /* 0x000fe200020e0600 */
[C---:B0-----:R-:W-:Y:S01]  /*591e0*/  IADD3 R6, P4, PT, R70.reuse, R2, RZ ;  /* 0x0000000246067210 */ /* 0x041fe20007f9e0ff */
[C---:B------:R-:W-:Y:S01]  /*591f0*/  VIADD R69, R70.reuse, UR26 ;  /* 0x0000001a46457c36 */ /* 0x040fe20008000000 */
[----:B----4-:R-:W-:-:S05]  /*59200*/  IADD3 R4, P5, PT, R70, R68, RZ ;  /* 0x0000004446047210 */ /* 0x010fca0007fbe0ff */
[C---:B------:R-:W-:Y:S01]  /*59210*/  IMAD.X R5, R73.reuse, 0x1, R3, P5 ;  /* 0x0000000149057824 */ /* 0x040fe200028e0603 */
[----:B------:R-:W-:Y:S01]  /*59220*/  SHF.R.S32.HI R72, RZ, 0x1f, R69 ;  /* 0x0000001fff487819 */ /* 0x000fe20000011445 */
[----:B------:R-:W-:-:S03]  /*59230*/  IMAD.X R7, R73, 0x1, R0, P4 ;  /* 0x0000000149077824 */ /* 0x000fc600020e0600 */
[----:B------:R0:W-:Y:S01]  /*59240*/  STL.64 [R1+0x170], R4 ;  /* 0x0001700401007387 */ /* 0x0001e20000100a00 */
[C---:B------:R-:W-:Y:S01]  /*59250*/  IADD3 R54, P5, PT, R69.reuse, R68, RZ ;  /* 0x0000004445367210 */ /* 0x040fe20007fbe0ff */
[C---:B------:R-:W-:Y:S01]  /*59260*/  VIADD R71, R69.reuse, UR26 ;  /* 0x0000001a45477c36 */ /* 0x040fe20008000000 */
[----:B0-----:R-:W-:Y:S01]  /*59270*/  IADD3 R4, P4, PT, R69, R2, RZ ;  /* 0x0000000245047210 */ /* 0x001fe20007f9e0ff */
[----:B------:R-:W-:Y:S04]  /*59280*/  STL.64 [R1+0x178], R6 ;  /* 0x0001780601007387 */ /* 0x000fe80000100a00 */
[C---:B------:R-:W-:Y:S01]  /*59290*/  IMAD.X R5, R72.reuse, 0x1, R0, P4 ;  /* 0x0000000148057824 */ /* 0x040fe200020e0600 */
[----:B------:R-:W-:Y:S01]  /*592a0*/  SHF.R.S32.HI R73, RZ, 0x1f, R71 ;  /* 0x0000001fff497819 */ /* 0x000fe20000011447 */
[----:B------:R-:W-:-:S03]  /*592b0*/  IMAD.X R55, R72, 0x1, R3, P5 ;  /* 0x0000000148377824 */ /* 0x000fc600028e0603 */
[----:B------:R0:W-:Y:S01]  /*592c0*/  STL.64 [R1+0x168], R4 ;  /* 0x0001680401007387 */ /* 0x0001e20000100a00 */
[C---:B------:R-:W-:Y:S01]  /*592d0*/  VIADD R70, R71.reuse, UR26 ;  /* 0x0000001a47467c36 */ /* 0x040fe20008000000 */
[----:B0-----:R-:W-:-:S05]  /*592e0*/  IADD3 R4, P5, PT, R71, R68, RZ ;  /* 0x0000004447047210 */ /* 0x001fca0007fbe0ff */
[--C-:B------:R-:W-:Y:S01]  /*592f0*/  IMAD.X R5, R73, 0x1, R3.reuse, P5 ;  /* 0x0000000149057824 */ /* 0x100fe200028e0603 */
[----:B------:R-:W-:Y:S02]  /*59300*/  IADD3 R6, P4, PT, R71, R2, RZ ;  /* 0x0000000247067210 */ /* 0x000fe40007f9e0ff */
[----:B------:R-:W-:Y:S02]  /*59310*/  SHF.R.S32.HI R71, RZ, 0x1f, R70 ;  /* 0x0000001fff477819 */ /* 0x000fe40000011446 */
        /* <DEDUP_REMOVED lines=11> */
[----:B------:R-:W-:Y:S02]  /*593d0*/  IMAD.X R57, R71, 0x1, R0, P4 ;  /* 0x0000000147397824 */ /* 0x000fe400020e0600 */
        /* <DEDUP_REMOVED lines=15> */
[----:B----4-:R-:W-:-:S03]  /*594d0*/  IADD3 R4, P5, PT, R69, R68, RZ ;  /* 0x0000004445047210 */ /* 0x010fc60007fbe0ff */
[C---:B------:R-:W-:Y:S02]  /*594e0*/  IMAD.X R7, R72.reuse, 0x1, R0, P4 ;  /* 0x0000000148077824 */ /* 0x040fe400020e0600 */
[----:B------:R-:W-:Y:S01]  /*594f0*/  IMAD.X R5, R72, 0x1, R3, P5 ;  /* 0x0000000148057824 */ /* 0x000fe200028e0603 */
[----:B------:R-:W-:Y:S01]  /*59500*/  SHF.R.S32.HI R71, RZ, 0x1f, R70 ;  /* 0x0000001fff477819 */ /* 0x000fe20000011446 */
[C---:B------:R-:W-:Y:S01]  /*59510*/  VIADD R69, R70.reuse, UR26 ;  /* 0x0000001a46457c36 */ /* 0x040fe20008000000 */
[C---:B------:R-:W-:Y:S02]  /*59520*/  IADD3 R60, P4, PT, R70.reuse, R2, RZ ;  /* 0x00000002463c7210 */ /* 0x040fe40007f9e0ff */
[----:B------:R0:W-:Y:S01]  /*59530*/  STL.64 [R1+0x110], R4 ;  /* 0x0001100401007387 */ /* 0x0001e20000100a00 */
[----:B------:R-:W-:Y:S02]  /*59540*/  VIADD R92, R69, UR26 ;  /* 0x0000001a455c7c36 */ /* 0x000fe40008000000 */
[----:B------:R-:W-:Y:S01]  /*59550*/  IMAD.X R61, R71, 0x1, R0, P4 ;  /* 0x00000001473d7824 */ /* 0x000fe200020e0600 */
[----:B------:R4:W-:Y:S01]  /*59560*/  STL.64 [R1+0x118], R6 ;  /* 0x0001180601007387 */ /* 0x0009e20000100a00 */
[----:B0-----:R-:W-:Y:S01]  /*59570*/  IADD3 R4, P5, PT, R70, R68, RZ ;  /* 0x0000004446047210 */ /* 0x001fe20007fbe0ff */
[----:B------:R-:W-:Y:S01]  /*59580*/  VIADD R88, R92, UR26 ;  /* 0x0000001a5c587c36 */ /* 0x000fe20008000000 */
[----:B------:R-:W-:Y:S01]  /*59590*/  SHF.R.S32.HI R70, RZ, 0x1f, R69 ;  /* 0x0000001fff467819 */ /* 0x000fe20000011445 */
[----:B------:R-:W5:Y:S01]  /*595a0*/  LDL.LU R8, [R1+0x1604] ;  /* 0x0016040001087983 */ /* 0x000f620000300800 */
[----:B----4-:R-:W-:Y:S01]  /*595b0*/  IMAD.MOV.U32 R6, RZ, RZ, R62 ;  /* 0x000000ffff067224 */ /* 0x010fe200078e003e */
[----:B------:R-:W-:Y:S01]  /*595c0*/  IADD3 R62, P4, PT, R69, R2, RZ ;  /* 0x00000002453e7210 */ /* 0x000fe20007f9e0ff */
[----:B------:R-:W-:Y:S01]  /*595d0*/  IMAD.X R5, R71, 0x1, R3, P5 ;  /* 0x0000000147057824 */ /* 0x000fe200028e0603 */
[----:B------:R-:W-:Y:S01]  /*595e0*/  IADD3 R64, P5, PT, R69, R68, RZ ;  /* 0x0000004445407210 */ /* 0x000fe20007fbe0ff */
[----:B------:R-:W-:Y:S01]  /*595f0*/  IMAD.MOV.U32 R7, RZ, RZ, R63 ;  /* 0x000000ffff077224 */ /* 0x000fe200078e003f */
[----:B------:R-:W-:Y:S01]  /*59600*/  SHF.R.S32.HI R69, RZ, 0x1f, R92 ;  /* 0x0000001fff457819 */ /* 0x000fe2000001145c */
[----:B------:R-:W-:Y:S01]  /*59610*/  IMAD.X R63, R70, 0x1, R0, P4 ;  /* 0x00000001463f7824 */ /* 0x000fe200020e0600 */
[----:B------:R-:W-:Y:S01]  /*59620*/  IADD3 R66, P4, PT, R92, R2, RZ ;  /* 0x000000025c427210 */ /* 0x000fe20007f9e0ff */
[--C-:B------:R-:W-:Y:S01]  /*59630*/  IMAD.X R65, R70, 0x1, R3.reuse, P5 ;  /* 0x0000000146417824 */ /* 0x100fe200028e0603 */
[----:B------:R-:W-:Y:S01]  /*59640*/  IADD3 R92, P5, PT, R92, R68, RZ ;  /* 0x000000445c5c7210 */ /* 0x000fe20007fbe0ff */
[C---:B------:R-:W-:Y:S01]  /*59650*/  VIADD R84, R88.reuse, UR26 ;  /* 0x0000001a58547c36 */ /* 0x040fe20008000000 */
[----:B------:R-:W-:Y:S01]  /*59660*/  SHF.R.S32.HI R70, RZ, 0x1f, R88 ;  /* 0x0000001fff467819 */ /* 0x000fe20000011458 */
[C---:B------:R-:W-:Y:S01]  /*59670*/  IMAD.X R67, R69.reuse, 0x1, R0, P4 ;  /* 0x0000000145437824 */ /* 0x040fe200020e0600 */
[C---:B------:R-:W-:Y:S01]  /*59680*/  IADD3 R90, P4, PT, R88.reuse, R2, RZ ;  /* 0x00000002585a7210 */ /* 0x040fe20007f9e0ff */
[--C-:B------:R-:W-:Y:S01]  /*59690*/  IMAD.X R93, R69, 0x1, R3.reuse, P5 ;  /* 0x00000001455d7824 */ /* 0x100fe200028e0603 */
        /* <DEDUP_REMOVED lines=13> */
[----:B------:R0:W-:Y:S04]  /*59770*/  STL.64 [R1+0x100], R4 ;  /* 0x0001000401007387 */ /* 0x0001e80000100a00 */
[----:B------:R-:W-:Y:S01]  /*59780*/  IMAD.X R81, R70, 0x1, R3, P5 ;  /* 0x0000000146517824 */ /* 0x000fe200028e0603 */
[----:B0-----:R-:W1:Y:S04]  /*59790*/  LDL.LU R5, [R1+0x1600] ;  /* 0x0016000001057983 */ /* 0x001e680000300800 */
[----:B------:R-:W4:Y:S04]  /*597a0*/  LDL.LU R14, [R1+0x418] ;  /* 0x00041800010e7983 */ /* 0x000f280000300800 */
[----:B------:R-:W4:Y:S04]  /*597b0*/  LDL.LU R15, [R1+0x41c] ;  /* 0x00041c00010f7983 */ /* 0x000f280000300800 */
[----:B------:R-:W2:Y:S04]  /*597c0*/  LDL.LU R4, [R1+0x18] ;  /* 0x0000180001047983 */ /* 0x000ea80000300800 */
[----:B------:R-:W2:Y:S04]  /*597d0*/  LDL.LU R12, [R1+0x1c] ;  /* 0x00001c00010c7983 */ /* 0x000ea80000300800 */
[----:B------:R-:W3:Y:S04]  /*597e0*/  LDL.LU.64 R10, [R1+0xa00] ;  /* 0x000a0000010a7983 */ /* 0x000ee80000300a00 */
[----:B------:R0:W-:Y:S04]  /*597f0*/  STL [R1+0x16e0], R81 ;  /* 0x0016e05101007387 */ /* 0x0001e80000100800 */
[----:B0-----:R-:W3:Y:S01]  /*59800*/  LDL.LU R81, [R1+0x700] ;  /* 0x0007000001517983 */ /* 0x001ee20000300800 */
[----:B------:R-:W-:-:S02]  /*59810*/  SHF.R.S32.HI R71, RZ, 0x1f, R69 ;  /* 0x0000001fff477819 */ /* 0x000fc40000011445 */
[C---:B------:R-:W-:Y:S01]  /*59820*/  IADD3 R76, P5, PT, R69.reuse, R68, RZ ;  /* 0x00000044454c7210 */ /* 0x040fe20007fbe0ff */
[----:B------:R-:W-:Y:S01]  /*59830*/  IMAD.X R83, R70, 0x1, R0, P4 ;  /* 0x0000000146537824 */ /* 0x000fe200020e0600 */
[----:B------:R-:W-:-:S03]  /*59840*/  IADD3 R78, P4, PT, R69, R2, RZ ;  /* 0x00000002454e7210 */ /* 0x000fc60007f9e0ff */
[----:B------:R-:W-:Y:S02]  /*59850*/  IMAD.X R77, R71, 0x1, R3, P5 ;  /* 0x00000001474d7824 */ /* 0x000fe400028e0603 */
[----:B------:R-:W-:-:S03]  /*59860*/  VIADD R69, R69, UR26 ;  /* 0x0000001a45457c36 */ /* 0x000fc60008000000 */
[----:B------:R0:W-:Y:S01]  /*59870*/  STL [R1+0x16dc], R77 ;  /* 0x0016dc4d01007387 */ /* 0x0001e20000100800 */
[----:B------:R-:W-:Y:S01]  /*59880*/  IMAD.X R79, R71, 0x1, R0, P4 ;  /* 0x00000001474f7824 */ /* 0x000fe200020e0600 */
[----:B------:R-:W-:Y:S01]  /*59890*/  SHF.R.S32.HI R73, RZ, 0x1f, R69 ;  /* 0x0000001fff497819 */ /* 0x000fe20000011445 */
[C---:B------:R-:W-:Y:S01]  /*598a0*/  VIADD R71, R69.reuse, UR26 ;  /* 0x0000001a45477c36 */ /* 0x040fe20008000000 */
[C---:B------:R-:W-:Y:S01]  /*598b0*/  IADD3 R74, P4, PT, R69.reuse, R2, RZ ;  /* 0x00000002454a7210 */ /* 0x040fe20007f9e0ff */
[----:B0-----:R-:W3:Y:S01]  /*598c0*/  LDL.LU R77, [R1+0x704] ;  /* 0x00070400014d7983 */ /* 0x001ee20000300800 */
[----:B------:R-:W-:-:S03]  /*598d0*/  IADD3 R72, P5, PT, R69, R68, RZ ;  /* 0x0000004445487210 */ /* 0x000fc60007fbe0ff */
[----:B------:R-:W-:Y:S01]  /*598e0*/  IMAD.X R75, R73, 0x1, R0, P4 ;  /* 0x00000001494b7824 */ /* 0x000fe200020e0600 */
[C---:B------:R-:W-:Y:S02]  /*598f0*/  IADD3 R70, P4, PT, R71.reuse, R2, RZ ;  /* 0x0000000247467210 */ /* 0x040fe40007f9e0ff */
[----:B------:R-:W-:Y:S02]  /*59900*/  IADD3 R68, P6, PT, R71, R68, RZ ;  /* 0x0000004447447210 */ /* 0x000fe40007fde0ff */
[----:B------:R-:W-:Y:S01]  /*59910*/  SHF.R.S32.HI R2, RZ, 0x1f, R71 ;  /* 0x0000001fff027819 */ /* 0x000fe20000011447 */
[----:B------:R-:W-:-:S04]  /*59920*/  IMAD.X R73, R73, 0x1, R3, P5 ;  /* 0x0000000149497824 */ /* 0x000fc800028e0603 */
[C---:B------:R-:W-:Y:S02]  /*59930*/  IMAD.X R69, R2.reuse, 0x1, R3, P6 ;  /* 0x0000000102457824 */ /* 0x040fe400030e0603 */
[----:B------:R-:W-:Y:S01]  /*59940*/  IMAD.X R71, R2, 0x1, R0, P4 ;  /* 0x0000000102477824 */ /* 0x000fe200020e0600 */
[----:B-----5:R-:W-:Y:S01]  /*59950*/  ISETP.GE.AND P5, PT, R8, UR4, PT ;  /* 0x0000000408007c0c */ /* 0x020fe2000bfa6270 */
[----:B------:R-:W0:Y:S01]  /*59960*/  LDCU UR4, c[0x0][0x39c] ;  /* 0x00007380ff0477ac */ /* 0x000e220008000800 */
[----:B------:R-:W5:Y:S04]  /*59970*/  LDL.LU.64 R8, [R1+0x9f8] ;  /* 0x0009f80001087983 */ /* 0x000f680000300a00 */
[----:B------:R-:W0:Y:S01]  /*59980*/  LDL.LU R3, [R1+0x1634] ;  /* 0x0016340001037983 */ /* 0x000e220000300800 */
[----:B-1----:R-:W-:Y:S01]  /*59990*/  ISETP.GE.AND P4, PT, R5, UR5, PT ;  /* 0x0000000505007c0c */ /* 0x002fe2000bf86270 */
[----:B------:R-:W1:Y:S02]  /*599a0*/  LDCU UR5, c[0x0][0x39c] ;  /* 0x00007380ff0577ac */ /* 0x000e640008000800 */
[----:B------:R-:W5:Y:S04]  /*599b0*/  LDL.LU R5, [R1+0x420] ;  /* 0x0004200001057983 */ /* 0x000f680000300800 */
[----:B------:R-:W5:Y:S01]  /*599c0*/  LDL.LU R13, [R1+0x424] ;  /* 0x00042400010d7983 */ /* 0x000f620000300800 */
[----:B----4-:R-:W-:-:S03]  /*599d0*/  F2FP.SATFINITE.E4M3.F32.PACK_AB_MERGE_C R0, R15, R14, RZ ;  /* 0x0000000e0f00723e */ /* 0x010fc600048070ff */
[----:B------:R-:W4:Y:S01]  /*599e0*/  LDL.LU.64 R16, [R1+0x9f0] ;  /* 0x0009f00001107983 */ /* 0x000f220000300a00 */
[----:B--2---:R-:W-:Y:S02]  /*599f0*/  F2FP.SATFINITE.E4M3.F32.PACK_AB_MERGE_C R2, R12, R4, RZ ;  /* 0x000000040c02723e */ /* 0x004fe400048070ff */
[----:B---3--:R-:W-:Y:S01]  /*59a00*/  ISETP.LT.AND P6, PT, R81, UR6, !P5 ;  /* 0x0000000651007c0c */ /* 0x008fe2000efc1270 */
[----:B------:R-:W2:-:S12]  /*59a10*/  LDCU UR6, c[0x0][0x398] ;  /* 0x00007300ff0677ac */ /* 0x000e980008000800 */
[----:B------:R3:W-:Y:S04]  /*59a20*/  @P6 STG.E.U8 desc[UR20][R6.64], R0 ;  /* 0x0000000006006986 */ /* 0x0007e8000c101114 */
[----:B---3--:R-:W3:Y:S04]  /*59a30*/  LDL.LU.64 R6, [R1+0x9e8] ;  /* 0x0009e80001067983 */ /* 0x008ee80000300a00 */
[----:B------:R-:W3:Y:S04]  /*59a40*/  LDL.LU R4, [R1+0x20] ;  /* 0x0000200001047983 */ /* 0x000ee80000300800 */
[----:B------:R-:W3:Y:S01]  /*59a50*/  LDL.LU R12, [R1+0x24] ;  /* 0x00002400010c7983 */ /* 0x000ee20000300800 */
[----:B------:R-:W-:Y:S01]  /*59a60*/  ISETP.LT.AND P5, PT, R77, UR7, !P5 ;  /* 0x000000074d007c0c */ /* 0x000fe2000efa1270 */
[----:B------:R-:W0:Y:S02]  /*59a70*/  LDCU UR7, c[0x0][0x398] ;  /* 0x00007300ff0777ac */ /* 0x000e240008000800 */
[----:B------:R-:W1:Y:S01]  /*59a80*/  LDL.LU R14, [R1+0x1678] ;  /* 0x00167800010e7983 */ /* 0x000e620000300800 */
[----:B------:R-:W-:Y:S01]  /*59a90*/  ISETP.LT.AND P6, PT, R81, UR9, !P4 ;  /* 0x0000000951007c0c */ /* 0x000fe2000e7c1270 */
[----:B------:R-:W0:Y:S01]  /*59aa0*/  LDCU UR9, c[0x0][0x398] ;  /* 0x00007300ff0977ac */ /* 0x000e220008000800 */
[----:B------:R-:W-:-:S04]  /*59ab0*/  PRMT R0, R0, 0x9910, RZ ;  /* 0x0000991000007816 */ /* 0x000fc800000000ff */
[----:B------:R-:W-:-:S03]  /*59ac0*/  SHF.R.S32.HI R0, RZ, 0x8, R0 ;  /* 0x00000008ff007819 */ /* 0x000fc60000011400 */
[----:B------:R2:W-:Y:S02]  /*59ad0*/  @P5 STG.E.U8 desc[UR20][R10.64], R2 ;  /* 0x000000020a005986 */ /* 0x0005e4000c101114 */
[----:B--2---:R-:W-:Y:S01]  /*59ae0*/  ISETP.LT.AND P4, PT, R77, UR6, !P4 ;  /* 0x000000064d007c0c */ /* 0x004fe2000e781270 */
[----:B------:R-:W2:Y:S01]  /*59af0*/  LDCU UR6, c[0x0][0x398] ;  /* 0x00007300ff0677ac */ /* 0x000ea20008000800 */
[----:B------:R-:W2:Y:S01]  /*59b00*/  LDL.LU.64 R10, [R1+0x9e0] ;  /* 0x0009e000010a7983 */ /* 0x000ea20000300a00 */
[----:B------:R-:W-:-:S04]  /*59b10*/  PRMT R2, R2, 0x9910, RZ ;  /* 0x0000991002027816 */ /* 0x000fc800000000ff */
[----:B------:R-:W-:Y:S01]  /*59b20*/  SHF.R.S32.HI R2, RZ, 0x8, R2 ;  /* 0x00000008ff027819 */ /* 0x000fe20000011402 */
[----:B-----5:R5:W-:Y:S01]  /*59b30*/  @P6 STG.E.U8 desc[UR20][R8.64], R0 ;  /* 0x0000000008006986 */ /* 0x020be2000c101114 */
[----:B0-----:R-:W-:Y:S01]  /*59b40*/  ISETP.GE.AND P5, PT, R3, UR4, PT ;  /* 0x0000000403007c0c */ /* 0x001fe2000bfa6270 */
[----:B------:R-:W0:Y:S03]  /*59b50*/  LDCU UR4, c[0x0][0x39c] ;  /* 0x00007380ff0477ac */ /* 0x000e260008000800 */
[----:B------:R-:W-:Y:S01]  /*59b60*/  ISETP.LT.AND P6, PT, R81, UR7, !P5 ;  /* 0x0000000751007c0c */ /* 0x000fe2000efc1270 */
[----:B------:R-:W0:Y:S01]  /*59b70*/  LDCU UR7, c[0x0][0x398] ;  /* 0x00007300ff0777ac */ /* 0x000e220008000800 */
[----:B-----5:R-:W5:Y:S04]  /*59b80*/  LDL.LU.64 R8, [R1+0x9d8] ;  /* 0x0009d80001087983 */ /* 0x020f680000300a00 */
[----:B------:R-:W0:Y:S01]  /*59b90*/  LDL.LU R3, [R1+0x15a8] ;  /* 0x0015a80001037983 */ /* 0x000e220000300800 */
[----:B------:R-:W-:-:S03]  /*59ba0*/  F2FP.SATFINITE.E4M3.F32.PACK_AB_MERGE_C R0, R13, R5, RZ ;  /* 0x000000050d00723e */ /* 0x000fc600048070ff */
[----:B------:R-:W5:Y:S04]  /*59bb0*/  LDL.LU R5, [R1+0x428] ;  /* 0x0004280001057983 */ /* 0x000f680000300800 */
[----:B------:R-:W5:Y:S04]  /*59bc0*/  LDL.LU R13, [R1+0x42c] ;  /* 0x00042c00010d7983 */ /* 0x000f680000300800 */
[----:B----4-:R4:W-:Y:S04]  /*59bd0*/  @P4 STG.E.U8 desc[UR20][R16.64], R2 ;  /* 0x0000000210004986 */ /* 0x0109e8000c101114 */
[----:B----4-:R-:W4:Y:S04]  /*59be0*/  LDL.LU.64 R16, [R1+0x9d0] ;  /* 0x0009d00001107983 */ /* 0x010f280000300a00 */
[----:B---3--:R3:W-:Y:S01]  /*59bf0*/  @P6 STG.E.U8 desc[UR20][R6.64], R0 ;  /* 0x0000000006006986 */ /* 0x0087e2000c101114 */
[----:B------:R-:W-:-:S03]  /*59c00*/  F2FP.SATFINITE.E4M3.F32.PACK_AB_MERGE_C R2, R12, R4, RZ ;  /* 0x000000040c02723e */ /* 0x000fc600048070ff */
[----:B---3--:R-:W3:Y:S04]  /*59c10*/  LDL.LU.64 R6, [R1+0x9c8] ;  /* 0x0009c80001067983 */ /* 0x008ee80000300a00 */
[----:B------:R-:W3:Y:S04]  /*59c20*/  LDL.LU R4, [R1+0x28] ;  /* 0x0000280001047983 */ /* 0x000ee80000300800 */
[----:B------:R-:W3:Y:S01]  /*59c30*/  LDL.LU R12, [R1+0x2c] ;  /* 0x00002c00010c7983 */ /* 0x000ee20000300800 */
[----:B-1----:R-:W-:Y:S01]  /*59c40*/  ISETP.GE.AND P4, PT, R14, UR5, PT ;  /* 0x000000050e007c0c */ /* 0x002fe2000bf86270 */
[----:B------:R-:W1:Y:S01]  /*59c50*/  LDCU UR5, c[0x0][0x39c] ;  /* 0x00007380ff0577ac */ /* 0x000e620008000800 */
[----:B------:R-:W-:Y:S01]  /*59c60*/  ISETP.LT.AND P5, PT, R77, UR9, !P5 ;  /* 0x000000094d007c0c */ /* 0x000fe2000efa1270 */
[----:B------:R-:W1:Y:S01]  /*59c70*/  LDL.LU R14, [R1+0x15e8] ;  /* 0x0015e800010e7983 */ /* 0x000e620000300800 */
[----:B------:R-:W-:Y:S01]  /*59c80*/  ISETP.LT.AND P6, PT, R81, UR10, !P4 ;  /* 0x0000000a51007c0c */ /* 0x000fe2000e7c1270 */
[----:B------:R-:W0:Y:S01]  /*59c90*/  LDCU UR9, c[0x0][0x398] ;  /* 0x00007300ff0977ac */ /* 0x000e220008000800 */
[----:B------:R-:W-:Y:S01]  /*59ca0*/  PRMT R0, R0, 0x9910, RZ ;  /* 0x0000991000007816 */ /* 0x000fe200000000ff */
[----:B------:R-:W0:Y:S03]  /*59cb0*/  LDCU UR10, c[0x0][0x398] ;  /* 0x00007300ff0a77ac */ /* 0x000e260008000800 */
[----:B------:R-:W-:-:S05]  /*59cc0*/  SHF.R.S32.HI R0, RZ, 0x8, R0 ;  /* 0x00000008ff007819 */ /* 0x000fca0000011400 */
[----:B--2---:R2:W-:Y:S01]  /*59cd0*/  @P5 STG.E.U8 desc[UR20][R10.64], R2 ;  /* 0x000000020a005986 */ /* 0x0045e2000c101114 */
[----:B------:R-:W-:Y:S01]  /*59ce0*/  ISETP.LT.AND P4, PT, R77, UR6, !P4 ;  /* 0x000000064d007c0c */ /* 0x000fe2000e781270 */
[----:B------:R-:W0:Y:S02]  /*59cf0*/  LDCU UR6, c[0x0][0x398] ;  /* 0x00007300ff0677ac */ /* 0x000e240008000800 */
[----:B--2---:R-:W2:Y:S01]  /*59d00*/  LDL.LU.64 R10, [R1+0x9c0] ;  /* 0x0009c000010a7983 */ /* 0x004ea20000300a00 */
        /* <DEDUP_REMOVED lines=167> */
[----:B-----5:R-:W5:Y:S01]  /*5a780*/  LDL.LU.64 R8, [R1+0x918] ;  /* 0x0009180001087983 */ /* 0x020f620000300a00 */
[----:B------:R-:W-:-:S03]  /*5a790*/  F2FP.SATFINITE.E4M3.F32.PACK_AB_MERGE_C R0, R13, R5, RZ ;  /* 0x000000050d00723e */ /* 0x000fc600048070ff */
[----:B------:R-:W0:Y:S04]  /*5a7a0*/  LDL.LU R3, [R1+0x15f8] ;  /* 0x0015f80001037983 */ /* 0x000e280000300800 */
        /* <DEDUP_REMOVED lines=233> */
[----:B------:R-:W-:Y:S01]  /*5b640*/  ISETP.LT.AND P5, PT, R77, UR9, !P5 ;  /* 0x000000094d007c0c */ /* 0x000fe2000efa1270 */
[----:B------:R-:W0:Y:S01]  /*5b650*/  LDCU UR9, c[0x0][0x398] ;  /* 0x00007300ff0977ac */ /* 0x000e220008000800 */
[----:B-1----:R-:W-:-:S02]  /*5b660*/  ISETP.GE.AND P4, PT, R14, UR5, PT ;  /* 0x000000050e007c0c */ /* 0x002fc4000bf86270 */
[----:B------:R-:W3:Y:S01]  /*5b670*/  LDL.LU R14, [R1+0x1614] ;  /* 0x00161400010e7983 */ /* 0x000ee20000300800 */
[----:B------:R-:W-:Y:S01]  /*5b680*/  PRMT R0, R0, 0x9910, RZ ;  /* 0x0000991000007816 */ /* 0x000fe200000000ff */
[----:B------:R-:W1:Y:S01]  /*5b690*/  LDCU UR5, c[0x0][0x39c] ;  /* 0x00007380ff0577ac */ /* 0x000e620008000800 */
[----:B------:R-:W-:Y:S02]  /*5b6a0*/  ISETP.LT.AND P6, PT, R81, UR10, !P4 ;  /* 0x0000000a51007c0c */ /* 0x000fe4000e7c1270 */
[----:B------:R-:W-:Y:S01]  /*5b6b0*/  SHF.R.S32.HI R0, RZ, 0x8, R0 ;  /* 0x00000008ff007819 */ /* 0x000fe20000011400 */
[----:B------:R-:W0:Y:S03]  /*5b6c0*/  LDCU UR10, c[0x0][0x398] ;  /* 0x00007300ff0a77ac */ /* 0x000e260008000800 */
        /* <DEDUP_REMOVED lines=192> */
[----:B--2---:R2:W-:Y:S04]  /*5c2d0*/  @P5 STG.E.U8 desc[UR20][R10.64], R2 ;  /* 0x000000020a005986 */ /* 0x0045e8000c101114 */
[----:B--2---:R-:W2:Y:S01]  /*5c2e0*/  LDL.LU.64 R10, [R1+0x760] ;  /* 0x00076000010a7983 */ /* 0x004ea20000300a00 */
[----:B------:R-:W-:Y:S01]  /*5c2f0*/  ISETP.LT.AND P4, PT, R77, UR6, !P4 ;  /* 0x000000064d007c0c */ /* 0x000fe2000e781270 */
[----:B------:R-:W0:Y:S01]  /*5c300*/  LDCU UR6, c[0x0][0x398] ;  /* 0x00007300ff0677ac */ /* 0x000e220008000800 */
        /* <DEDUP_REMOVED lines=57> */
[----:B------:R-:W-:-:S06]  /*5c6a0*/  ISETP.LT.AND P6, PT, R81, UR10, !P4 ;  /* 0x0000000a51007c0c */ /* 0x000fcc000e7c1270 */
[----:B--2---:R2:W-:Y:S01]  /*5c6b0*/  @P5 STG.E.U8 desc[UR20][R10.64], R2 ;  /* 0x000000020a005986 */ /* 0x0045e2000c101114 */
[----:B------:R-:W-:Y:S01]  /*5c6c0*/  SHF.R.S32.HI R0, RZ, 0x8, R0 ;  /* 0x00000008ff007819 */ /* 0x000fe20000011400 */
[----:B------:R-:W0:Y:S02]  /*5c6d0*/  LDCU UR10, c[0x0][0x398] ;  /* 0x00007300ff0a77ac */ /* 0x000e240008000800 */
        /* <DEDUP_REMOVED lines=57> */
[----:B------:R-:W-:Y:S01]  /*5ca70*/  PRMT R0, R0, 0x9910, RZ ;  /* 0x0000991000007816 */ /* 0x000fe200000000ff */
[----:B------:R-:W1:Y:S01]  /*5ca80*/  LDCU UR5, c[0x0][0x39c] ;  /* 0x00007380ff0577ac */ /* 0x000e620008000800 */
[----:B------:R-:W-:-:S07]  /*5ca90*/  ISETP.LT.AND P6, PT, R81, UR10, !P4 ;  /* 0x0000000a51007c0c */ /* 0x000fce000e7c1270 */
[----:B--2---:R2:W-:Y:S01]  /*5caa0*/  @P5 STG.E.U8 desc[UR20][R10.64], R2 ;  /* 0x000000020a005986 */ /* 0x0045e2000c101114 */
[----:B------:R-:W-:Y:S01]  /*5cab0*/  SHF.R.S32.HI R0, RZ, 0x8, R0 ;  /* 0x00000008ff007819 */ /* 0x000fe20000011400 */
[----:B------:R-:W0:Y:S02]  /*5cac0*/  LDCU UR10, c[0x0][0x398] ;  /* 0x00007300ff0a77ac */ /* 0x000e240008000800 */
[----:B--2---:R-:W1:Y:S01]  /*5cad0*/  LDL.LU R10, [R1+0x160c] ;  /* 0x00160c00010a7983 */ /* 0x004e620000300800 */
[----:B------:R-:W-:Y:S01]  /*5cae0*/  ISETP.LT.AND P4, PT, R77, UR6, !P4 ;  /* 0x000000064d007c0c */ /* 0x000fe2000e781270 */
[----:B------:R-:W2:Y:S02]  /*5caf0*/  LDCU UR6, c[0x0][0x398] ;  /* 0x00007300ff0677ac */ /* 0x000ea40008000800 */
        /* <DEDUP_REMOVED lines=19> */
[----:B------:R-:W3:Y:S04]  /*5cc30*/  LDL.LU R12, [R1+0xec] ;  /* 0x0000ec00010c7983 */ /* 0x000ee80000300800 */
[----:B------:R-:W3:Y:S01]  /*5cc40*/  LDL.LU R4, [R1+0x1664] ;  /* 0x0016640001047983 */ /* 0x000ee20000300800 */
[----:B------:R-:W-:Y:S01]  /*5cc50*/  ISETP.LT.AND P5, PT, R77, UR9, !P5 ;  /* 0x000000094d007c0c */ /* 0x000fe2000efa1270 */
[----:B------:R-:W0:Y:S01]  /*5cc60*/  LDCU UR9, c[0x0][0x398] ;  /* 0x00007300ff0977ac */ /* 0x000e220008000800 */
[----:B------:R-:W-:-:S02]  /*5cc70*/  PRMT R0, R0, 0x9910, RZ ;  /* 0x0000991000007816 */ /* 0x000fc400000000ff */
[----:B-1----:R-:W-:Y:S01]  /*5cc80*/  ISETP.GE.AND P4, PT, R10, UR5, PT ;  /* 0x000000050a007c0c */ /* 0x002fe2000bf86270 */
[----:B------:R-:W1:Y:S03]  /*5cc90*/  LDCU UR5, c[0x0][0x39c] ;  /* 0x00007380ff0577ac */ /* 0x000e660008000800 */
[----:B------:R-:W-:-:S05]  /*5cca0*/  ISETP.LT.AND P6, PT, R81, UR10, !P4 ;  /* 0x0000000a51007c0c */ /* 0x000fca000e7c1270 */
[----:B--2---:R2:W-:Y:S01]  /*5ccb0*/  @P5 STG.E.U8 desc[UR20][R14.64], R2 ;  /* 0x000000020e005986 */ /* 0x0045e2000c101114 */
[----:B------:R-:W-:Y:S01]  /*5ccc0*/  SHF.R.S32.HI R0, RZ, 0x8, R0 ;  /* 0x00000008ff007819 */ /* 0x000fe20000011400 */
[----:B------:R-:W0:Y:S01]  /*5ccd0*/  LDCU UR10, c[0x0][0x398] ;  /* 0x00007300ff0a77ac */ /* 0x000e220008000800 */
[----:B------:R-:W-:Y:S01]  /*5cce0*/  ISETP.LT.AND P4, PT, R77, UR6, !P4 ;  /* 0x000000064d007c0c */ /* 0x000fe2000e781270 */
[----:B------:R-:W0:Y:S01]  /*5ccf0*/  LDCU UR6, c[0x0][0x398] ;  /* 0x00007300ff0677ac */ /* 0x000e220008000800 */
        /* <DEDUP_REMOVED lines=14> */
[----:B---3--:R3:W-:Y:S01]  /*5cde0*/  @P6 STG.E.U8 desc[UR20][R6.64], R0 ;  /* 0x0000000006006986 */ /* 0x0087e2000c101114 */
[----:B----4-:R-:W-:-:S02]  /*5cdf0*/  F2FP.SATFINITE.E4M3.F32.PACK_AB_MERGE_C R2, R12, R11, RZ ;  /* 0x0000000b0c02723e */ /* 0x010fc400048070ff */
[----:B-1----:R-:W-:Y:S01]  /*5ce00*/  ISETP.GE.AND P4, PT, R4, UR5, PT ;  /* 0x0000000504007c0c */ /* 0x002fe2000bf86270 */
[----:B------:R-:W1:Y:S01]  /*5ce10*/  LDCU UR5, c[0x0][0x39c] ;  /* 0x00007380ff0577ac */ /* 0x000e620008000800 */
[----:B------:R-:W4:Y:S04]  /*5ce20*/  LDL.LU.64 R4, [R1+0x6a8] ;  /* 0x0006a80001047983 */ /* 0x000f280000300a00 */
[----:B---3--:R-:W3:Y:S04]  /*5ce30*/  LDL.LU.64 R6, [R1+0x6a0] ;  /* 0x0006a00001067983 */ /* 0x008ee80000300a00 */
[----:B------:R-:W3:Y:S04]  /*5ce40*/  LDL.LU R16, [R1+0xf0] ;  /* 0x0000f00001107983 */ /* 0x000ee80000300800 */
[----:B------:R-:W3:Y:S04]  /*5ce50*/  LDL.LU R17, [R1+0xf4] ;  /* 0x0000f40001117983 */ /* 0x000ee80000300800 */
[----:B------:R-:W1:Y:S01]  /*5ce60*/  LDL.LU R12, [R1+0x15d4] ;  /* 0x0015d400010c7983 */ /* 0x000e620000300800 */
[----:B------:R-:W-:Y:S01]  /*5ce70*/  ISETP.LT.AND P5, PT, R77, UR9, !P5 ;  /* 0x000000094d007c0c */ /* 0x000fe2000efa1270 */
[----:B------:R-:W0:Y:S01]  /*5ce80*/  LDCU UR9, c[0x0][0x398] ;  /* 0x00007300ff0977ac */ /* 0x000e220008000800 */
[----:B------:R-:W-:-:S02]  /*5ce90*/  ISETP.LT.AND P6, PT, R81, UR10, !P4 ;  /* 0x0000000a51007c0c */ /* 0x000fc4000e7c1270 */
        /* <DEDUP_REMOVED lines=11> */
[----:B------:R-:W0:Y:S02]  /*5cf50*/  LDCU UR4, c[0x0][0x39c] ;  /* 0x00007380ff0477ac */ /* 0x000e240008000800 */
[----:B-----5:R-:W5:Y:S01]  /*5cf60*/  LDL.LU.64 R8, [R1+0x690] ;  /* 0x0006900001087983 */ /* 0x020f620000300a00 */
[----:B------:R-:W-:-:S03]  /*5cf70*/  F2FP.SATFINITE.E4M3.F32.PACK_AB_MERGE_C R0, R13, R3, RZ ;  /* 0x000000030d00723e */ /* 0x000fc600048070ff */
[----:B------:R-:W5:Y:S04]  /*5cf80*/  LDL.LU R10, [R1+0x4f8] ;  /* 0x0004f800010a7983 */ /* 0x000f680000300800 */
[----:B------:R-:W5:Y:S04]  /*5cf90*/  LDL.LU R11, [R1+0x4fc] ;  /* 0x0004fc00010b7983 */ /* 0x000f680000300800 */
[----:B------:R-:W0:Y:S04]  /*5cfa0*/  LDL.LU R3, [R1+0x1344] ;  /* 0x0013440001037983 */ /* 0x000e280000300800 */
[----:B----4-:R4:W-:Y:S04]  /*5cfb0*/  @P4 STG.E.U8 desc[UR20][R4.64], R2 ;  /* 0x0000000204004986 */ /* 0x0109e8000c101114 */
[----:B----4-:R-:W4:Y:S01]  /*5cfc0*/  LDL.LU.64 R4, [R1+0x688] ;  /* 0x0006880001047983 */ /* 0x010f220000300a00 */
[----:B-1----:R-:W-:Y:S01]  /*5cfd0*/  ISETP.GE.AND P4, PT, R12, UR5, PT ;  /* 0x000000050c007c0c */ /* 0x002fe2000bf86270 */
[----:B------:R-:W1:Y:S02]  /*5cfe0*/  LDCU UR5, c[0x0][0x39c] ;  /* 0x00007380ff0577ac */ /* 0x000e640008000800 */
[----:B------:R-:W4:Y:S01]  /*5cff0*/  LDL.LU.64 R12, [R1+0x680] ;  /* 0x00068000010c7983 */ /* 0x000f220000300a00 */
[----:B------:R-:W-:-:S02]  /*5d000*/  ISETP.LT.AND P6, PT, R81, UR7, !P5 ;  /* 0x0000000751007c0c */ /* 0x000fc4000efc1270 */
[----:B------:R-:W-:Y:S01]  /*5d010*/  ISETP.LT.AND P5, PT, R77, UR9, !P5 ;  /* 0x000000094d007c0c */ /* 0x000fe2000efa1270 */
[----:B------:R-:W0:Y:S01]  /*5d020*/  LDCU UR7, c[0x0][0x398] ;  /* 0x00007300ff0777ac */ /* 0x000e220008000800 */
[----:B---3--:R-:W-:Y:S01]  /*5d030*/  F2FP.SATFINITE.E4M3.F32.PACK_AB_MERGE_C R2, R17, R16, RZ ;  /* 0x000000101102723e */ /* 0x008fe200048070ff */
[----:B------:R-:W3:Y:S08]  /*5d040*/  LDCU UR9, c[0x0][0x398] ;  /* 0x00007300ff0977ac */ /* 0x000ef00008000800 */
[----:B------:R1:W-:Y:S01]  /*5d050*/  @P6 STG.E.U8 desc[UR20][R6.64], R0 ;  /* 0x0000000006006986 */ /* 0x0003e2000c101114 */
[----:B------:R-:W-:Y:S01]  /*5d060*/  ISETP.LT.AND P6, PT, R81, UR10, !P4 ;  /* 0x0000000a51007c0c */ /* 0x000fe2000e7c1270 */
[----:B------:R-:W0:Y:S01]  /*5d070*/  LDCU UR10, c[0x0][0x398] ;  /* 0x00007300ff0a77ac */ /* 0x000e220008000800 */
[----:B------:R-:W-:Y:S01]  /*5d080*/  ISETP.LT.AND P4, PT, R77, UR6, !P4 ;  /* 0x000000064d007c0c */ /* 0x000fe2000e781270 */
[----:B------:R-:W0:Y:S01]  /*5d090*/  LDCU UR6, c[0x0][0x398] ;  /* 0x00007300ff0677ac */ /* 0x000e220008000800 */
[----:B-1----:R-:W-:Y:S01]  /*5d0a0*/  PRMT R0, R0, 0x9910, RZ ;  /* 0x0000991000007816 */ /* 0x002fe200000000ff */
[----:B--2---:R1:W-:Y:S03]  /*5d0b0*/  @P5 STG.E.U8 desc[UR20][R14.64], R2 ;  /* 0x000000020e005986 */ /* 0x0043e6000c101114 */
[----:B------:R-:W-:Y:S01]  /*5d0c0*/  SHF.R.S32.HI R0, RZ, 0x8, R0 ;  /* 0x00000008ff007819 */ /* 0x000fe20000011400 */
[----:B------:R-:W2:Y:S04]  /*5d0d0*/  LDL.LU R6, [R1+0xf8] ;  /* 0x0000f80001067983 */ /* 0x000ea80000300800 */
[----:B------:R-:W2:Y:S04]  /*5d0e0*/  LDL.LU R7, [R1+0xfc] ;  /* 0x0000fc0001077983 */ /* 0x000ea80000300800 */
[----:B------:R-:W2:Y:S01]  /*5d0f0*/  LDL.LU R17, [R1+0x1340] ;  /* 0x0013400001117983 */ /* 0x000ea20000300800 */
[----:B-1----:R-:W-:-:S03]  /*5d100*/  PRMT R2, R2, 0x9910, RZ ;  /* 0x0000991002027816 */ /* 0x002fc600000000ff */
[----:B------:R-:W2:Y:S01]  /*5d110*/  LDL.LU.64 R14, [R1+0x670] ;  /* 0x00067000010e7983 */ /* 0x000ea20000300a00 */
[----:B------:R-:W-:-:S03]  /*5d120*/  SHF.R.S32.HI R2, RZ, 0x8, R2 ;  /* 0x00000008ff027819 */ /* 0x000fc60000011402 */
[----:B-----5:R1:W-:Y:S01]  /*5d130*/  @P6 STG.E.U8 desc[UR20][R8.64], R0 ;  /* 0x0000000008006986 */ /* 0x0203e2000c101114 */
[----:B0-----:R-:W-:-:S03]  /*5d140*/  ISETP.GE.AND P5, PT, R3, UR4, PT ;  /* 0x0000000403007c0c */ /* 0x001fc6000bfa6270 */
[----:B-1----:R-:W5:Y:S01]  /*5d150*/  LDL.LU.64 R8, [R1+0x1820] ;  /* 0x0018200001087983 */ /* 0x002f620000300a00 */
[----:B------:R-:W-:Y:S01]  /*5d160*/  F2FP.SATFINITE.E4M3.F32.PACK_AB_MERGE_C R0, R11, R10, RZ ;  /* 0x0000000a0b00723e */ /* 0x000fe200048070ff */
[----:B------:R-:W0:Y:S01]  /*5d170*/  LDCU UR4, c[0x0][0x39c] ;  /* 0x00007380ff0477ac */ /* 0x000e220008000800 */
[----:B------:R-:W-:Y:S01]  /*5d180*/  ISETP.LT.AND P6, PT, R81, UR7, !P5 ;  /* 0x0000000751007c0c */ /* 0x000fe2000efc1270 */
[----:B------:R-:W0:Y:S01]  /*5d190*/  LDL.LU R3, [R1+0x164c] ;  /* 0x00164c0001037983 */ /* 0x000e220000300800 */
[----:B------:R-:W1:Y:S03]  /*5d1a0*/  LDCU UR7, c[0x0][0x398] ;  /* 0x00007300ff0777ac */ /* 0x000e660008000800 */
[----:B------:R-:W5:Y:S04]  /*5d1b0*/  LDL.LU R16, [R1+0x304] ;  /* 0x0003040001107983 */ /* 0x000f680000300800 */
[----:B------:R-:W5:Y:S04]  /*5d1c0*/  LDL.LU.64 R10, [R1+0x668] ;  /* 0x00066800010a7983 */ /* 0x000f680000300a00 */
[----:B----4-:R4:W-:Y:S04]  /*5d1d0*/  @P4 STG.E.U8 desc[UR20][R4.64], R2 ;  /* 0x0000000204004986 */ /* 0x0109e8000c101114 */
[----:B------:R1:W-:Y:S04]  /*5d1e0*/  @P6 STG.E.U8 desc[UR20][R12.64], R0 ;  /* 0x000000000c006986 */ /* 0x0003e8000c101114 */
[----:B----4-:R-:W4:Y:S04]  /*5d1f0*/  LDL.LU.64 R4, [R1+0x1818] ;  /* 0x0018180001047983 */ /* 0x010f280000300a00 */
[----:B-1----:R-:W4:Y:S01]  /*5d200*/  LDL.LU.64 R12, [R1+0x1810] ;  /* 0x00181000010c7983 */ /* 0x002f220000300a00 */
[----:B---3--:R-:W-:Y:S01]  /*5d210*/  ISETP.LT.AND P5, PT, R77, UR9, !P5 ;  /* 0x000000094d007c0c */ /* 0x008fe2000efa1270 */
[----:B------:R-:W1:Y:S01]  /*5d220*/  LDCU UR9, c[0x0][0x398] ;  /* 0x00007300ff0977ac */ /* 0x000e620008000800 */
[----:B------:R-:W-:-:S04]  /*5d230*/  PRMT R0, R0, 0x9910, RZ ;  /* 0x0000991000007816 */ /* 0x000fc800000000ff */
[----:B------:R-:W-:Y:S02]  /*5d240*/  SHF.R.S32.HI R0, RZ, 0x8, R0 ;  /* 0x00000008ff007819 */ /* 0x000fe40000011400 */
[----:B--2---:R-:W-:Y:S01]  /*5d250*/  ISETP.GE.AND P4, PT, R17, UR5, PT ;  /* 0x0000000511007c0c */ /* 0x004fe2000bf86270 */
[----:B------:R-:W2:Y:S03]  /*5d260*/  LDCU UR5, c[0x0][0x39c] ;  /* 0x00007380ff0577ac */ /* 0x000ea60008000800 */
[----:B------:R-:W-:Y:S01]  /*5d270*/  ISETP.LT.AND P6, PT, R81, UR10, !P4 ;  /* 0x0000000a51007c0c */ /* 0x000fe2000e7c1270 */
[----:B------:R-:W3:Y:S01]  /*5d280*/  LDCU UR10, c[0x0][0x398] ;  /* 0x00007300ff0a77ac */ /* 0x000ee20008000800 */
[----:B------:R-:W-:Y:S02]  /*5d290*/  F2FP.SATFINITE.E4M3.F32.PACK_AB_MERGE_C R2, R7, R6, RZ ;  /* 0x000000060702723e */ /* 0x000fe400048070ff */
[----:B------:R-:W2:Y:S04]  /*5d2a0*/  LDL.LU.64 R6, [R1+0x658] ;  /* 0x0006580001067983 */ /* 0x000ea80000300a00 */
[----:B----4-:R4:W-:Y:S05]  /*5d2b0*/  @P5 STG.E.U8 desc[UR20][R12.64], R2 ;  /* 0x000000020c005986 */ /* 0x0109ea000c101114 */
[----:B------:R0:W-:Y:S04]  /*5d2c0*/  @P6 STG.E.U8 desc[UR20][R14.64], R0 ;  /* 0x000000000e006986 */ /* 0x0001e8000c101114 */
[----:B----4-:R-:W2:Y:S04]  /*5d2d0*/  LDL.LU R13, [R1+0x167c] ;  /* 0x00167c00010d7983 */ /* 0x010ea80000300800 */
[----:B0-----:R-:W4:Y:S01]  /*5d2e0*/  LDL.LU R0, [R1+0x300] ;  /* 0x0003000001007983 */ /* 0x001f220000300800 */
[----:B------:R-:W-:Y:S01]  /*5d2f0*/  ISETP.GE.AND P5, PT, R3, UR4, PT ;  /* 0x0000000403007c0c */ /* 0x000fe2000bfa6270 */
[----:B------:R-:W0:Y:S01]  /*5d300*/  LDCU UR4, c[0x0][0x39c] ;  /* 0x00007380ff0477ac */ /* 0x000e220008000800 */
[----:B------:R-:W-:Y:S01]  /*5d310*/  ISETP.LT.AND P4, PT, R77, UR6, !P4 ;  /* 0x000000064d007c0c */ /* 0x000fe2000e781270 */
[----:B------:R-:W0:Y:S01]  /*5d320*/  LDL.LU R3, [R1+0x1680] ;  /* 0x0016800001037983 */ /* 0x000e220000300800 */
[----:B------:R-:W-:Y:S01]  /*5d330*/  ISETP.LT.AND P6, PT, R81, UR7, !P5 ;  /* 0x0000000751007c0c */ /* 0x000fe2000efc1270 */
[----:B------:R-:W0:Y:S01]  /*5d340*/  LDCU UR6, c[0x0][0x398] ;  /* 0x00007300ff0677ac */ /* 0x000e220008000800 */
[----:B------:R-:W-:Y:S01]  /*5d350*/  PRMT R2, R2, 0x9910, RZ ;  /* 0x0000991002027816 */ /* 0x000fe200000000ff */
[----:B------:R-:W2:Y:S01]  /*5d360*/  LDL.LU R17, [R1+0x308] ;  /* 0x0003080001117983 */ /* 0x000ea20000300800 */
[----:B------:R-:W0:Y:S02]  /*5d370*/  LDCU UR7, c[0x0][0x398] ;  /* 0x00007300ff0777ac */ /* 0x000e240008000800 */
[----:B------:R-:W-:Y:S01]  /*5d380*/  SHF.R.S32.HI R2, RZ, 0x8, R2 ;  /* 0x00000008ff027819 */ /* 0x000fe20000011402 */
[----:B------:R-:W2:Y:S04]  /*5d390*/  LDL.LU R12, [R1+0x30c] ;  /* 0x00030c00010c7983 */ /* 0x000ea80000300800 */
[----:B------:R-:W2:Y:S04]  /*5d3a0*/  LDL.LU.64 R14, [R1+0x648] ;  /* 0x00064800010e7983 */ /* 0x000ea80000300a00 */
[----:B-----5:R5:W-:Y:S04]  /*5d3b0*/  @P4 STG.E.U8 desc[UR20][R10.64], R2 ;  /* 0x000000020a004986 */ /* 0x020be8000c101114 */
[----:B-----5:R-:W5:Y:S01]  /*5d3c0*/  LDL.LU.64 R10, [R1+0x640] ;  /* 0x00064000010a7983 */ /* 0x020f620000300a00 */
[----:B----4-:R-:W-:-:S05]  /*5d3d0*/  F2FP.SATFINITE.E4M3.F32.PACK_AB_MERGE_C R0, R16, R0, RZ ;  /* 0x000000001000723e */ /* 0x010fca00048070ff */
[----:B------:R4:W-:Y:S04]  /*5d3e0*/  @P6 STG.E.U8 desc[UR20][R4.64], R0 ;  /* 0x0000000004006986 */ /* 0x0009e8000c101114 */
[----:B----4-:R-:W4:Y:S01]  /*5d3f0*/  LDL.LU.64 R4, [R1+0x1808] ;  /* 0x0018080001047983 */ /* 0x010f220000300a00 */
[----:B-1----:R-:W-:Y:S01]  /*5d400*/  ISETP.LT.AND P5, PT, R77, UR9, !P5 ;  /* 0x000000094d007c0c */ /* 0x002fe2000efa1270 */
[----:B------:R-:W1:Y:S01]  /*5d410*/  LDCU UR9, c[0x0][0x398] ;  /* 0x00007300ff0977ac */ /* 0x000e620008000800 */
[----:B--2---:R-:W-:Y:S02]  /*5d420*/  ISETP.GE.AND P4, PT, R13, UR5, PT ;  /* 0x000000050d007c0c */ /* 0x004fe4000bf86270 */
[----:B------:R-:W-:Y:S01]  /*5d430*/  PRMT R0, R0, 0x9910, RZ ;  /* 0x0000991000007816 */ /* 0x000fe200000000ff */
[----:B------:R-:W2:Y:S01]  /*5d440*/  LDCU UR5, c[0x0][0x39c] ;  /* 0x00007380ff0577ac */ /* 0x000ea20008000800 */
[----:B---3--:R-:W-:-:S02]  /*5d450*/  ISETP.LT.AND P6, PT, R81, UR10, !P4 ;  /* 0x0000000a51007c0c */ /* 0x008fc4000e7c1270 */
[----:B----4-:R-:W-:Y:S01]  /*5d460*/  F2FP.SATFINITE.E4M3.F32.PACK_AB_MERGE_C R4, R5, R4, RZ ;  /* 0x000000040504723e */ /* 0x010fe200048070ff */
[----:B------:R-:W3:Y:S04]  /*5d470*/  LDCU UR10, c[0x0][0x398] ;  /* 0x00007300ff0a77ac */ /* 0x000ee80008000800 */
[----:B------:R4:W-:Y:S04]  /*5d480*/  @P5 STG.E.U8 desc[UR20][R6.64], R4 ;  /* 0x0000000406005986 */ /* 0x0009e8000c101114 */
[----:B----4-:R-:W4:Y:S04]  /*5d490*/  LDL.LU.64 R6, [R1+0x1800] ;  /* 0x0018000001067983 */ /* 0x010f280000300a00 */
[----:B------:R-:W2:Y:S01]  /*5d4a0*/  LDL.LU R13, [R1+0x1608] ;  /* 0x00160800010d7983 */ /* 0x000ea20000300800 */
[----:B------:R-:W-:-:S02]  /*5d4b0*/  SHF.R.S32.HI R0, RZ, 0x8, R0 ;  /* 0x00000008ff007819 */ /* 0x000fc40000011400 */
[----:B------:R-:W-:Y:S02]  /*5d4c0*/  PRMT R2, R4, 0x9910, RZ ;  /* 0x0000991004027816 */ /* 0x000fe400000000ff */
[----:B------:R-:W2:Y:S01]  /*5d4d0*/  LDL.LU.64 R4, [R1+0x638] ;  /* 0x0006380001047983 */ /* 0x000ea20000300a00 */
[----:B0-----:R-:W-:Y:S01]  /*5d4e0*/  ISETP.GE.AND P5, PT, R3, UR4, PT ;  /* 0x0000000403007c0c */ /* 0x001fe2000bfa6270 */
[----:B------:R-:W0:Y:S01]  /*5d4f0*/  LDCU UR4, c[0x0][0x39c] ;  /* 0x00007380ff0477ac */ /* 0x000e220008000800 */
[----:B------:R-:W-:Y:S02]  /*5d500*/  ISETP.LT.AND P4, PT, R77, UR6, !P4 ;  /* 0x000000064d007c0c */ /* 0x000fe4000e781270 */
[----:B------:R-:W-:Y:S01]  /*5d510*/  SHF.R.S32.HI R2, RZ, 0x8, R2 ;  /* 0x00000008ff027819 */ /* 0x000fe20000011402 */
[----:B------:R-:W0:Y:S01]  /*5d520*/  LDCU UR6, c[0x0][0x398] ;  /* 0x00007300ff0677ac */ /* 0x000e220008000800 */
[----:B----4-:R4:W-:Y:S04]  /*5d530*/  @P6 STG.E.U8 desc[UR20][R6.64], R0 ;  /* 0x0000000006006986 */ /* 0x0109e8000c101114 */
[----:B----4-:R-:W4:Y:S01]  /*5d540*/  LDL.LU.64 R6, [R1+0x17f8] ;  /* 0x0017f80001067983 */ /* 0x010f220000300a00 */
[----:B------:R-:W-:Y:S01]  /*5d550*/  ISETP.LT.AND P6, PT, R81, UR7, !P5 ;  /* 0x0000000751007c0c */ /* 0x000fe2000efc1270 */
[----:B------:R-:W0:Y:S01]  /*5d560*/  LDCU UR7, c[0x0][0x398] ;  /* 0x00007300ff0777ac */ /* 0x000e220008000800 */
[----:B------:R-:W-:-:S02]  /*5d570*/  F2FP.SATFINITE.E4M3.F32.PACK_AB_MERGE_C R0, R12, R17, RZ ;  /* 0x000000110c00723e */ /* 0x000fc400048070ff */
[----:B------:R0:W-:Y:S01]  /*5d580*/  @P4 STG.E.U8 desc[UR20][R14.64], R2 ;  /* 0x000000020e004986 */ /* 0x0001e2000c101114 */
[----:B--2---:R-:W-:Y:S01]  /*5d590*/  ISETP.GE.AND P4, PT, R13, UR5, PT ;  /* 0x000000050d007c0c */ /* 0x004fe2000bf86270 */
[----:B------:R-:W2:Y:S01]  /*5d5a0*/  LDCU UR5, c[0x0][0x39c] ;  /* 0x00007380ff0577ac */ /* 0x000ea20008000800 */
[----:B-1----:R-:W-:Y:S01]  /*5d5b0*/  ISETP.LT.AND P5, PT, R77, UR9, !P5 ;  /* 0x000000094d007c0c */ /* 0x002fe2000efa1270 */
[----:B------:R-:W2:Y:S01]  /*5d5c0*/  LDL.LU R3, [R1+0x1350] ;  /* 0x0013500001037983 */ /* 0x000ea20000300800 */
[----:B------:R-:W1:Y:S03]  /*5d5d0*/  LDCU UR9, c[0x0][0x398] ;  /* 0x00007300ff0977ac */ /* 0x000e660008000800 */
[----:B------:R-:W2:Y:S04]  /*5d5e0*/  LDL.LU R12, [R1+0x310] ;  /* 0x00031000010c7983 */ /* 0x000ea80000300800 */
[----:B-----5:R5:W-:Y:S01]  /*5d5f0*/  @P6 STG.E.U8 desc[UR20][R10.64], R0 ;  /* 0x000000000a006986 */ /* 0x020be2000c101114 */
[----:B---3--:R-:W-:Y:S01]  /*5d600*/  ISETP.LT.AND P6, PT, R81, UR10, !P4 ;  /* 0x0000000a51007c0c */ /* 0x008fe2000e7c1270 */
[----:B------:R-:W3:Y:S02]  /*5d610*/  LDCU UR10, c[0x0][0x398] ;  /* 0x00007300ff0a77ac */ /* 0x000ee40008000800 */
[----:B0-----:R-:W2:Y:S04]  /*5d620*/  LDL.LU.64 R14, [R1+0x628] ;  /* 0x00062800010e7983 */ /* 0x001ea80000300a00 */
[----:B------:R-:W2:Y:S01]  /*5d630*/  LDL.LU.64 R16, [R1+0x620] ;  /* 0x0006200001107983 */ /* 0x000ea20000300a00 */
[----:B-----5:R-:W-:-:S03]  /*5d640*/  PRMT R0, R0, 0x9910, RZ ;  /* 0x0000991000007816 */ /* 0x020fc600000000ff */
[----:B------:R-:W5:Y:S01]  /*5d650*/  LDL.LU.64 R10, [R1+0x618] ;  /* 0x00061800010a7983 */ /* 0x000f620000300a00 */
[----:B------:R-:W-:Y:S02]  /*5d660*/  SHF.R.S32.HI R0, RZ, 0x8, R0 ;  /* 0x00000008ff007819 */ /* 0x000fe40000011400 */
[----:B----4-:R-:W-:-:S04]  /*5d670*/  F2FP.SATFINITE.E4M3.F32.PACK_AB_MERGE_C R6, R7, R6, RZ ;  /* 0x000000060706723e */ /* 0x010fc800048070ff */
[----:B------:R-:W-:Y:S01]  /*5d680*/  PRMT R2, R6, 0x9910, RZ ;  /* 0x0000991006027816 */ /* 0x000fe200000000ff */
[----:B------:R0:W-:Y:S04]  /*5d690*/  @P5 STG.E.U8 desc[UR20][R4.64], R6 ;  /* 0x0000000604005986 */ /* 0x0001e8000c101114 */
[----:B------:R4:W-:Y:S04]  /*5d6a0*/  @P6 STG.E.U8 desc[UR20][R8.64], R0 ;  /* 0x0000000008006986 */ /* 0x0009e8000c101114 */
[----:B0-----:R-:W3:Y:S04]  /*5d6b0*/  LDL.LU R5, [R1+0x1354] ;  /* 0x0013540001057983 */ /* 0x001ee80000300800 */
[----:B------:R-:W3:Y:S04]  /*5d6c0*/  LDL.LU.64 R6, [R1+0x610] ;  /* 0x0006100001067983 */ /* 0x000ee80000300a00 */
[----:B----4-:R-:W4:Y:S04]  /*5d6d0*/  LDL.LU.64 R8, [R1+0x17f0] ;  /* 0x0017f00001087983 */ /* 0x010f280000300a00 */
[----:B------:R-:W3:Y:S01]  /*5d6e0*/  LDL.LU R0, [R1+0x314] ;  /* 0x0003140001007983 */ /* 0x000ee20000300800 */
[----:B--2---:R-:W-:Y:S01]  /*5d6f0*/  ISETP.GE.AND P5, PT, R3, UR4, PT ;  /* 0x0000000403007c0c */ /* 0x004fe2000bfa6270 */
[----:B------:R-:W0:Y:S01]  /*5d700*/  LDCU UR4, c[0x0][0x39c] ;  /* 0x00007380ff0477ac */ /* 0x000e220008000800 */
[----:B------:R-:W-:Y:S01]  /*5d710*/  ISETP.LT.AND P4, PT, R77, UR6, !P4 ;  /* 0x000000064d007c0c */ /* 0x000fe2000e781270 */
[----:B------:R-:W0:Y:S01]  /*5d720*/  LDL.LU R4, [R1+0x1348] ;  /* 0x0013480001047983 */ /* 0x000e220000300800 */
[----:B------:R-:W-:Y:S01]  /*5d730*/  ISETP.LT.AND P6, PT, R81, UR7, !P5 ;  /* 0x0000000751007c0c */ /* 0x000fe2000efc1270 */
[----:B------:R-:W2:Y:S01]  /*5d740*/  LDCU UR6, c[0x0][0x398] ;  /* 0x00007300ff0677ac */ /* 0x000ea20008000800 */
[----:B-1----:R-:W-:Y:S01]  /*5d750*/  ISETP.LT.AND P5, PT, R77, UR9, !P5 ;  /* 0x000000094d007c0c */ /* 0x002fe2000efa1270 */
[----:B------:R-:W2:Y:S01]  /*5d760*/  LDL.LU R3, [R1+0x318] ;  /* 0x0003180001037983 */ /* 0x000ea20000300800 */
[----:B------:R-:W-:Y:S01]  /*5d770*/  SHF.R.S32.HI R2, RZ, 0x8, R2 ;  /* 0x00000008ff027819 */ /* 0x000fe20000011402 */
[----:B------:R-:W1:Y:S02]  /*5d780*/  LDCU UR7, c[0x0][0x398] ;  /* 0x00007300ff0777ac */ /* 0x000e640008000800 */
[----:B------:R-:W2:Y:S01]  /*5d790*/  LDL.LU R13, [R1+0x31c] ;  /* 0x00031c00010d7983 */ /* 0x000ea20000300800 */
[----:B------:R-:W0:Y:S03]  /*5d7a0*/  LDCU UR9, c[0x0][0x398] ;  /* 0x00007300ff0977ac */ /* 0x000e260008000800 */
[----:B------:R0:W-:Y:S01]  /*5d7b0*/  @P4 STG.E.U8 desc[UR20][R14.64], R2 ;  /* 0x000000020e004986 */ /* 0x0001e2000c101114 */
[----:B----4-:R-:W-:-:S02]  /*5d7c0*/  F2FP.SATFINITE.E4M3.F32.PACK_AB_MERGE_C R8, R9, R8, RZ ;  /* 0x000000080908723e */ /* 0x010fc400048070ff */
[----:B---3--:R-:W-:Y:S02]  /*5d7d0*/  F2FP.SATFINITE.E4M3.F32.PACK_AB_MERGE_C R0, R0, R12, RZ ;  /* 0x0000000c0000723e */ /* 0x008fe400048070ff */
[----:B------:R-:W3:Y:S04]  /*5d7e0*/  LDL.LU R12, [R1+0x17e8] ;  /* 0x0017e800010c7983 */ /* 0x000ee80000300800 */
[----:B0-----:R-:W4:Y:S04]  /*5d7f0*/  LDL.LU.64 R14, [R1+0x600] ;  /* 0x00060000010e7983 */ /* 0x001f280000300a00 */
[----:B------:R0:W-:Y:S04]  /*5d800*/  @P6 STG.E.U8 desc[UR20][R16.64], R0 ;  /* 0x0000000010006986 */ /* 0x0001e8000c101114 */
[----:B-----5:R5:W-:Y:S04]  /*5d810*/  @P5 STG.E.U8 desc[UR20][R10.64], R8 ;  /* 0x000000080a005986 */ /* 0x020be8000c101114 */
[----:B0-----:R-:W3:Y:S04]  /*5d820*/  LDL.LU.64 R16, [R1+0x5f8] ;  /* 0x0005f80001107983 */ /* 0x001ee80000300a00 */
[----:B-----5:R-:W5:Y:S01]  /*5d830*/  LDL.LU.64 R10, [R1+0x17e0] ;  /* 0x0017e000010a7983 */ /* 0x020f620000300a00 */
[----:B------:R-:W-:Y:S01]  /*5d840*/  ISETP.GE.AND P4, PT, R5, UR5, PT ;  /* 0x0000000505007c0c */ /* 0x000fe2000bf86270 */
[----:B------:R-:W0:Y:S03]  /*5d850*/  LDCU UR5, c[0x0][0x39c] ;  /* 0x00007380ff0577ac */ /* 0x000e260008000800 */
[----:B------:R-:W-:Y:S01]  /*5d860*/  ISETP.LT.AND P6, PT, R81, UR10, !P4 ;  /* 0x0000000a51007c0c */ /* 0x000fe2000e7c1270 */
[----:B------:R-:W0:Y:S01]  /*5d870*/  LDCU UR10, c[0x0][0x398] ;  /* 0x00007300ff0a77ac */ /* 0x000e220008000800 */
[----:B--2---:R-:W-:-:S02]  /*5d880*/  ISETP.LT.AND P4, PT, R77, UR6, !P4 ;  /* 0x000000064d007c0c */ /* 0x004fc4000e781270 */
[----:B------:R-:W-:Y:S01]  /*5d890*/  PRMT R0, R0, 0x9910, RZ ;  /* 0x0000991000007816 */ /* 0x000fe200000000ff */
[----:B------:R-:W2:Y:S01]  /*5d8a0*/  LDCU UR6, c[0x0][0x398] ;  /* 0x00007300ff0677ac */ /* 0x000ea20008000800 */
[----:B------:R-:W-:Y:S02]  /*5d8b0*/  ISETP.GE.AND P5, PT, R4, UR4, PT ;  /* 0x0000000404007c0c */ /* 0x000fe4000bfa6270 */
[----:B------:R-:W0:Y:S01]  /*5d8c0*/  LDL.LU R4, [R1+0x134c] ;  /* 0x00134c0001047983 */ /* 0x000e220000300800 */
[----:B------:R-:W-:Y:S01]  /*5d8d0*/  PRMT R2, R8, 0x9910, RZ ;  /* 0x0000991008027816 */ /* 0x000fe200000000ff */
[----:B------:R-:W0:Y:S01]  /*5d8e0*/  LDCU UR4, c[0x0][0x39c] ;  /* 0x00007380ff0477ac */ /* 0x000e220008000800 */
[----:B------:R-:W-:Y:S01]  /*5d8f0*/  SHF.R.S32.HI R0, RZ, 0x8, R0 ;  /* 0x00000008ff007819 */ /* 0x000fe20000011400 */
[----:B------:R-:W2:Y:S01]  /*5d900*/  LDL.LU.64 R8, [R1+0x5f0] ;  /* 0x0005f00001087983 */ /* 0x000ea20000300a00 */
[----:B------:R-:W-:-:S03]  /*5d910*/  SHF.R.S32.HI R2, RZ, 0x8, R2 ;  /* 0x00000008ff027819 */ /* 0x000fc60000011402 */
[----:B------:R1:W-:Y:S04]  /*5d920*/  @P6 STG.E.U8 desc[UR20][R6.64], R0 ;  /* 0x0000000006006986 */ /* 0x0003e8000c101114 */
[----:B-1----:R-:W2:Y:S01]  /*5d930*/  LDL.LU.64 R6, [R1+0x5e8] ;  /* 0x0005e80001067983 */ /* 0x002ea20000300a00 */
[----:B------:R-:W-:-:S03]  /*5d940*/  F2FP.SATFINITE.E4M3.F32.PACK_AB_MERGE_C R0, R13, R3, RZ ;  /* 0x000000030d00723e */ /* 0x000fc600048070ff */
[----:B------:R-:W2:Y:S04]  /*5d950*/  LDL.LU R3, [R1+0x1684] ;  /* 0x0016840001037983 */ /* 0x000ea80000300800 */
[----:B------:R-:W2:Y:S04]  /*5d960*/  LDL.LU R13, [R1+0x320] ;  /* 0x00032000010d7983 */ /* 0x000ea80000300800 */
[----:B-----5:R1:W-:Y:S04]  /*5d970*/  @P4 STG.E.U8 desc[UR20][R10.64], R2 ;  /* 0x000000020a004986 */ /* 0x0203e8000c101114 */
[----:B-1----:R-:W5:Y:S01]  /*5d980*/  LDL.LU.64 R10, [R1+0x17d8] ;  /* 0x0017d800010a7983 */ /* 0x002f620000300a00 */
[----:B------:R-:W-:Y:S01]  /*5d990*/  ISETP.LT.AND P6, PT, R81, UR7, !P5 ;  /* 0x0000000751007c0c */ /* 0x000fe2000efc1270 */
[----:B------:R-:W1:Y:S01]  /*5d9a0*/  LDCU UR7, c[0x0][0x398] ;  /* 0x00007300ff0777ac */ /* 0x000e620008000800 */
[----:B0-----:R-:W-:-:S02]  /*5d9b0*/  ISETP.GE.AND P4, PT, R4, UR5, PT ;  /* 0x0000000504007c0c */ /* 0x001fc4000bf86270 */
[----:B------:R-:W-:Y:S01]  /*5d9c0*/  ISETP.LT.AND P5, PT, R77, UR9, !P5 ;  /* 0x000000094d007c0c */ /* 0x000fe2000efa1270 */
[----:B------:R-:W2:Y:S01]  /*5d9d0*/  LDL.LU.64 R4, [R1+0x5e0] ;  /* 0x0005e00001047983 */ /* 0x000ea20000300a00 */
[----:B------:R-:W0:Y:S01]  /*5d9e0*/  LDCU UR9, c[0x0][0x398] ;  /* 0x00007300ff0977ac */ /* 0x000e220008000800 */
[----:B------:R-:W0:Y:S06]  /*5d9f0*/  LDCU UR5, c[0x0][0x39c] ;  /* 0x00007380ff0577ac */ /* 0x000e2c0008000800 */
[----:B----4-:R4:W-:Y:S01]  /*5da00*/  @P6 STG.E.U8 desc[UR20][R14.64], R0 ;  /* 0x000000000e006986 */ /* 0x0109e2000c101114 */
[----:B------:R-:W-:Y:S01]  /*5da10*/  ISETP.LT.AND P6, PT, R81, UR10, !P4 ;  /* 0x0000000a51007c0c */ /* 0x000fe2000e7c1270 */
[----:B------:R-:W0:Y:S01]  /*5da20*/  LDCU UR10, c[0x0][0x398] ;  /* 0x00007300ff0a77ac */ /* 0x000e220008000800 */
[----:B----4-:R-:W-:Y:S01]  /*5da30*/  PRMT R0, R0, 0x9910, RZ ;  /* 0x0000991000007816 */ /* 0x010fe200000000ff */
[----:B------:R-:W4:Y:S03]  /*5da40*/  LDL.LU.64 R14, [R1+0x5d8] ;  /* 0x0005d800010e7983 */ /* 0x000f260000300a00 */
[----:B------:R-:W-:-:S02]  /*5da50*/  SHF.R.S32.HI R0, RZ, 0x8, R0 ;  /* 0x00000008ff007819 */ /* 0x000fc40000011400 */
[----:B-----5:R-:W-:-:S05]  /*5da60*/  F2FP.SATFINITE.E4M3.F32.PACK_AB_MERGE_C R10, R11, R10, RZ ;  /* 0x0000000a0b0a723e */ /* 0x020fca00048070ff */
[----:B---3--:R3:W-:Y:S04]  /*5da70*/  @P5 STG.E.U8 desc[UR20][R16.64], R10 ;  /* 0x0000000a10005986 */ /* 0x0087e8000c101114 */
[----:B--2---:R2:W-:Y:S04]  /*5da80*/  @P6 STG.E.U8 desc[UR20][R8.64], R0 ;  /* 0x0000000008006986 */ /* 0x0045e8000c101114 */
[----:B---3--:R-:W3:Y:S04]  /*5da90*/  LDL.LU.64 R16, [R1+0x17d0] ;  /* 0x0017d00001107983 */ /* 0x008ee80000300a00 */
[----:B--2---:R-:W2:Y:S01]  /*5daa0*/  LDL.LU R0, [R1+0x324] ;  /* 0x0003240001007983 */ /* 0x004ea20000300800 */
[----:B------:R-:W-:Y:S01]  /*5dab0*/  ISETP.GE.AND P5, PT, R3, UR4, PT ;  /* 0x0000000403007c0c */ /* 0x000fe2000bfa6270 */
[----:B------:R-:W5:Y:S02]  /*5dac0*/  LDCU UR4, c[0x0][0x39c] ;  /* 0x00007380ff0477ac */ /* 0x000f640008000800 */
[----:B------:R-:W5:Y:S01]  /*5dad0*/  LDL.LU R8, [R1+0x168c] ;  /* 0x00168c0001087983 */ /* 0x000f620000300800 */
[----:B------:R-:W-:-:S03]  /*5dae0*/  PRMT R2, R10, 0x9910, RZ ;  /* 0x000099100a027816 */ /* 0x000fc600000000ff */
[----:B------:R-:W3:Y:S04]  /*5daf0*/  LDL.LU R9, [R1+0x328] ;  /* 0x0003280001097983 */ /* 0x000ee80000300800 */
[----:B------:R-:W3:Y:S04]  /*5db00*/  LDL.LU R3, [R1+0x32c] ;  /* 0x00032c0001037983 */ /* 0x000ee80000300800 */
[----:B------:R-:W3:Y:S01]  /*5db10*/  LDL.LU.64 R10, [R1+0x5c8] ;  /* 0x0005c800010a7983 */ /* 0x000ee20000300a00 */
[----:B------:R-:W-:Y:S01]  /*5db20*/  ISETP.LT.AND P4, PT, R77, UR6, !P4 ;  /* 0x000000064d007c0c */ /* 0x000fe2000e781270 */
[----:B------:R-:W0:Y:S01]  /*5db30*/  LDCU UR6, c[0x0][0x398] ;  /* 0x00007300ff0677ac */ /* 0x000e220008000800 */
[----:B--2---:R-:W-:-:S02]  /*5db40*/  F2FP.SATFINITE.E4M3.F32.PACK_AB_MERGE_C R0, R0, R13, RZ ;  /* 0x0000000d0000723e */ /* 0x004fc400048070ff */
[----:B------:R-:W2:Y:S01]  /*5db50*/  LDL.LU R13, [R1+0x17c8] ;  /* 0x0017c800010d7983 */ /* 0x000ea20000300800 */
[----:B------:R-:W-:Y:S02]  /*5db60*/  SHF.R.S32.HI R2, RZ, 0x8, R2 ;  /* 0x00000008ff027819 */ /* 0x000fe40000011402 */
[----:B-1----:R-:W-:Y:S01]  /*5db70*/  ISETP.LT.AND P6, PT, R81, UR7, !P5 ;  /* 0x0000000751007c0c */ /* 0x002fe2000efc1270 */
[----:B------:R-:W1:Y:S05]  /*5db80*/  LDCU UR7, c[0x0][0x398] ;  /* 0x00007300ff0777ac */ /* 0x000e6a0008000800 */
[----:B------:R3:W-:Y:S01]  /*5db90*/  @P4 STG.E.U8 desc[UR20][R6.64], R2 ;  /* 0x0000000206004986 */ /* 0x0007e2000c101114 */
[----:B0-----:R-:W-:Y:S01]  /*5dba0*/  ISETP.LT.AND P5, PT, R77, UR9, !P5 ;  /* 0x000000094d007c0c */ /* 0x001fe2000efa1270 */
[----:B------:R-:W0:Y:S02]  /*5dbb0*/  LDCU UR9, c[0x0][0x398] ;  /* 0x00007300ff0977ac */ /* 0x000e240008000800 */
[----:B---3--:R-:W3:Y:S04]  /*5dbc0*/  LDL.LU R2, [R1+0x1688] ;  /* 0x0016880001027983 */ /* 0x008ee80000300800 */
[----:B------:R-:W5:Y:S04]  /*5dbd0*/  LDL.LU.64 R6, [R1+0x5c0] ;  /* 0x0005c00001067983 */ /* 0x000f680000300a00 */
[----:B------:R0:W-:Y:S04]  /*5dbe0*/  @P6 STG.E.U8 desc[UR20][R4.64], R0 ;  /* 0x0000000004006986 */ /* 0x0001e8000c101114 */
[----:B0-----:R-:W5:Y:S01]  /*5dbf0*/  LDL.LU.64 R4, [R1+0x5b8] ;  /* 0x0005b80001047983 */ /* 0x001f620000300a00 */
[----:B--2---:R-:W-:-:S05]  /*5dc00*/  F2FP.SATFINITE.E4M3.F32.PACK_AB_MERGE_C R12, R13, R12, RZ ;  /* 0x0000000c0d0c723e */ /* 0x004fca00048070ff */
[----:B----4-:R0:W-:Y:S04]  /*5dc10*/  @P5 STG.E.U8 desc[UR20][R14.64], R12 ;  /* 0x0000000c0e005986 */ /* 0x0101e8000c101114 */
[----:B0-----:R-:W2:Y:S01]  /*5dc20*/  LDL.LU.64 R14, [R1+0x17c0] ;  /* 0x0017c000010e7983 */ /* 0x001ea20000300a00 */
[----:B---3--:R-:W-:Y:S01]  /*5dc30*/  ISETP.GE.AND P4, PT, R2, UR5, PT ;  /* 0x0000000502007c0c */ /* 0x008fe2000bf86270 */
[----:B------:R-:W0:Y:S01]  /*5dc40*/  LDCU UR5, c[0x0][0x39c] ;  /* 0x00007380ff0577ac */ /* 0x000e220008000800 */
[----:B-----5:R-:W-:Y:S02]  /*5dc50*/  ISETP.GE.AND P5, PT, R8, UR4, PT ;  /* 0x0000000408007c0c */ /* 0x020fe4000bfa6270 */
[----:B------:R-:W-:Y:S01]  /*5dc60*/  ISETP.LT.AND P6, PT, R81, UR10, !P4 ;  /* 0x0000000a51007c0c */ /* 0x000fe2000e7c1270 */
[----:B------:R-:W0:Y:S01]  /*5dc70*/  LDL.LU R8, [R1+0x1694] ;  /* 0x0016940001087983 */ /* 0x000e220000300800 */
[----:B------:R-:W-:Y:S01]  /*5dc80*/  PRMT R0, R0, 0x9910, RZ ;  /* 0x0000991000007816 */ /* 0x000fe200000000ff */
[----:B------:R-:W3:Y:S03]  /*5dc90*/  LDCU UR10, c[0x0][0x398] ;  /* 0x00007300ff0a77ac */ /* 0x000ee60008000800 */
[----:B------:R-:W-:Y:S01]  /*5dca0*/  SHF.R.S32.HI R0, RZ, 0x8, R0 ;  /* 0x00000008ff007819 */ /* 0x000fe20000011400 */
[----:B------:R-:W4:Y:S01]  /*5dcb0*/  LDCU UR4, c[0x0][0x39c] ;  /* 0x00007380ff0477ac */ /* 0x000f220008000800 */
[----:B------:R-:W-:-:S02]  /*5dcc0*/  ISETP.LT.AND P4, PT, R77, UR6, !P4 ;  /* 0x000000064d007c0c */ /* 0x000fc4000e781270 */
[----:B------:R-:W-:Y:S01]  /*5dcd0*/  PRMT R2, R12, 0x9910, RZ ;  /* 0x000099100c027816 */ /* 0x000fe200000000ff */
[----:B------:R-:W5:Y:S02]  /*5dce0*/  LDCU UR6, c[0x0][0x398] ;  /* 0x00007300ff0677ac */ /* 0x000f640008000800 */
[----:B--2---:R2:W-:Y:S04]  /*5dcf0*/  @P6 STG.E.U8 desc[UR20][R14.64], R0 ;  /* 0x000000000e006986 */ /* 0x0045e8000c101114 */
[----:B--2---:R-:W2:Y:S01]  /*5dd00*/  LDL.LU.64 R14, [R1+0x17b8] ;  /* 0x0017b800010e7983 */ /* 0x004ea20000300a00 */
[----:B------:R-:W-:-:S03]  /*5dd10*/  F2FP.SATFINITE.E4M3.F32.PACK_AB_MERGE_C R0, R3, R9, RZ ;  /* 0x000000090300723e */ /* 0x000fc600048070ff */
[----:B------:R-:W4:Y:S01]  /*5dd20*/  LDL.LU R3, [R1+0x1360] ;  /* 0x0013600001037983 */ /* 0x000f220000300800 */
[----:B-1----:R-:W-:Y:S01]  /*5dd30*/  ISETP.LT.AND P6, PT, R81, UR7, !P5 ;  /* 0x0000000751007c0c */ /* 0x002fe2000efc1270 */
[----:B------:R-:W1:Y:S01]  /*5dd40*/  LDCU UR7, c[0x0][0x398] ;  /* 0x00007300ff0777ac */ /* 0x000e620008000800 */
[----:B------:R-:W-:Y:S01]  /*5dd50*/  SHF.R.S32.HI R2, RZ, 0x8, R2 ;  /* 0x00000008ff027819 */ /* 0x000fe20000011402 */
[----:B------:R-:W4:Y:S04]  /*5dd60*/  LDL.LU R13, [R1+0x334] ;  /* 0x00033400010d7983 */ /* 0x000f280000300800 */
[----:B------:R1:W-:Y:S01]  /*5dd70*/  @P4 STG.E.U8 desc[UR20][R10.64], R2 ;  /* 0x000000020a004986 */ /* 0x0003e2000c101114 */
[----:B0-----:R-:W-:Y:S01]  /*5dd80*/  ISETP.GE.AND P4, PT, R8, UR5, PT ;  /* 0x0000000508007c0c */ /* 0x001fe2000bf86270 */
[----:B------:R-:W0:Y:S01]  /*5dd90*/  LDCU UR5, c[0x0][0x39c] ;  /* 0x00007380ff0577ac */ /* 0x000e220008000800 */
[----:B------:R-:W-:-:S03]  /*5dda0*/  ISETP.LT.AND P5, PT, R77, UR9, !P5 ;  /* 0x000000094d007c0c */ /* 0x000fc6000efa1270 */
[----:B------:R5:W-:Y:S01]  /*5ddb0*/  @P6 STG.E.U8 desc[UR20][R6.64], R0 ;  /* 0x0000000006006986 */ /* 0x000be2000c101114 */
[----:B---3--:R-:W-:Y:S01]  /*5ddc0*/  ISETP.LT.AND P6, PT, R81, UR10, !P4 ;  /* 0x0000000a51007c0c */ /* 0x008fe2000e7c1270 */
[----:B------:R-:W3:Y:S02]  /*5ddd0*/  LDCU UR9, c[0x0][0x398] ;  /* 0x00007300ff0977ac */ /* 0x000ee40008000800 */
[----:B-1----:R-:W3:Y:S01]  /*5dde0*/  LDL.LU.64 R10, [R1+0x5a0] ;  /* 0x0005a000010a7983 */ /* 0x002ee20000300a00 */
[----:B------:R-:W1:Y:S01]  /*5ddf0*/  LDCU UR10, c[0x0][0x398] ;  /* 0x00007300ff0a77ac */ /* 0x000e620008000800 */
[----:B-----5:R-:W-:Y:S02]  /*5de00*/  PRMT R0, R0, 0x9910, RZ ;  /* 0x0000991000007816 */ /* 0x020fe400000000ff */
[----:B------:R-:W5:Y:S02]  /*5de10*/  LDL.LU.64 R6, [R1+0x598] ;  /* 0x0005980001067983 */ /* 0x000f640000300a00 */
[----:B------:R-:W-:-:S02]  /*5de20*/  SHF.R.S32.HI R0, RZ, 0x8, R0 ;  /* 0x00000008ff007819 */ /* 0x000fc40000011400 */
[----:B------:R-:W0:Y:S01]  /*5de30*/  LDL.LU R12, [R1+0x1358] ;  /* 0x00135800010c7983 */ /* 0x000e220000300800 */
[----:B--2---:R-:W-:-:S04]  /*5de40*/  F2FP.SATFINITE.E4M3.F32.PACK_AB_MERGE_C R14, R15, R14, RZ ;  /* 0x0000000e0f0e723e */ /* 0x004fc800048070ff */
[----:B------:R-:W-:Y:S01]  /*5de50*/  PRMT R2, R14, 0x9910, RZ ;  /* 0x000099100e027816 */ /* 0x000fe200000000ff */
[----:B------:R2:W-:Y:S04]  /*5de60*/  @P5 STG.E.U8 desc[UR20][R4.64], R14 ;  /* 0x0000000e04005986 */ /* 0x0005e8000c101114 */
[----:B------:R1:W-:Y:S04]  /*5de70*/  @P6 STG.E.U8 desc[UR20][R16.64], R0 ;  /* 0x0000000010006986 */ /* 0x0003e8000c101114 */
[----:B--2---:R-:W2:Y:S04]  /*5de80*/  LDL.LU.64 R14, [R1+0x5a8] ;  /* 0x0005a800010e7983 */ /* 0x004ea80000300a00 */
[----:B-1----:R-:W5:Y:S04]  /*5de90*/  LDL.LU.64 R16, [R1+0x17b0] ;  /* 0x0017b00001107983 */ /* 0x002f680000300a00 */
[----:B------:R-:W5:Y:S04]  /*5dea0*/  LDL.LU R0, [R1+0x330] ;  /* 0x0003300001007983 */ /* 0x000f680000300800 */
[----:B------:R-:W5:Y:S01]  /*5deb0*/  LDL.LU R5, [R1+0x135c] ;  /* 0x00135c0001057983 */ /* 0x000f620000300800 */
[----:B----4-:R-:W-:Y:S01]  /*5dec0*/  ISETP.GE.AND P5, PT, R3, UR4, PT ;  /* 0x0000000403007c0c */ /* 0x010fe2000bfa6270 */
[----:B------:R-:W1:Y:S02]  /*5ded0*/  LDCU UR4, c[0x0][0x39c] ;  /* 0x00007380ff0477ac */ /* 0x000e640008000800 */
[----:B------:R-:W4:Y:S04]  /*5dee0*/  LDL.LU R4, [R1+0x338] ;  /* 0x0003380001047983 */ /* 0x000f280000300800 */
[----:B------:R-:W4:Y:S01]  /*5def0*/  LDL.LU R3, [R1+0x33c] ;  /* 0x00033c0001037983 */ /* 0x000f220000300800 */
[----:B------:R-:W-:Y:S01]  /*5df00*/  ISETP.LT.AND P4, PT, R77, UR6, !P4 ;  /* 0x000000064d007c0c */ /* 0x000fe2000e781270 */
[----:B------:R-:W0:Y:S01]  /*5df10*/  LDCU UR6, c[0x0][0x398] ;  /* 0x00007300ff0677ac */ /* 0x000e220008000800 */
[----:B------:R-:W-:Y:S01]  /*5df20*/  ISETP.LT.AND P6, PT, R81, UR7, !P5 ;  /* 0x0000000751007c0c */ /* 0x000fe2000efc1270 */
[----:B------:R-:W4:Y:S01]  /*5df30*/  LDL.LU.64 R8, [R1+0x588] ;  /* 0x0005880001087983 */ /* 0x000f220000300a00 */
[----:B------:R-:W-:Y:S01]  /*5df40*/  SHF.R.S32.HI R2, RZ, 0x8, R2 ;  /* 0x00000008ff027819 */ /* 0x000fe20000011402 */
[----:B------:R-:W0:Y:S01]  /*5df50*/  LDCU UR7, c[0x0][0x398] ;  /* 0x00007300ff0777ac */ /* 0x000e220008000800 */
[----:B---3--:R-:W-:Y:S01]  /*5df60*/  ISETP.LT.AND P5, PT, R77, UR9, !P5 ;  /* 0x000000094d007c0c */ /* 0x008fe2000efa1270 */
[----:B------:R-:W3:Y:S06]  /*5df70*/  LDCU UR9, c[0x0][0x398] ;  /* 0x00007300ff0977ac */ /* 0x000eec0008000800 */
[----:B--2---:R2:W-:Y:S01]  /*5df80*/  @P4 STG.E.U8 desc[UR20][R14.64], R2 ;  /* 0x000000020e004986 */ /* 0x0045e2000c101114 */
[----:B0-----:R-:W-:Y:S01]  /*5df90*/  ISETP.GE.AND P4, PT, R12, UR5, PT ;  /* 0x000000050c007c0c */ /* 0x001fe2000bf86270 */
[----:B------:R-:W0:Y:S01]  /*5dfa0*/  LDCU UR5, c[0x0][0x39c] ;  /* 0x00007380ff0577ac */ /* 0x000e220008000800 */
[----:B-----5:R-:W-:-:S02]  /*5dfb0*/  F2FP.SATFINITE.E4M3.F32.PACK_AB_MERGE_C R0, R13, R0, RZ ;  /* 0x000000000d00723e */ /* 0x020fc400048070ff */
[----:B------:R-:W-:Y:S01]  /*5dfc0*/  F2FP.SATFINITE.E4M3.F32.PACK_AB_MERGE_C R16, R17, R16, RZ ;  /* 0x000000101110723e */ /* 0x000fe200048070ff */
[----:B--2---:R-:W2:Y:S04]  /*5dfd0*/  LDL.LU.64 R14, [R1+0x580] ;  /* 0x00058000010e7983 */ /* 0x004ea80000300a00 */
[----:B------:R5:W-:Y:S01]  /*5dfe0*/  @P6 STG.E.U8 desc[UR20][R10.64], R0 ;  /* 0x000000000a006986 */ /* 0x000be2000c101114 */
[----:B------:R-:W-:Y:S01]  /*5dff0*/  ISETP.LT.AND P6, PT, R81, UR10, !P4 ;  /* 0x0000000a51007c0c */ /* 0x000fe2000e7c1270 */
[----:B------:R-:W0:Y:S02]  /*5e000*/  LDCU UR10, c[0x0][0x398] ;  /* 0x00007300ff0a77ac */ /* 0x000e240008000800 */
[----:B------:R-:W-:Y:S04]  /*5e010*/  @P5 STG.E.U8 desc[UR20][R6.64], R16 ;  /* 0x0000001006005986 */ /* 0x000fe8000c101114 */
[----:B------:R-:W2:Y:S01]  /*5e020*/  LDL.LU.64 R12, [R1+0x578] ;  /* 0x00057800010c7983 */ /* 0x000ea20000300a00 */
[----:B-----5:R-:W-:-:S04]  /*5e030*/  PRMT R0, R0, 0x9910, RZ ;  /* 0x0000991000007816 */ /* 0x020fc800000000ff */
[----:B------:R-:W-:Y:S02]  /*5e040*/  SHF.R.S32.HI R0, RZ, 0x8, R0 ;  /* 0x00000008ff007819 */ /* 0x000fe40000011400 */
[----:B-1----:R-:W-:Y:S01]  /*5e050*/  ISETP.GE.AND P5, PT, R5, UR4, PT ;  /* 0x0000000405007c0c */ /* 0x002fe2000bfa6270 */
[----:B------:R-:W1:Y:S01]  /*5e060*/  LDCU UR4, c[0x0][0x39c] ;  /* 0x00007380ff0477ac */ /* 0x000e620008000800 */
[----:B------:R-:W0:Y:S04]  /*5e070*/  LDL.LU R5, [R1+0x1364] ;  /* 0x0013640001057983 */ /* 0x000e280000300800 */
[----:B------:R5:W-:Y:S04]  /*5e080*/  @P6 STG.E.U8 desc[UR20][R18.64], R0 ;  /* 0x0000000012006986 */ /* 0x000be8000c101114 */
[----:B-----5:R-:W5:Y:S01]  /*5e090*/  LDL.LU.64 R18, [R1+0x17a8] ;  /* 0x0017a80001127983 */ /* 0x020f620000300a00 */
[----:B----4-:R-:W-:-:S03]  /*5e0a0*/  F2FP.SATFINITE.E4M3.F32.PACK_AB_MERGE_C R0, R3, R4, RZ ;  /* 0x000000040300723e */ /* 0x010fc600048070ff */
[----:B------:R-:W1:Y:S04]  /*5e0b0*/  LDL.LU R4, [R1+0x1690] ;  /* 0x0016900001047983 */ /* 0x000e680000300800 */
[----:B------:R-:W4:Y:S04]  /*5e0c0*/  LDL.LU R6, [R1+0x340] ;  /* 0x0003400001067983 */ /* 0x000f280000300800 */
[----:B------:R-:W4:Y:S01]  /*5e0d0*/  LDL.LU R3, [R1+0x344] ;  /* 0x0003440001037983 */ /* 0x000f220000300800 */
[----:B------:R-:W-:Y:S01]  /*5e0e0*/  ISETP.LT.AND P4, PT, R77, UR6, !P4 ;  /* 0x000000064d007c0c */ /* 0x000fe2000e781270 */
[----:B------:R-:W0:Y:S01]  /*5e0f0*/  LDCU UR6, c[0x0][0x398] ;  /* 0x00007300ff0677ac */ /* 0x000e220008000800 */
[----:B------:R-:W-:-:S02]  /*5e100*/  PRMT R2, R16, 0x9910, RZ ;  /* 0x0000991010027816 */ /* 0x000fc400000000ff */
[----:B------:R-:W-:Y:S01]  /*5e110*/  ISETP.LT.AND P6, PT, R81, UR7, !P5 ;  /* 0x0000000751007c0c */ /* 0x000fe2000efc1270 */
[----:B------:R-:W0:Y:S01]  /*5e120*/  LDCU UR7, c[0x0][0x398] ;  /* 0x00007300ff0777ac */ /* 0x000e220008000800 */
[----:B---3--:R-:W-:Y:S02]  /*5e130*/  ISETP.LT.AND P5, PT, R77, UR9, !P5 ;  /* 0x000000094d007c0c */ /* 0x008fe4000efa1270 */
[----:B------:R-:W-:Y:S01]  /*5e140*/  SHF.R.S32.HI R2, RZ, 0x8, R2 ;  /* 0x00000008ff027819 */ /* 0x000fe20000011402 */
[----:B------:R-:W3:Y:S04]  /*5e150*/  LDCU UR9, c[0x0][0x398] ;  /* 0x00007300ff0977ac */ /* 0x000ee80008000800 */
[----:B------:R3:W-:Y:S04]  /*5e160*/  @P4 STG.E.U8 desc[UR20][R8.64], R2 ;  /* 0x0000000208004986 */ /* 0x0007e8000c101114 */
[----:B---3--:R-:W3:Y:S04]  /*5e170*/  LDL.LU.64 R8, [R1+0x568] ;  /* 0x0005680001087983 */ /* 0x008ee80000300a00 */
[----:B------:R-:W3:Y:S04]  /*5e180*/  LDL.LU.64 R10, [R1+0x560] ;  /* 0x00056000010a7983 */ /* 0x000ee80000300a00 */
[----:B--2---:R2:W-:Y:S04]  /*5e190*/  @P6 STG.E.U8 desc[UR20][R14.64], R0 ;  /* 0x000000000e006986 */ /* 0x0045e8000c101114 */
[----:B--2---:R-:W2:Y:S01]  /*5e1a0*/  LDL.LU.64 R14, [R1+0x558] ;  /* 0x00055800010e7983 */ /* 0x004ea20000300a00 */
[----:B------:R-:W-:-:S02]  /*5e1b0*/  PRMT R0, R0, 0x9910, RZ ;  /* 0x0000991000007816 */ /* 0x000fc400000000ff */
[----:B0-----:R-:W-:Y:S01]  /*5e1c0*/  ISETP.GE.AND P4, PT, R5, UR5, PT ;  /* 0x0000000505007c0c */ /* 0x001fe2000bf86270 */
[----:B------:R-:W0:Y:S03]  /*5e1d0*/  LDCU UR5, c[0x0][0x39c] ;  /* 0x00007380ff0577ac */ /* 0x000e260008000800 */
[----:B------:R-:W-:Y:S01]  /*5e1e0*/  ISETP.LT.AND P6, PT, R81, UR10, !P4 ;  /* 0x0000000a51007c0c */ /* 0x000fe2000e7c1270 */
[----:B------:R-:W0:Y:S01]  /*5e1f0*/  LDCU UR10, c[0x0][0x398] ;  /* 0x00007300ff0a77ac */ /* 0x000e220008000800 */
[----:B-----5:R-:W-:-:S05]  /*5e200*/  F2FP.SATFINITE.E4M3.F32.PACK_AB_MERGE_C R18, R19, R18, RZ ;  /* 0x000000121312723e */ /* 0x020fca00048070ff */
[----:B------:R-:W-:Y:S01]  /*5e210*/  @P5 STG.E.U8 desc[UR20][R12.64], R18 ;  /* 0x000000120c005986 */ /* 0x000fe2000c101114 */
[----:B-1----:R-:W-:Y:S01]  /*5e220*/  ISETP.GE.AND P5, PT, R4, UR4, PT ;  /* 0x0000000404007c0c */ /* 0x002fe2000bfa6270 */
[----:B------:R-:W1:Y:S02]  /*5e230*/  LDCU UR4, c[0x0][0x39c] ;  /* 0x00007380ff0477ac */ /* 0x000e640008000800 */
[----:B------:R-:W0:Y:S01]  /*5e240*/  LDL.LU R4, [R1+0x1698] ;  /* 0x0016980001047983 */ /* 0x000e220000300800 */
[----:B------:R-:W-:-:S05]  /*5e250*/  SHF.R.S32.HI R0, RZ, 0x8, R0 ;  /* 0x00000008ff007819 */ /* 0x000fca0000011400 */
[----:B------:R5:W-:Y:S04]  /*5e260*/  @P6 STG.E.U8 desc[UR20][R20.64], R0 ;  /* 0x0000000014006986 */ /* 0x000be8000c101114 */
[----:B-----5:R-:W5:Y:S01]  /*5e270*/  LDL.LU.64 R20, [R1+0x17a0] ;  /* 0x0017a00001147983 */ /* 0x020f620000300a00 */
[----:B----4-:R-:W-:-:S03]  /*5e280*/  F2FP.SATFINITE.E4M3.F32.PACK_AB_MERGE_C R0, R3, R6, RZ ;  /* 0x000000060300723e */ /* 0x010fc600048070ff */
[----:B------:R-:W4:Y:S04]  /*5e290*/  LDL.LU R7, [R1+0x348] ;  /* 0x0003480001077983 */ /* 0x000f280000300800 */
[----:B------:R-:W4:Y:S04]  /*5e2a0*/  LDL.LU R5, [R1+0x34c] ;  /* 0x00034c0001057983 */ /* 0x000f280000300800 */
[----:B------:R-:W4:Y:S04]  /*5e2b0*/  LDL.LU.64 R12, [R1+0x548] ;  /* 0x00054800010c7983 */ /* 0x000f280000300a00 */
[----:B------:R-:W1:Y:S01]  /*5e2c0*/  LDL.LU R3, [R1+0x169c] ;  /* 0x00169c0001037983 */ /* 0x000e620000300800 */
[----:B------:R-:W-:Y:S01]  /*5e2d0*/  ISETP.LT.AND P4, PT, R77, UR6, !P4 ;  /* 0x000000064d007c0c */ /* 0x000fe2000e781270 */
[----:B------:R-:W0:Y:S01]  /*5e2e0*/  LDCU UR6, c[0x0][0x398] ;  /* 0x00007300ff0677ac */ /* 0x000e220008000800 */
[----:B------:R-:W-:-:S02]  /*5e2f0*/  PRMT R2, R18, 0x9910, RZ ;  /* 0x0000991012027816 */ /* 0x000fc400000000ff */
[----:B------:R-:W-:Y:S01]  /*5e300*/  ISETP.LT.AND P6, PT, R81, UR7, !P5 ;  /* 0x0000000751007c0c */ /* 0x000fe2000efc1270 */
[----:B------:R-:W0:Y:S01]  /*5e310*/  LDCU UR7, c[0x0][0x398] ;  /* 0x00007300ff0777ac */ /* 0x000e220008000800 */
[----:B------:R-:W-:Y:S02]  /*5e320*/  SHF.R.S32.HI R2, RZ, 0x8, R2 ;  /* 0x00000008ff027819 */ /* 0x000fe40000011402 */
[----:B------:R-:W-:Y:S01]  /*5e330*/  ISETP.LT.AND P5, PT, R77, UR9, !P5 ;  /* 0x000000094d007c0c */ /* 0x000fe2000efa1270 */
[----:B------:R-:W0:Y:S04]  /*5e340*/  LDCU UR9, c[0x0][0x398] ;  /* 0x00007300ff0977ac */ /* 0x000e280008000800 */
[----:B---3--:R3:W-:Y:S04]  /*5e350*/  @P4 STG.E.U8 desc[UR20][R8.64], R2 ;  /* 0x0000000208004986 */ /* 0x0087e8000c101114 */
[----:B------:R3:W-:Y:S04]  /*5e360*/  @P6 STG.E.U8 desc[UR20][R10.64], R0 ;  /* 0x000000000a006986 */ /* 0x0007e8000c101114 */
[----:B---3--:R-:W3:Y:S01]  /*5e370*/  LDL.LU.64 R8, [R1+0x540] ;  /* 0x0005400001087983 */ /* 0x008ee20000300a00 */
[----:B------:R-:W-:-:S04]  /*5e380*/  PRMT R0, R0, 0x9910, RZ ;  /* 0x0000991000007816 */ /* 0x000fc800000000ff */
[----:B------:R-:W-:Y:S02]  /*5e390*/  SHF.R.S32.HI R0, RZ, 0x8, R0 ;  /* 0x00000008ff007819 */ /* 0x000fe40000011400 */
[----:B0-----:R-:W-:Y:S01]  /*5e3a0*/  ISETP.GE.AND P4, PT, R4, UR5, PT ;  /* 0x0000000504007c0c */ /* 0x001fe2000bf86270 */
[----:B------:R-:W0:Y:S01]  /*5e3b0*/  LDCU UR5, c[0x0][0x39c] ;  /* 0x00007380ff0577ac */ /* 0x000e220008000800 */
[----:B------:R-:W0:Y:S02]  /*5e3c0*/  LDL.LU R4, [R1+0x16a0] ;  /* 0x0016a00001047983 */ /* 0x000e240000300800 */
[----:B------:R-:W-:Y:S01]  /*5e3d0*/  ISETP.LT.AND P6, PT, R81, UR10, !P4 ;  /* 0x0000000a51007c0c */ /* 0x000fe2000e7c1270 */
[----:B------:R-:W0:Y:S01]  /*5e3e0*/  LDCU UR10, c[0x0][0x398] ;  /* 0x00007300ff0a77ac */ /* 0x000e220008000800 */
[----:B------:R-:W3:Y:S01]  /*5e3f0*/  LDL.LU.64 R10, [R1+0x538] ;  /* 0x00053800010a7983 */ /* 0x000ee20000300a00 */
[----:B-----5:R-:W-:-:S05]  /*5e400*/  F2FP.SATFINITE.E4M3.F32.PACK_AB_MERGE_C R20, R21, R20, RZ ;  /* 0x000000141514723e */ /* 0x020fca00048070ff */
[----:B--2---:R-:W-:Y:S05]  /*5e410*/  @P5 STG.E.U8 desc[UR20][R14.64], R20 ;  /* 0x000000140e005986 */ /* 0x004fea000c101114 */
[----:B------:R2:W-:Y:S01]  /*5e420*/  @P6 STG.E.U8 desc[UR20][R22.64], R0 ;  /* 0x0000000016006986 */ /* 0x0005e2000c101114 */
[----:B-1----:R-:W-:Y:S01]  /*5e430*/  ISETP.GE.AND P5, PT, R3, UR4, PT ;  /* 0x0000000403007c0c */ /* 0x002fe2000bfa6270 */
[----:B------:R-:W1:Y:S02]  /*5e440*/  LDCU UR4, c[0x0][0x39c] ;  /* 0x00007380ff0477ac */ /* 0x000e640008000800 */
[----:B--2---:R-:W2:Y:S04]  /*5e450*/  LDL.LU.64 R22, [R1+0x1798] ;  /* 0x0017980001167983 */ /* 0x004ea80000300a00 */
[----:B------:R-:W1:Y:S01]  /*5e460*/  LDL.LU R3, [R1+0x1368] ;  /* 0x0013680001037983 */ /* 0x000e620000300800 */
[----:B------:R-:W-:Y:S01]  /*5e470*/  ISETP.LT.AND P4, PT, R77, UR6, !P4 ;  /* 0x000000064d007c0c */ /* 0x000fe2000e781270 */
[----:B------:R-:W5:Y:S01]  /*5e480*/  LDCU UR6, c[0x0][0x398] ;  /* 0x00007300ff0677ac */ /* 0x000f620008000800 */
[----:B------:R-:W-:-:S02]  /*5e490*/  PRMT R2, R20, 0x9910, RZ ;  /* 0x0000991014027816 */ /* 0x000fc400000000ff */
[----:B------:R-:W-:Y:S01]  /*5e4a0*/  ISETP.LT.AND P6, PT, R81, UR7, !P5 ;  /* 0x0000000751007c0c */ /* 0x000fe2000efc1270 */
[----:B------:R-:W0:Y:S01]  /*5e4b0*/  LDCU UR7, c[0x0][0x398] ;  /* 0x00007300ff0777ac */ /* 0x000e220008000800 */
[----:B------:R-:W-:Y:S02]  /*5e4c0*/  SHF.R.S32.HI R2, RZ, 0x8, R2 ;  /* 0x00000008ff027819 */ /* 0x000fe40000011402 */
[----:B----4-:R-:W-:Y:S02]  /*5e4d0*/  F2FP.SATFINITE.E4M3.F32.PACK_AB_MERGE_C R0, R5, R7, RZ ;  /* 0x000000070500723e */ /* 0x010fe400048070ff */
[----:B------:R-:W-:Y:S01]  /*5e4e0*/  ISETP.LT.AND P5, PT, R77, UR9, !P5 ;  /* 0x000000094d007c0c */ /* 0x000fe2000efa1270 */
[----:B------:R-:W4:Y:S01]  /*5e4f0*/  LDL.LU R7, [R1+0x350] ;  /* 0x0003500001077983 */ /* 0x000f220000300800 */
[----:B------:R-:W0:Y:S03]  /*5e500*/  LDCU UR9, c[0x0][0x398] ;  /* 0x00007300ff0977ac */ /* 0x000e260008000800 */
[----:B------:R-:W-:Y:S04]  /*5e510*/  @P4 STG.E.U8 desc[UR20][R12.64], R2 ;  /* 0x000000020c004986 */ /* 0x000fe8000c101114 */
[----:B---3--:R3:W-:Y:S04]  /*5e520*/  @P6 STG.E.U8 desc[UR20][R8.64], R0 ;  /* 0x0000000008006986 */ /* 0x0087e8000c101114 */
[----:B------:R-:W4:Y:S04]  /*5e530*/  LDL.LU R5, [R1+0x354] ;  /* 0x0003540001057983 */ /* 0x000f280000300800 */
[----:B------:R-:W4:Y:S04]  /*5e540*/  LDL.LU.64 R16, [R1+0x528] ;  /* 0x0005280001107983 */ /* 0x000f280000300a00 */
[----:B------:R-:W4:Y:S01]  /*5e550*/  LDL.LU R6, [R1+0x136c] ;  /* 0x00136c0001067983 */ /* 0x000f220000300800 */
[----:B---3--:R-:W-:-:S03]  /*5e560*/  PRMT R0, R0, 0x9910, RZ ;  /* 0x0000991000007816 */ /* 0x008fc600000000ff */
[----:B------:R-:W3:Y:S01]  /*5e570*/  LDL.LU.64 R8, [R1+0x520] ;  /* 0x0005200001087983 */ /* 0x000ee20000300a00 */
[----:B------:R-:W-:-:S03]  /*5e580*/  SHF.R.S32.HI R0, RZ, 0x8, R0 ;  /* 0x00000008ff007819 */ /* 0x000fc60000011400 */
[----:B------:R-:W3:Y:S01]  /*5e590*/  LDL.LU.64 R14, [R1+0x518] ;  /* 0x00051800010e7983 */ /* 0x000ee20000300a00 */
[----:B0-----:R-:W-:Y:S01]  /*5e5a0*/  ISETP.GE.AND P4, PT, R4, UR5, PT ;  /* 0x0000000504007c0c */ /* 0x001fe2000bf86270 */
[----:B------:R-:W0:Y:S03]  /*5e5b0*/  LDCU UR5, c[0x0][0x39c] ;  /* 0x00007380ff0577ac */ /* 0x000e260008000800 */
[----:B------:R-:W-:Y:S01]  /*5e5c0*/  ISETP.LT.AND P6, PT, R81, UR10, !P4 ;  /* 0x0000000a51007c0c */ /* 0x000fe2000e7c1270 */
[----:B------:R-:W0:Y:S01]  /*5e5d0*/  LDCU UR10, c[0x0][0x398] ;  /* 0x00007300ff0a77ac */ /* 0x000e220008000800 */
[----:B--2---:R-:W-:-:S05]  /*5e5e0*/  F2FP.SATFINITE.E4M3.F32.PACK_AB_MERGE_C R22, R23, R22, RZ ;  /* 0x000000161716723e */ /* 0x004fca00048070ff */
[----:B------:R-:W-:Y:S01]  /*5e5f0*/  @P5 STG.E.U8 desc[UR20][R10.64], R22 ;  /* 0x000000160a005986 */ /* 0x000fe2000c101114 */
[----:B-1----:R-:W-:Y:S01]  /*5e600*/  ISETP.GE.AND P5, PT, R3, UR4, PT ;  /* 0x0000000403007c0c */ /* 0x002fe2000bfa6270 */
[----:B------:R-:W1:Y:S02]  /*5e610*/  LDCU UR4, c[0x0][0x39c] ;  /* 0x00007380ff0477ac */ /* 0x000e640008000800 */
[----:B------:R-:W1:Y:S04]  /*5e620*/  LDL.LU R3, [R1+0x1370] ;  /* 0x0013700001037983 */ /* 0x000e680000300800 */
[----:B------:R2:W-:Y:S04]  /*5e630*/  @P6 STG.E.U8 desc[UR20][R24.64], R0 ;  /* 0x0000000018006986 */ /* 0x0005e8000c101114 */
[----:B--2---:R-:W2:Y:S01]  /*5e640*/  LDL.LU.64 R24, [R1+0x1790] ;  /* 0x0017900001187983 */ /* 0x004ea20000300a00 */
[----:B-----5:R-:W-:Y:S01]  /*5e650*/  ISETP.LT.AND P4, PT, R77, UR6, !P4 ;  /* 0x000000064d007c0c */ /* 0x020fe2000e781270 */
[----:B------:R-:W5:Y:S01]  /*5e660*/  LDCU UR6, c[0x0][0x398] ;  /* 0x00007300ff0677ac */ /* 0x000f620008000800 */
[----:B------:R-:W-:Y:S01]  /*5e670*/  PRMT R2, R22, 0x9910, RZ ;  /* 0x0000991016027816 */ /* 0x000fe200000000ff */
[----:B------:R-:W5:Y:S01]  /*5e680*/  LDL.LU R13, [R1+0x358] ;  /* 0x00035800010d7983 */ /* 0x000f620000300800 */
[----:B------:R-:W-:Y:S01]  /*5e690*/  ISETP.LT.AND P6, PT, R81, UR7, !P5 ;  /* 0x0000000751007c0c */ /* 0x000fe2000efc1270 */
[----:B------:R-:W1:Y:S01]  /*5e6a0*/  LDCU UR7, c[0x0][0x398] ;  /* 0x00007300ff0777ac */ /* 0x000e620008000800 */
[----:B------:R-:W-:Y:S01]  /*5e6b0*/  SHF.R.S32.HI R2, RZ, 0x8, R2 ;  /* 0x00000008ff027819 */ /* 0x000fe20000011402 */
[----:B------:R-:W5:Y:S01]  /*5e6c0*/  LDL.LU R4, [R1+0x35c] ;  /* 0x00035c0001047983 */ /* 0x000f620000300800 */
[----:B----4-:R-:W-:-:S02]  /*5e6d0*/  F2FP.SATFINITE.E4M3.F32.PACK_AB_MERGE_C R0, R5, R7, RZ ;  /* 0x000000070500723e */ /* 0x010fc400048070ff */
[----:B------:R-:W-:Y:S01]  /*5e6e0*/  ISETP.LT.AND P5, PT, R77, UR9, !P5 ;  /* 0x000000094d007c0c */ /* 0x000fe2000efa1270 */
[----:B------:R-:W4:Y:S01]  /*5e6f0*/  LDL.LU.64 R10, [R1+0x508] ;  /* 0x00050800010a7983 */ /* 0x000f220000300a00 */
[----:B------:R-:W1:Y:S03]  /*5e700*/  LDCU UR9, c[0x0][0x398] ;  /* 0x00007300ff0977ac */ /* 0x000e660008000800 */
[----:B------:R-:W-:Y:S01]  /*5e710*/  @P4 STG.E.U8 desc[UR20][R16.64], R2 ;  /* 0x0000000210004986 */ /* 0x000fe2000c101114 */
[----:B0-----:R-:W-:Y:S01]  /*5e720*/  ISETP.GE.AND P4, PT, R6, UR5, PT ;  /* 0x0000000506007c0c */ /* 0x001fe2000bf86270 */
[----:B------:R-:W0:Y:S02]  /*5e730*/  LDCU UR5, c[0x0][0x39c] ;  /* 0x00007380ff0577ac */ /* 0x000e240008000800 */
[----:B---3--:R3:W-:Y:S01]  /*5e740*/  @P6 STG.E.U8 desc[UR20][R8.64], R0 ;  /* 0x0000000008006986 */ /* 0x0087e2000c101114 */
[----:B------:R-:W-:Y:S01]  /*5e750*/  ISETP.LT.AND P6, PT, R81, UR10, !P4 ;  /* 0x0000000a51007c0c */ /* 0x000fe2000e7c1270 */
[----:B------:R-:W0:Y:S02]  /*5e760*/  LDCU UR10, c[0x0][0x398] ;  /* 0x00007300ff0a77ac */ /* 0x000e240008000800 */
[----:B------:R-:W0:Y:S04]  /*5e770*/  LDL.LU R5, [R1+0x1328] ;  /* 0x0013280001057983 */ /* 0x000e280000300800 */
[----:B------:R-:W4:Y:S01]  /*5e780*/  LDL.LU.64 R6, [R1+0x500] ;  /* 0x0005000001067983 */ /* 0x000f220000300a00 */
[----:B---3--:R-:W-:-:S03]  /*5e790*/  PRMT R0, R0, 0x9910, RZ ;  /* 0x0000991000007816 */ /* 0x008fc600000000ff */
[----:B------:R-:W3:Y:S01]  /*5e7a0*/  LDL.LU.64 R8, [R1+0x410] ;  /* 0x0004100001087983 */ /* 0x000ee20000300a00 */
[----:B------:R-:W-:Y:S02]  /*5e7b0*/  SHF.R.S32.HI R0, RZ, 0x8, R0 ;  /* 0x00000008ff007819 */ /* 0x000fe40000011400 */
        /* <DEDUP_REMOVED lines=10> */
[----:B------:R-:W3:Y:S01]  /*5e860*/  LDL.LU R17, [R1+0x360] ;  /* 0x0003600001117983 */ /* 0x000ee20000300800 */
[----:B------:R-:W-:Y:S01]  /*5e870*/  ISETP.LT.AND P6, PT, R81, UR7, !P5 ;  /* 0x0000000751007c0c */ /* 0x000fe2000efc1270 */
[----:B------:R-:W1:Y:S01]  /*5e880*/  LDCU UR7, c[0x0][0x398] ;  /* 0x00007300ff0777ac */ /* 0x000e620008000800 */
[----:B------:R-:W-:-:S02]  /*5e890*/  SHF.R.S32.HI R2, RZ, 0x8, R2 ;  /* 0x00000008ff027819 */ /* 0x000fc40000011402 */
[----:B------:R-:W-:Y:S02]  /*5e8a0*/  F2FP.SATFINITE.E4M3.F32.PACK_AB_MERGE_C R0, R4, R13, RZ ;  /* 0x0000000d0400723e */ /* 0x000fe400048070ff */
[----:B------:R-:W-:Y:S01]  /*5e8b0*/  ISETP.LT.AND P5, PT, R77, UR9, !P5 ;  /* 0x000000094d007c0c */ /* 0x000fe2000efa1270 */
[----:B------:R-:W5:Y:S01]  /*5e8c0*/  LDL.LU R4, [R1+0x364] ;  /* 0x0003640001047983 */ /* 0x000f620000300800 */
[----:B------:R-:W1:Y:S03]  /*5e8d0*/  LDCU UR9, c[0x0][0x398] ;  /* 0x00007300ff0977ac */ /* 0x000e660008000800 */
[----:B----4-:R4:W-:Y:S01]  /*5e8e0*/  @P4 STG.E.U8 desc[UR20][R10.64], R2 ;  /* 0x000000020a004986 */ /* 0x0109e2000c101114 */
[----:B0-----:R-:W-:Y:S01]  /*5e8f0*/  ISETP.GE.AND P4, PT, R5, UR5, PT ;  /* 0x0000000505007c0c */ /* 0x001fe2000bf86270 */
[----:B------:R-:W0:Y:S02]  /*5e900*/  LDCU UR5, c[0x0][0x39c] ;  /* 0x00007380ff0577ac */ /* 0x000e240008000800 */
[----:B------:R0:W-:Y:S01]  /*5e910*/  @P6 STG.E.U8 desc[UR20][R6.64], R0 ;  /* 0x0000000006006986 */ /* 0x0001e2000c101114 */
[----:B------:R-:W-:Y:S01]  /*5e920*/  ISETP.LT.AND P6, PT, R81, UR10, !P4 ;  /* 0x0000000a51007c0c */ /* 0x000fe2000e7c1270 */
[----:B------:R-:W1:Y:S02]  /*5e930*/  LDCU UR10, c[0x0][0x398] ;  /* 0x00007300ff0a77ac */ /* 0x000e640008000800 */
[----:B------:R-:W5:Y:S04]  /*5e940*/  LDL.LU.64 R12, [R1+0x400] ;  /* 0x00040000010c7983 */ /* 0x000f680000300a00 */
[----:B----4-:R-:W4:Y:S01]  /*5e950*/  LDL.LU R10, [R1+0x16a4] ;  /* 0x0016a400010a7983 */ /* 0x010f220000300800 */
[----:B0-----:R-:W-:-:S03]  /*5e960*/  PRMT R0, R0, 0x9910, RZ ;  /* 0x0000991000007816 */ /* 0x001fc600000000ff */
[----:B------:R-:W4:Y:S01]  /*5e970*/  LDL.LU.64 R6, [R1+0x2f8] ;  /* 0x0002f80001067983 */ /* 0x000f220000300a00 */
[----:B------:R-:W-:-:S03]  /*5e980*/  SHF.R.S32.HI R0, RZ, 0x8, R0 ;  /* 0x00000008ff007819 */ /* 0x000fc60000011400 */
[----:B------:R-:W4:Y:S04]  /*5e990*/  LDL.LU.64 R14, [R1+0x2f0] ;  /* 0x0002f000010e7983 */ /* 0x000f280000300a00 */
[----:B------:R-:W4:Y:S01]  /*5e9a0*/  LDL.LU R5, [R1+0x16a8] ;  /* 0x0016a80001057983 */ /* 0x000f220000300800 */
[----:B--2---:R-:W-:-:S05]  /*5e9b0*/  F2FP.SATFINITE.E4M3.F32.PACK_AB_MERGE_C R26, R27, R26, RZ ;  /* 0x0000001a1b1a723e */ /* 0x004fca00048070ff */
[----:B---3--:R-:W-:Y:S04]  /*5e9c0*/  @P5 STG.E.U8 desc[UR20][R8.64], R26 ;  /* 0x0000001a08005986 */ /* 0x008fe8000c101114 */
[----:B------:R0:W-:Y:S04]  /*5e9d0*/  @P6 STG.E.U8 desc[UR20][R28.64], R0 ;  /* 0x000000001c006986 */ /* 0x0001e8000c101114 */
[----:B0-----:R-:W2:Y:S01]  /*5e9e0*/  LDL.LU.64 R28, [R1+0x1780] ;  /* 0x00178000011c7983 */ /* 0x001ea20000300a00 */
[----:B-1----:R-:W-:Y:S01]  /*5e9f0*/  ISETP.GE.AND P5, PT, R3, UR4, PT ;  /* 0x0000000403007c0c */ /* 0x002fe2000bfa6270 */
[----:B------:R-:W0:Y:S01]  /*5ea00*/  LDCU UR4, c[0x0][0x39c] ;  /* 0x00007380ff0477ac */ /* 0x000e220008000800 */
[----:B-----5:R-:W-:Y:S01]  /*5ea10*/  ISETP.LT.AND P4, PT, R77, UR6, !P4 ;  /* 0x000000064d007c0c */ /* 0x020fe2000e781270 */
[----:B------:R-:W3:Y:S01]  /*5ea20*/  LDL.LU R11, [R1+0x368] ;  /* 0x00036800010b7983 */ /* 0x000ee20000300800 */
[----:B------:R-:W-:Y:S01]  /*5ea30*/  PRMT R2, R26, 0x9910, RZ ;  /* 0x000099101a027816 */ /* 0x000fe200000000ff */
[----:B------:R-:W1:Y:S01]  /*5ea40*/  LDCU UR6, c[0x0][0x398] ;  /* 0x00007300ff0677ac */ /* 0x000e620008000800 */
[----:B------:R-:W-:Y:S01]  /*5ea50*/  ISETP.LT.AND P6, PT, R81, UR7, !P5 ;  /* 0x0000000751007c0c */ /* 0x000fe2000efc1270 */
[----:B------:R-:W3:Y:S01]  /*5ea60*/  LDL.LU R3, [R1+0x36c] ;  /* 0x00036c0001037983 */ /* 0x000ee20000300800 */
[----:B------:R-:W-:Y:S01]  /*5ea70*/  SHF.R.S32.HI R2, RZ, 0x8, R2 ;  /* 0x00000008ff027819 */ /* 0x000fe20000011402 */
[----:B------:R-:W5:Y:S01]  /*5ea80*/  LDCU UR7, c[0x0][0x398] ;  /* 0x00007300ff0777ac */ /* 0x000f620008000800 */
[----:B------:R-:W-:Y:S01]  /*5ea90*/  F2FP.SATFINITE.E4M3.F32.PACK_AB_MERGE_C R0, R4, R17, RZ ;  /* 0x000000110400723e */ /* 0x000fe200048070ff */
[----:B------:R-:W3:Y:S01]  /*5eaa0*/  LDL.LU.64 R8, [R1+0x2e0] ;  /* 0x0002e00001087983 */ /* 0x000ee20000300a00 */
[----:B------:R-:W-:Y:S01]  /*5eab0*/  ISETP.LT.AND P5, PT, R77, UR9, !P5 ;  /* 0x000000094d007c0c */ /* 0x000fe2000efa1270 */
[----:B------:R-:W0:Y:S02]  /*5eac0*/  LDCU UR9, c[0x0][0x398] ;  /* 0x00007300ff0977ac */ /* 0x000e240008000800 */
[----:B------:R1:W-:Y:S01]  /*5ead0*/  @P4 STG.E.U8 desc[UR20][R12.64], R2 ;  /* 0x000000020c004986 */ /* 0x0003e2000c101114 */
[----:B----4-:R-:W-:Y:S01]  /*5eae0*/  ISETP.GE.AND P4, PT, R10, UR5, PT ;  /* 0x000000050a007c0c */ /* 0x010fe2000bf86270 */
[----:B------:R-:W4:Y:S02]  /*5eaf0*/  LDCU UR5, c[0x0][0x39c] ;  /* 0x00007380ff0577ac */ /* 0x000f240008000800 */
[----:B------:R0:W-:Y:S01]  /*5eb00*/  @P6 STG.E.U8 desc[UR20][R6.64], R0 ;  /* 0x0000000006006986 */ /* 0x0001e2000c101114 */
[----:B------:R-:W-:Y:S01]  /*5eb10*/  ISETP.LT.AND P6, PT, R81, UR10, !P4 ;  /* 0x0000000a51007c0c */ /* 0x000fe2000e7c1270 */
[----:B------:R-:W2:Y:S02]  /*5eb20*/  LDCU UR10, c[0x0][0x398] ;  /* 0x00007300ff0a77ac */ /* 0x000ea40008000800 */
[----:B------:R-:W4:Y:S04]  /*5eb30*/  LDL.LU R4, [R1+0x16ac] ;  /* 0x0016ac0001047983 */ /* 0x000f280000300800 */
[----:B-1----:R-:W3:Y:S01]  /*5eb40*/  LDL.LU.64 R12, [R1+0x2d8] ;  /* 0x0002d800010c7983 */ /* 0x002ee20000300a00 */
[----:B0-----:R-:W-:-:S03]  /*5eb50*/  PRMT R0, R0, 0x9910, RZ ;  /* 0x0000991000007816 */ /* 0x001fc600000000ff */
[----:B------:R-:W4:Y:S01]  /*5eb60*/  LDL.LU.64 R6, [R1+0x2d0] ;  /* 0x0002d00001067983 */ /* 0x000f220000300a00 */
[----:B------:R-:W-:Y:S02]  /*5eb70*/  SHF.R.S32.HI R0, RZ, 0x8, R0 ;  /* 0x00000008ff007819 */ /* 0x000fe40000011400 */
[----:B--2---:R-:W-:-:S05]  /*5eb80*/  F2FP.SATFINITE.E4M3.F32.PACK_AB_MERGE_C R28, R29, R28, RZ ;  /* 0x0000001c1d1c723e */ /* 0x004fca00048070ff */
[----:B------:R-:W-:Y:S01]  /*5eb90*/  @P5 STG.E.U8 desc[UR20][R14.64], R28 ;  /* 0x0000001c0e005986 */ /* 0x000fe2000c101114 */
[----:B------:R-:W-:Y:S01]  /*5eba0*/  ISETP.GE.AND P5, PT, R5, UR4, PT ;  /* 0x0000000405007c0c */ /* 0x000fe2000bfa6270 */
[----:B------:R-:W0:Y:S02]  /*5ebb0*/  LDCU UR4, c[0x0][0x39c] ;  /* 0x00007380ff0477ac */ /* 0x000e240008000800 */
[----:B------:R-:W0:Y:S04]  /*5ebc0*/  LDL.LU R5, [R1+0x1330] ;  /* 0x0013300001057983 */ /* 0x000e280000300800 */
[----:B------:R1:W-:Y:S04]  /*5ebd0*/  @P6 STG.E.U8 desc[UR20][R30.64], R0 ;  /* 0x000000001e006986 */ /* 0x0003e8000c101114 */
[----:B-1----:R-:W2:Y:S01]  /*5ebe0*/  LDL.LU.64 R30, [R1+0x1778] ;  /* 0x00177800011e7983 */ /* 0x002ea20000300a00 */
[----:B------:R-:W-:Y:S01]  /*5ebf0*/  ISETP.LT.AND P4, PT, R77, UR6, !P4 ;  /* 0x000000064d007c0c */ /* 0x000fe2000e781270 */
[----:B------:R-:W1:Y:S01]  /*5ec00*/  LDCU UR6, c[0x0][0x398] ;  /* 0x00007300ff0677ac */ /* 0x000e620008000800 */
[----:B------:R-:W-:Y:S01]  /*5ec10*/  PRMT R2, R28, 0x9910, RZ ;  /* 0x000099101c027816 */ /* 0x000fe200000000ff */
[----:B------:R-:W2:Y:S01]  /*5ec20*/  LDL.LU R17, [R1+0x370] ;  /* 0x0003700001117983 */ /* 0x000ea20000300800 */
[----:B-----5:R-:W-:Y:S01]  /*5ec30*/  ISETP.LT.AND P6, PT, R81, UR7, !P5 ;  /* 0x0000000751007c0c */ /* 0x020fe2000efc1270 */
[----:B------:R-:W5:Y:S01]  /*5ec40*/  LDCU UR7, c[0x0][0x398] ;  /* 0x00007300ff0777ac */ /* 0x000f620008000800 */
[----:B------:R-:W-:-:S02]  /*5ec50*/  SHF.R.S32.HI R2, RZ, 0x8, R2 ;  /* 0x00000008ff027819 */ /* 0x000fc40000011402 */
[----:B---3--:R-:W-:Y:S02]  /*5ec60*/  F2FP.SATFINITE.E4M3.F32.PACK_AB_MERGE_C R0, R3, R11, RZ ;  /* 0x0000000b0300723e */ /* 0x008fe400048070ff */
[----:B------:R-:W-:Y:S01]  /*5ec70*/  ISETP.LT.AND P5, PT, R77, UR9, !P5 ;  /* 0x000000094d007c0c */ /* 0x000fe2000efa1270 */
[----:B------:R-:W3:Y:S01]  /*5ec80*/  LDL.LU R3, [R1+0x374] ;  /* 0x0003740001037983 */ /* 0x000ee20000300800 */
[----:B------:R-:W0:Y:S03]  /*5ec90*/  LDCU UR9, c[0x0][0x398] ;  /* 0x00007300ff0977ac */ /* 0x000e260008000800 */
[----:B------:R1:W-:Y:S01]  /*5eca0*/  @P4 STG.E.U8 desc[UR20][R8.64], R2 ;  /* 0x0000000208004986 */ /* 0x0003e2000c101114 */
[----:B----4-:R-:W-:Y:S01]  /*5ecb0*/  ISETP.GE.AND P4, PT, R4, UR5, PT ;  /* 0x0000000504007c0c */ /* 0x010fe2000bf86270 */
[----:B------:R-:W4:Y:S02]  /*5ecc0*/  LDCU UR5, c[0x0][0x39c] ;  /* 0x00007380ff0577ac */ /* 0x000f240008000800 */
[----:B------:R5:W-:Y:S01]  /*5ecd0*/  @P6 STG.E.U8 desc[UR20][R12.64], R0 ;  /* 0x000000000c006986 */ /* 0x000be2000c101114 */
[----:B------:R-:W-:Y:S01]  /*5ece0*/  ISETP.LT.AND P6, PT, R81, UR10, !P4 ;  /* 0x0000000a51007c0c */ /* 0x000fe2000e7c1270 */
[----:B------:R-:W0:Y:S02]  /*5ecf0*/  LDCU UR10, c[0x0][0x398] ;  /* 0x00007300ff0a77ac */ /* 0x000e240008000800 */
[----:B------:R-:W3:Y:S04]  /*5ed00*/  LDL.LU.64 R10, [R1+0x2c0] ;  /* 0x0002c000010a7983 */ /* 0x000ee80000300a00 */
[----:B-1----:R-:W4:Y:S01]  /*5ed10*/  LDL.LU R8, [R1+0x132c] ;  /* 0x00132c0001087983 */ /* 0x002f220000300800 */
[----:B-----5:R-:W-:-:S03]  /*5ed20*/  PRMT R0, R0, 0x9910, RZ ;  /* 0x0000991000007816 */ /* 0x020fc600000000ff */
[----:B------:R-:W5:Y:S01]  /*5ed30*/  LDL.LU.64 R12, [R1+0x2b8] ;  /* 0x0002b800010c7983 */ /* 0x000f620000300a00 */
[----:B------:R-:W-:-:S03]  /*5ed40*/  SHF.R.S32.HI R0, RZ, 0x8, R0 ;  /* 0x00000008ff007819 */ /* 0x000fc60000011400 */
[----:B------:R-:W5:Y:S04]  /*5ed50*/  LDL.LU.64 R14, [R1+0x2b0] ;  /* 0x0002b000010e7983 */ /* 0x000f680000300a00 */
[----:B------:R-:W5:Y:S01]  /*5ed60*/  LDL.LU R4, [R1+0x1320] ;  /* 0x0013200001047983 */ /* 0x000f620000300800 */
[----:B--2---:R-:W-:-:S05]  /*5ed70*/  F2FP.SATFINITE.E4M3.F32.PACK_AB_MERGE_C R30, R31, R30, RZ ;  /* 0x0000001e1f1e723e */ /* 0x004fca00048070ff */
[----:B------:R-:W-:Y:S04]  /*5ed80*/  @P5 STG.E.U8 desc[UR20][R6.64], R30 ;  /* 0x0000001e06005986 */ /* 0x000fe8000c101114 */
[----:B------:R1:W-:Y:S04]  /*5ed90*/  @P6 STG.E.U8 desc[UR20][R32.64], R0 ;  /* 0x0000000020006986 */ /* 0x0003e8000c101114 */
[----:B-1----:R-:W2:Y:S01]  /*5eda0*/  LDL.LU.64 R32, [R1+0x1770] ;  /* 0x0017700001207983 */ /* 0x002ea20000300a00 */
[----:B0-----:R-:W-:Y:S01]  /*5edb0*/  ISETP.GE.AND P5, PT, R5, UR4, PT ;  /* 0x0000000405007c0c */ /* 0x001fe2000bfa6270 */
[----:B------:R-:W0:Y:S01]  /*5edc0*/  LDCU UR4, c[0x0][0x39c] ;  /* 0x00007380ff0477ac */ /* 0x000e220008000800 */
[----:B------:R-:W-:Y:S01]  /*5edd0*/  ISETP.LT.AND P4, PT, R77, UR6, !P4 ;  /* 0x000000064d007c0c */ /* 0x000fe2000e781270 */
[----:B------:R-:W2:Y:S01]  /*5ede0*/  LDL.LU R9, [R1+0x378] ;  /* 0x0003780001097983 */ /* 0x000ea20000300800 */
[----:B------:R-:W-:Y:S01]  /*5edf0*/  PRMT R2, R30, 0x9910, RZ ;  /* 0x000099101e027816 */ /* 0x000fe200000000ff */
[----:B------:R-:W1:Y:S01]  /*5ee00*/  LDCU UR6, c[0x0][0x398] ;  /* 0x00007300ff0677ac */ /* 0x000e620008000800 */
[----:B------:R-:W-:Y:S01]  /*5ee10*/  ISETP.LT.AND P6, PT, R81, UR7, !P5 ;  /* 0x0000000751007c0c */ /* 0x000fe2000efc1270 */
[----:B------:R-:W2:Y:S01]  /*5ee20*/  LDL.LU R5, [R1+0x37c] ;  /* 0x00037c0001057983 */ /* 0x000ea20000300800 */
[----:B------:R-:W-:Y:S01]  /*5ee30*/  SHF.R.S32.HI R2, RZ, 0x8, R2 ;  /* 0x00000008ff027819 */ /* 0x000fe20000011402 */
[----:B------:R-:W0:Y:S01]  /*5ee40*/  LDCU UR7, c[0x0][0x398] ;  /* 0x00007300ff0777ac */ /* 0x000e220008000800 */
[----:B---3--:R-:W-:Y:S01]  /*5ee50*/  F2FP.SATFINITE.E4M3.F32.PACK_AB_MERGE_C R0, R3, R17, RZ ;  /* 0x000000110300723e */ /* 0x008fe200048070ff */
[----:B------:R-:W3:Y:S01]  /*5ee60*/  LDL.LU.64 R6, [R1+0x2a0] ;  /* 0x0002a00001067983 */ /* 0x000ee20000300a00 */
[----:B------:R-:W-:Y:S01]  /*5ee70*/  ISETP.LT.AND P5, PT, R77, UR9, !P5 ;  /* 0x000000094d007c0c */ /* 0x000fe2000efa1270 */
[----:B------:R-:W0:Y:S02]  /*5ee80*/  LDCU UR9, c[0x0][0x398] ;  /* 0x00007300ff0977ac */ /* 0x000e240008000800 */
[----:B------:R1:W-:Y:S01]  /*5ee90*/  @P4 STG.E.U8 desc[UR20][R10.64], R2 ;  /* 0x000000020a004986 */ /* 0x0003e2000c101114 */
[----:B----4-:R-:W-:Y:S01]  /*5eea0*/  ISETP.GE.AND P4, PT, R8, UR5, PT ;  /* 0x0000000508007c0c */ /* 0x010fe2000bf86270 */
[----:B------:R-:W4:Y:S02]  /*5eeb0*/  LDCU UR5, c[0x0][0x39c] ;  /* 0x00007380ff0577ac */ /* 0x000f240008000800 */
[----:B-----5:R5:W-:Y:S01]  /*5eec0*/  @P6 STG.E.U8 desc[UR20][R12.64], R0 ;  /* 0x000000000c006986 */ /* 0x020be2000c101114 */
[----:B------:R-:W-:Y:S01]  /*5eed0*/  ISETP.LT.AND P6, PT, R81, UR10, !P4 ;  /* 0x0000000a51007c0c */ /* 0x000fe2000e7c1270 */
[----:B------:R-:W0:Y:S02]  /*5eee0*/  LDCU UR10, c[0x0][0x398] ;  /* 0x00007300ff0a77ac */ /* 0x000e240008000800 */
[----:B------:R-:W4:Y:S04]  /*5eef0*/  LDL.LU R3, [R1+0x1314] ;  /* 0x0013140001037983 */ /* 0x000f280000300800 */
[----:B-1----:R-:W3:Y:S01]  /*5ef00*/  LDL.LU.64 R10, [R1+0x298] ;  /* 0x00029800010a7983 */ /* 0x002ee20000300a00 */
[----:B-----5:R-:W-:-:S03]  /*5ef10*/  PRMT R0, R0, 0x9910, RZ ;  /* 0x0000991000007816 */ /* 0x020fc600000000ff */
[----:B------:R-:W5:Y:S01]  /*5ef20*/  LDL.LU.64 R12, [R1+0x290] ;  /* 0x00029000010c7983 */ /* 0x000f620000300a00 */
[----:B------:R-:W-:Y:S02]  /*5ef30*/  SHF.R.S32.HI R0, RZ, 0x8, R0 ;  /* 0x00000008ff007819 */ /* 0x000fe40000011400 */
[----:B--2---:R-:W-:-:S05]  /*5ef40*/  F2FP.SATFINITE.E4M3.F32.PACK_AB_MERGE_C R32, R33, R32, RZ ;  /* 0x000000202120723e */ /* 0x004fca00048070ff */
[----:B------:R-:W-:Y:S01]  /*5ef50*/  @P5 STG.E.U8 desc[UR20][R14.64], R32 ;  /* 0x000000200e005986 */ /* 0x000fe2000c101114 */
[----:B0-----:R-:W-:Y:S01]  /*5ef60*/  ISETP.GE.AND P5, PT, R4, UR4, PT ;  /* 0x0000000404007c0c */ /* 0x001fe2000bfa6270 */
[----:B------:R-:W0:Y:S02]  /*5ef70*/  LDCU UR4, c[0x0][0x39c] ;  /* 0x00007380ff0477ac */ /* 0x000e240008000800 */
[----:B------:R-:W0:Y:S04]  /*5ef80*/  LDL.LU R4, [R1+0x16c4] ;  /* 0x0016c40001047983 */ /* 0x000e280000300800 */
[----:B------:R1:W-:Y:S04]  /*5ef90*/  @P6 STG.E.U8 desc[UR20][R34.64], R0 ;  /* 0x0000000022006986 */ /* 0x0003e8000c101114 */
[----:B-1----:R-:W2:Y:S01]  /*5efa0*/  LDL.LU.64 R34, [R1+0x1768] ;  /* 0x0017680001227983 */ /* 0x002ea20000300a00 */
[----:B------:R-:W-:Y:S01]  /*5efb0*/  ISETP.LT.AND P4, PT, R77, UR6, !P4 ;  /* 0x000000064d007c0c */ /* 0x000fe2000e781270 */
[----:B------:R-:W1:Y:S01]  /*5efc0*/  LDCU UR6, c[0x0][0x398] ;  /* 0x00007300ff0677ac */ /* 0x000e620008000800 */
[----:B------:R-:W-:Y:S01]  /*5efd0*/  PRMT R2, R32, 0x9910, RZ ;  /* 0x0000991020027816 */ /* 0x000fe200000000ff */
[----:B------:R-:W5:Y:S01]  /*5efe0*/  LDL.LU R17, [R1+0x380] ;  /* 0x0003800001117983 */ /* 0x000f620000300800 */
[----:B------:R-:W-:Y:S01]  /*5eff0*/  ISETP.LT.AND P6, PT, R81, UR7, !P5 ;  /* 0x0000000751007c0c */ /* 0x000fe2000efc1270 */
[----:B------:R-:W0:Y:S01]  /*5f000*/  LDCU UR7, c[0x0][0x398] ;  /* 0x00007300ff0777ac */ /* 0x000e220008000800 */
[----:B------:R-:W-:-:S02]  /*5f010*/  SHF.R.S32.HI R2, RZ, 0x8, R2 ;  /* 0x00000008ff027819 */ /* 0x000fc40000011402 */
[----:B------:R-:W-:Y:S02]  /*5f020*/  F2FP.SATFINITE.E4M3.F32.PACK_AB_MERGE_C R0, R5, R9, RZ ;  /* 0x000000090500723e */ /* 0x000fe400048070ff */
[----:B------:R-:W-:Y:S01]  /*5f030*/  ISETP.LT.AND P5, PT, R77, UR9, !P5 ;  /* 0x000000094d007c0c */ /* 0x000fe2000efa1270 */
[----:B------:R-:W5:Y:S01]  /*5f040*/  LDL.LU R5, [R1+0x384] ;  /* 0x0003840001057983 */ /* 0x000f620000300800 */
[----:B------:R-:W0:Y:S03]  /*5f050*/  LDCU UR9, c[0x0][0x398] ;  /* 0x00007300ff0977ac */ /* 0x000e260008000800 */
[----:B---3--:R3:W-:Y:S01]  /*5f060*/  @P4 STG.E.U8 desc[UR20][R6.64], R2 ;  /* 0x0000000206004986 */ /* 0x0087e2000c101114 */
[----:B----4-:R-:W-:Y:S01]  /*5f070*/  ISETP.GE.AND P4, PT, R3, UR5, PT ;  /* 0x0000000503007c0c */ /* 0x010fe2000bf86270 */
[----:B------:R-:W4:Y:S02]  /*5f080*/  LDCU UR5, c[0x0][0x39c] ;  /* 0x00007380ff0577ac */ /* 0x000f240008000800 */
[----:B------:R1:W-:Y:S01]  /*5f090*/  @P6 STG.E.U8 desc[UR20][R10.64], R0 ;  /* 0x000000000a006986 */ /* 0x0003e2000c101114 */
[----:B------:R-:W-:Y:S01]  /*5f0a0*/  ISETP.LT.AND P6, PT, R81, UR10, !P4 ;  /* 0x0000000a51007c0c */ /* 0x000fe2000e7c1270 */
[----:B------:R-:W0:Y:S02]  /*5f0b0*/  LDCU UR10, c[0x0][0x398] ;  /* 0x00007300ff0a77ac */ /* 0x000e240008000800 */
[----:B------:R-:W4:Y:S04]  /*5f0c0*/  LDL.LU.64 R8, [R1+0x280] ;  /* 0x0002800001087983 */ /* 0x000f280000300a00 */
[----:B---3--:R-:W3:Y:S01]  /*5f0d0*/  LDL.LU R6, [R1+0x16cc] ;  /* 0x0016cc0001067983 */ /* 0x008ee20000300800 */
[----:B-1----:R-:W-:-:S03]  /*5f0e0*/  PRMT R0, R0, 0x9910, RZ ;  /* 0x0000991000007816 */ /* 0x002fc600000000ff */
[----:B------:R-:W3:Y:S01]  /*5f0f0*/  LDL.LU.64 R10, [R1+0x278] ;  /* 0x00027800010a7983 */ /* 0x000ee20000300a00 */
[----:B------:R-:W-:-:S03]  /*5f100*/  SHF.R.S32.HI R0, RZ, 0x8, R0 ;  /* 0x00000008ff007819 */ /* 0x000fc60000011400 */
[----:B------:R-:W3:Y:S04]  /*5f110*/  LDL.LU.64 R14, [R1+0x270] ;  /* 0x00027000010e7983 */ /* 0x000ee80000300a00 */
[----:B------:R-:W3:Y:S01]  /*5f120*/  LDL.LU R3, [R1+0x16b0] ;  /* 0x0016b00001037983 */ /* 0x000ee20000300800 */
[----:B--2---:R-:W-:-:S05]  /*5f130*/  F2FP.SATFINITE.E4M3.F32.PACK_AB_MERGE_C R34, R35, R34, RZ ;  /* 0x000000222322723e */ /* 0x004fca00048070ff */
[----:B-----5:R-:W-:Y:S04]  /*5f140*/  @P5 STG.E.U8 desc[UR20][R12.64], R34 ;  /* 0x000000220c005986 */ /* 0x020fe8000c101114 */
[----:B------:R1:W-:Y:S04]  /*5f150*/  @P6 STG.E.U8 desc[UR20][R36.64], R0 ;  /* 0x0000000024006986 */ /* 0x0003e8000c101114 */
[----:B-1----:R-:W2:Y:S01]  /*5f160*/  LDL.LU.64 R36, [R1+0x1760] ;  /* 0x0017600001247983 */ /* 0x002ea20000300a00 */
[----:B0-----:R-:W-:Y:S01]  /*5f170*/  ISETP.GE.AND P5, PT, R4, UR4, PT ;  /* 0x0000000404007c0c */ /* 0x001fe2000bfa6270 */
[----:B------:R-:W0:Y:S01]  /*5f180*/  LDCU UR4, c[0x0][0x39c] ;  /* 0x00007380ff0477ac */ /* 0x000e220008000800 */
[----:B------:R-:W-:Y:S01]  /*5f190*/  ISETP.LT.AND P4, PT, R77, UR6, !P4 ;  /* 0x000000064d007c0c */ /* 0x000fe2000e781270 */
[----:B------:R-:W5:Y:S01]  /*5f1a0*/  LDL.LU R7, [R1+0x388] ;  /* 0x0003880001077983 */ /* 0x000f620000300800 */
[----:B------:R-:W-:Y:S01]  /*5f1b0*/  PRMT R2, R34, 0x9910, RZ ;  /* 0x0000991022027816 */ /* 0x000fe200000000ff */
[----:B------:R-:W1:Y:S01]  /*5f1c0*/  LDCU UR6, c[0x0][0x398] ;  /* 0x00007300ff0677ac */ /* 0x000e620008000800 */
[----:B------:R-:W-:Y:S01]  /*5f1d0*/  ISETP.LT.AND P6, PT, R81, UR7, !P5 ;  /* 0x0000000751007c0c */ /* 0x000fe2000efc1270 */
[----:B------:R-:W5:Y:S01]  /*5f1e0*/  LDL.LU R4, [R1+0x38c] ;  /* 0x00038c0001047983 */ /* 0x000f620000300800 */
[----:B------:R-:W-:Y:S01]  /*5f1f0*/  SHF.R.S32.HI R2, RZ, 0x8, R2 ;  /* 0x00000008ff027819 */ /* 0x000fe20000011402 */
[----:B------:R-:W0:Y:S01]  /*5f200*/  LDCU UR7, c[0x0][0x398] ;  /* 0x00007300ff0777ac */ /* 0x000e220008000800 */
[----:B------:R-:W-:Y:S01]  /*5f210*/  F2FP.SATFINITE.E4M3.F32.PACK_AB_MERGE_C R0, R5, R17, RZ ;  /* 0x000000110500723e */ /* 0x000fe200048070ff */
[----:B------:R-:W5:Y:S01]  /*5f220*/  LDL.LU.64 R12, [R1+0x260] ;  /* 0x00026000010c7983 */ /* 0x000f620000300a00 */
[----:B------:R-:W-:Y:S01]  /*5f230*/  ISETP.LT.AND P5, PT, R77, UR9, !P5 ;  /* 0x000000094d007c0c */ /* 0x000fe2000efa1270 */
[----:B------:R-:W0:Y:S02]  /*5f240*/  LDCU UR9, c[0x0][0x398] ;  /* 0x00007300ff0977ac */ /* 0x000e240008000800 */
[----:B----4-:R4:W-:Y:S01]  /*5f250*/  @P4 STG.E.U8 desc[UR20][R8.64], R2 ;  /* 0x0000000208004986 */ /* 0x0109e2000c101114 */
[----:B---3--:R-:W-:Y:S01]  /*5f260*/  ISETP.GE.AND P4, PT, R6, UR5, PT ;  /* 0x0000000506007c0c */ /* 0x008fe2000bf86270 */
[----:B------:R-:W3:Y:S02]  /*5f270*/  LDCU UR5, c[0x0][0x39c] ;  /* 0x00007380ff0577ac */ /* 0x000ee40008000800 */
[----:B------:R0:W-:Y:S01]  /*5f280*/  @P6 STG.E.U8 desc[UR20][R10.64], R0 ;  /* 0x000000000a006986 */ /* 0x0001e2000c101114 */
[----:B------:R-:W-:Y:S01]  /*5f290*/  ISETP.LT.AND P6, PT, R81, UR10, !P4 ;  /* 0x0000000a51007c0c */ /* 0x000fe2000e7c1270 */
[----:B------:R-:W1:Y:S02]  /*5f2a0*/  LDCU UR10, c[0x0][0x398] ;  /* 0x00007300ff0a77ac */ /* 0x000e640008000800 */
[----:B------:R-:W3:Y:S04]  /*5f2b0*/  LDL.LU R5, [R1+0x16b8] ;  /* 0x0016b80001057983 */ /* 0x000ee80000300800 */
[----:B----4-:R-:W4:Y:S01]  /*5f2c0*/  LDL.LU.64 R8, [R1+0x258] ;  /* 0x0002580001087983 */ /* 0x010f220000300a00 */
[----:B0-----:R-:W-:-:S03]  /*5f2d0*/  PRMT R0, R0, 0x9910, RZ ;  /* 0x0000991000007816 */ /* 0x001fc600000000ff */
[----:B------:R-:W3:Y:S01]  /*5f2e0*/  LDL.LU.64 R10, [R1+0x250] ;  /* 0x00025000010a7983 */ /* 0x000ee20000300a00 */
[----:B------:R-:W-:Y:S02]  /*5f2f0*/  SHF.R.S32.HI R0, RZ, 0x8, R0 ;  /* 0x00000008ff007819 */ /* 0x000fe40000011400 */
[----:B--2---:R-:W-:-:S05]  /*5f300*/  F2FP.SATFINITE.E4M3.F32.PACK_AB_MERGE_C R36, R37, R36, RZ ;  /* 0x000000242524723e */ /* 0x004fca00048070ff */
[----:B------:R-:W-:Y:S01]  /*5f310*/  @P5 STG.E.U8 desc[UR20][R14.64], R36 ;  /* 0x000000240e005986 */ /* 0x000fe2000c101114 */
[----:B------:R-:W-:Y:S01]  /*5f320*/  ISETP.GE.AND P5, PT, R3, UR4, PT ;  /* 0x0000000403007c0c */ /* 0x000fe2000bfa6270 */
[----:B------:R-:W0:Y:S02]  /*5f330*/  LDCU UR4, c[0x0][0x39c] ;  /* 0x00007380ff0477ac */ /* 0x000e240008000800 */
[----:B------:R-:W0:Y:S04]  /*5f340*/  LDL.LU R3, [R1+0x1324] ;  /* 0x0013240001037983 */ /* 0x000e280000300800 */
[----:B------:R2:W-:Y:S04]  /*5f350*/  @P6 STG.E.U8 desc[UR20][R38.64], R0 ;  /* 0x0000000026006986 */ /* 0x0005e8000c101114 */
[----:B--2---:R-:W2:Y:S01]  /*5f360*/  LDL.LU.64 R38, [R1+0x1758] ;  /* 0x0017580001267983 */ /* 0x004ea20000300a00 */
[----:B-1----:R-:W-:Y:S01]  /*5f370*/  ISETP.LT.AND P4, PT, R77, UR6, !P4 ;  /* 0x000000064d007c0c */ /* 0x002fe2000e781270 */
[----:B------:R-:W1:Y:S01]  /*5f380*/  LDCU UR6, c[0x0][0x398] ;  /* 0x00007300ff0677ac */ /* 0x000e620008000800 */
[----:B------:R-:W-:-:S02]  /*5f390*/  PRMT R2, R36, 0x9910, RZ ;  /* 0x0000991024027816 */ /* 0x000fc400000000ff */
[----:B------:R-:W-:Y:S01]  /*5f3a0*/  ISETP.LT.AND P6, PT, R81, UR7, !P5 ;  /* 0x0000000751007c0c */ /* 0x000fe2000efc1270 */
[----:B------:R-:W0:Y:S01]  /*5f3b0*/  LDCU UR7, c[0x0][0x398] ;  /* 0x00007300ff0777ac */ /* 0x000e220008000800 */
[----:B------:R-:W-:Y:S02]  /*5f3c0*/  SHF.R.S32.HI R2, RZ, 0x8, R2 ;  /* 0x00000008ff027819 */ /* 0x000fe40000011402 */
[----:B-----5:R-:W-:Y:S02]  /*5f3d0*/  F2FP.SATFINITE.E4M3.F32.PACK_AB_MERGE_C R0, R4, R7, RZ ;  /* 0x000000070400723e */ /* 0x020fe400048070ff */
[----:B------:R-:W-:Y:S01]  /*5f3e0*/  ISETP.LT.AND P5, PT, R77, UR9, !P5 ;  /* 0x000000094d007c0c */ /* 0x000fe2000efa1270 */
[----:B------:R-:W5:Y:S01]  /*5f3f0*/  LDL.LU R7, [R1+0x390] ;  /* 0x0003900001077983 */ /* 0x000f620000300800 */
[----:B------:R-:W0:Y:S03]  /*5f400*/  LDCU UR9, c[0x0][0x398] ;  /* 0x00007300ff0977ac */ /* 0x000e260008000800 */
[----:B------:R-:W-:Y:S01]  /*5f410*/  @P4 STG.E.U8 desc[UR20][R12.64], R2 ;  /* 0x000000020c004986 */ /* 0x000fe2000c101114 */
[----:B---3--:R-:W-:Y:S01]  /*5f420*/  ISETP.GE.AND P4, PT, R5, UR5, PT ;  /* 0x0000000505007c0c */ /* 0x008fe2000bf86270 */
[----:B------:R-:W3:Y:S02]  /*5f430*/  LDCU UR5, c[0x0][0x39c] ;  /* 0x00007380ff0577ac */ /* 0x000ee40008000800 */
[----:B----4-:R4:W-:Y:S01]  /*5f440*/  @P6 STG.E.U8 desc[UR20][R8.64], R0 ;  /* 0x0000000008006986 */ /* 0x0109e2000c101114 */
[----:B------:R-:W-:Y:S01]  /*5f450*/  ISETP.LT.AND P6, PT, R81, UR10, !P4 ;  /* 0x0000000a51007c0c */ /* 0x000fe2000e7c1270 */
[----:B------:R-:W0:Y:S02]  /*5f460*/  LDCU UR10, c[0x0][0x398] ;  /* 0x00007300ff0a77ac */ /* 0x000e240008000800 */
[----:B------:R-:W5:Y:S04]  /*5f470*/  LDL.LU R4, [R1+0x394] ;  /* 0x0003940001047983 */ /* 0x000f680000300800 */
[----:B------:R-:W3:Y:S04]  /*5f480*/  LDL.LU.64 R16, [R1+0x240] ;  /* 0x0002400001107983 */ /* 0x000ee80000300a00 */
[----:B------:R-:W3:Y:S01]  /*5f490*/  LDL.LU R6, [R1+0x131c] ;  /* 0x00131c0001067983 */ /* 0x000ee20000300800 */
[----:B----4-:R-:W-:-:S03]  /*5f4a0*/  PRMT R0, R0, 0x9910, RZ ;  /* 0x0000991000007816 */ /* 0x010fc600000000ff */
[----:B------:R-:W4:Y:S01]  /*5f4b0*/  LDL.LU.64 R8, [R1+0x238] ;  /* 0x0002380001087983 */ /* 0x000f220000300a00 */
[----:B------:R-:W-:-:S03]  /*5f4c0*/  SHF.R.S32.HI R0, RZ, 0x8, R0 ;  /* 0x00000008ff007819 */ /* 0x000fc60000011400 */
[----:B------:R-:W4:Y:S04]  /*5f4d0*/  LDL.LU.64 R14, [R1+0x230] ;  /* 0x00023000010e7983 */ /* 0x000f280000300a00 */
[----:B------:R-:W4:Y:S01]  /*5f4e0*/  LDL.LU R5, [R1+0x1310] ;  /* 0x0013100001057983 */ /* 0x000f220000300800 */
[----:B--2---:R-:W-:-:S05]  /*5f4f0*/  F2FP.SATFINITE.E4M3.F32.PACK_AB_MERGE_C R38, R39, R38, RZ ;  /* 0x000000262726723e */ /* 0x004fca00048070ff */
[----:B------:R-:W-:Y:S04]  /*5f500*/  @P5 STG.E.U8 desc[UR20][R10.64], R38 ;  /* 0x000000260a005986 */ /* 0x000fe8000c101114 */
[----:B------:R2:W-:Y:S04]  /*5f510*/  @P6 STG.E.U8 desc[UR20][R40.64], R0 ;  /* 0x0000000028006986 */ /* 0x0005e8000c101114 */
[----:B--2---:R-:W2:Y:S01]  /*5f520*/  LDL.LU.64 R40, [R1+0x1750] ;  /* 0x0017500001287983 */ /* 0x004ea20000300a00 */
[----:B0-----:R-:W-:Y:S01]  /*5f530*/  ISETP.GE.AND P5, PT, R3, UR4, PT ;  /* 0x0000000403007c0c */ /* 0x001fe2000bfa6270 */
[----:B------:R-:W0:Y:S01]  /*5f540*/  LDCU UR4, c[0x0][0x39c] ;  /* 0x00007380ff0477ac */ /* 0x000e220008000800 */
[----:B-1----:R-:W-:Y:S01]  /*5f550*/  ISETP.LT.AND P4, PT, R77, UR6, !P4 ;  /* 0x000000064d007c0c */ /* 0x002fe2000e781270 */
[----:B------:R-:W2:Y:S01]  /*5f560*/  LDL.LU R11, [R1+0x398] ;  /* 0x00039800010b7983 */ /* 0x000ea20000300800 */
[----:B------:R-:W-:Y:S01]  /*5f570*/  PRMT R2, R38, 0x9910, RZ ;  /* 0x0000991026027816 */ /* 0x000fe200000000ff */
[----:B------:R-:W1:Y:S01]  /*5f580*/  LDCU UR6, c[0x0][0x398] ;  /* 0x00007300ff0677ac */ /* 0x000e620008000800 */
[----:B------:R-:W-:Y:S01]  /*5f590*/  ISETP.LT.AND P6, PT, R81, UR7, !P5 ;  /* 0x0000000751007c0c */ /* 0x000fe2000efc1270 */
[----:B------:R-:W2:Y:S01]  /*5f5a0*/  LDL.LU R3, [R1+0x39c] ;  /* 0x00039c0001037983 */ /* 0x000ea20000300800 */
[----:B------:R-:W-:Y:S01]  /*5f5b0*/  SHF.R.S32.HI R2, RZ, 0x8, R2 ;  /* 0x00000008ff027819 */ /* 0x000fe20000011402 */
[----:B------:R-:W0:Y:S01]  /*5f5c0*/  LDCU UR7, c[0x0][0x398] ;  /* 0x00007300ff0777ac */ /* 0x000e220008000800 */
[----:B-----5:R-:W-:Y:S01]  /*5f5d0*/  F2FP.SATFINITE.E4M3.F32.PACK_AB_MERGE_C R0, R4, R7, RZ ;  /* 0x000000070400723e */ /* 0x020fe200048070ff */
[----:B------:R-:W5:Y:S01]  /*5f5e0*/  LDL.LU.64 R12, [R1+0x220] ;  /* 0x00022000010c7983 */ /* 0x000f620000300a00 */
[----:B------:R-:W-:Y:S01]  /*5f5f0*/  ISETP.LT.AND P5, PT, R77, UR9, !P5 ;  /* 0x000000094d007c0c */ /* 0x000fe2000efa1270 */
[----:B------:R-:W0:Y:S02]  /*5f600*/  LDCU UR9, c[0x0][0x398] ;  /* 0x00007300ff0977ac */ /* 0x000e240008000800 */
[----:B---3--:R-:W-:Y:S01]  /*5f610*/  @P4 STG.E.U8 desc[UR20][R16.64], R2 ;  /* 0x0000000210004986 */ /* 0x008fe2000c101114 */
[----:B------:R-:W-:Y:S01]  /*5f620*/  ISETP.GE.AND P4, PT, R6, UR5, PT ;  /* 0x0000000506007c0c */ /* 0x000fe2000bf86270 */
[----:B------:R-:W3:Y:S02]  /*5f630*/  LDCU UR5, c[0x0][0x39c] ;  /* 0x00007380ff0577ac */ /* 0x000ee40008000800 */
[----:B----4-:R4:W-:Y:S01]  /*5f640*/  @P6 STG.E.U8 desc[UR20][R8.64], R0 ;  /* 0x0000000008006986 */ /* 0x0109e2000c101114 */
[----:B------:R-:W-:Y:S01]  /*5f650*/  ISETP.LT.AND P6, PT, R81, UR10, !P4 ;  /* 0x0000000a51007c0c */ /* 0x000fe2000e7c1270 */
[----:B------:R-:W0:Y:S02]  /*5f660*/  LDCU UR10, c[0x0][0x398] ;  /* 0x00007300ff0a77ac */ /* 0x000e240008000800 */
[----:B------:R-:W3:Y:S04]  /*5f670*/  LDL.LU R4, [R1+0x1304] ;  /* 0x0013040001047983 */ /* 0x000ee80000300800 */
[----:B------:R-:W3:Y:S01]  /*5f680*/  LDL.LU.64 R6, [R1+0x218] ;  /* 0x0002180001067983 */ /* 0x000ee20000300a00 */
[----:B----4-:R-:W-:-:S03]  /*5f690*/  PRMT R0, R0, 0x9910, RZ ;  /* 0x0000991000007816 */ /* 0x010fc600000000ff */
[----:B------:R-:W4:Y:S01]  /*5f6a0*/  LDL.LU.64 R8, [R1+0x210] ;  /* 0x0002100001087983 */ /* 0x000f220000300a00 */
[----:B------:R-:W-:Y:S02]  /*5f6b0*/  SHF.R.S32.HI R0, RZ, 0x8, R0 ;  /* 0x00000008ff007819 */ /* 0x000fe40000011400 */
[----:B--2---:R-:W-:-:S05]  /*5f6c0*/  F2FP.SATFINITE.E4M3.F32.PACK_AB_MERGE_C R40, R41, R40, RZ ;  /* 0x000000282928723e */ /* 0x004fca00048070ff */
[----:B------:R-:W-:Y:S01]  /*5f6d0*/  @P5 STG.E.U8 desc[UR20][R14.64], R40 ;  /* 0x000000280e005986 */ /* 0x000fe2000c101114 */
[----:B0-----:R-:W-:Y:S01]  /*5f6e0*/  ISETP.GE.AND P5, PT, R5, UR4, PT ;  /* 0x0000000405007c0c */ /* 0x001fe2000bfa6270 */
        /* <DEDUP_REMOVED lines=10> */
[----:B------:R-:W-:Y:S02]  /*5f790*/  F2FP.SATFINITE.E4M3.F32.PACK_AB_MERGE_C R0, R3, R11, RZ ;  /* 0x0000000b0300723e */ /* 0x000fe400048070ff */
[----:B------:R-:W-:Y:S01]  /*5f7a0*/  ISETP.LT.AND P5, PT, R77, UR9, !P5 ;  /* 0x000000094d007c0c */ /* 0x000fe2000efa1270 */
[----:B------:R-:W4:Y:S01]  /*5f7b0*/  LDL.LU R11, [R1+0x3a0] ;  /* 0x0003a000010b7983 */ /* 0x000f220000300800 */
[----:B------:R-:W0:Y:S03]  /*5f7c0*/  LDCU UR9, c[0x0][0x398] ;  /* 0x00007300ff0977ac */ /* 0x000e260008000800 */
[----:B-----5:R-:W-:Y:S01]  /*5f7d0*/  @P4 STG.E.U8 desc[UR20][R12.64], R2 ;  /* 0x000000020c004986 */ /* 0x020fe2000c101114 */
[----:B---3--:R-:W-:Y:S01]  /*5f7e0*/  ISETP.GE.AND P4, PT, R4, UR5, PT ;  /* 0x0000000504007c0c */ /* 0x008fe2000bf86270 */
[----:B------:R-:W3:Y:S02]  /*5f7f0*/  LDCU UR5, c[0x0][0x39c] ;  /* 0x00007380ff0577ac */ /* 0x000ee40008000800 */
[----:B------:R5:W-:Y:S01]  /*5f800*/  @P6 STG.E.U8 desc[UR20][R6.64], R0 ;  /* 0x0000000006006986 */ /* 0x000be2000c101114 */
[----:B------:R-:W-:Y:S01]  /*5f810*/  ISETP.LT.AND P6, PT, R81, UR10, !P4 ;  /* 0x0000000a51007c0c */ /* 0x000fe2000e7c1270 */
[----:B------:R-:W0:Y:S02]  /*5f820*/  LDCU UR10, c[0x0][0x398] ;  /* 0x00007300ff0a77ac */ /* 0x000e240008000800 */
[----:B------:R-:W3:Y:S04]  /*5f830*/  LDL.LU R3, [R1+0x3a4] ;  /* 0x0003a40001037983 */ /* 0x000ee80000300800 */
[----:B------:R-:W3:Y:S04]  /*5f840*/  LDL.LU.64 R16, [R1+0x200] ;  /* 0x0002000001107983 */ /* 0x000ee80000300a00 */
[----:B------:R-:W3:Y:S01]  /*5f850*/  LDL.LU R10, [R1+0x16bc] ;  /* 0x0016bc00010a7983 */ /* 0x000ee20000300800 */
[----:B-----5:R-:W-:-:S03]  /*5f860*/  PRMT R0, R0, 0x9910, RZ ;  /* 0x0000991000007816 */ /* 0x020fc600000000ff */
[----:B------:R-:W5:Y:S01]  /*5f870*/  LDL.LU.64 R6, [R1+0x1f8] ;  /* 0x0001f80001067983 */ /* 0x000f620000300a00 */
[----:B------:R-:W-:-:S03]  /*5f880*/  SHF.R.S32.HI R0, RZ, 0x8, R0 ;  /* 0x00000008ff007819 */ /* 0x000fc60000011400 */
[----:B------:R-:W5:Y:S04]  /*5f890*/  LDL.LU.64 R14, [R1+0x1f0] ;  /* 0x0001f000010e7983 */ /* 0x000f680000300a00 */
[----:B------:R-:W5:Y:S01]  /*5f8a0*/  LDL.LU R4, [R1+0x16c0] ;  /* 0x0016c00001047983 */ /* 0x000f620000300800 */
[----:B--2---:R-:W-:-:S05]  /*5f8b0*/  F2FP.SATFINITE.E4M3.F32.PACK_AB_MERGE_C R42, R43, R42, RZ ;  /* 0x0000002a2b2a723e */ /* 0x004fca00048070ff */
[----:B----4-:R-:W-:Y:S04]  /*5f8c0*/  @P5 STG.E.U8 desc[UR20][R8.64], R42 ;  /* 0x0000002a08005986 */ /* 0x010fe8000c101114 */
[----:B------:R2:W-:Y:S04]  /*5f8d0*/  @P6 STG.E.U8 desc[UR20][R44.64], R0 ;  /* 0x000000002c006986 */ /* 0x0005e8000c101114 */
[----:B--2---:R-:W2:Y:S01]  /*5f8e0*/  LDL.LU.64 R44, [R1+0x1740] ;  /* 0x00174000012c7983 */ /* 0x004ea20000300a00 */
[----:B0-----:R-:W-:Y:S01]  /*5f8f0*/  ISETP.GE.AND P5, PT, R5, UR4, PT ;  /* 0x0000000405007c0c */ /* 0x001fe2000bfa6270 */
[----:B------:R-:W0:Y:S01]  /*5f900*/  LDCU UR4, c[0x0][0x39c] ;  /* 0x00007380ff0477ac */ /* 0x000e220008000800 */
[----:B-1----:R-:W-:Y:S01]  /*5f910*/  ISETP.LT.AND P4, PT, R77, UR6, !P4 ;  /* 0x000000064d007c0c */ /* 0x002fe2000e781270 */
[----:B------:R-:W4:Y:S01]  /*5f920*/  LDL.LU R13, [R1+0x3a8] ;  /* 0x0003a800010d7983 */ /* 0x000f220000300800 */
[----:B------:R-:W-:Y:S01]  /*5f930*/  PRMT R2, R42, 0x9910, RZ ;  /* 0x000099102a027816 */ /* 0x000fe200000000ff */
[----:B------:R-:W1:Y:S01]  /*5f940*/  LDCU UR6, c[0x0][0x398] ;  /* 0x00007300ff0677ac */ /* 0x000e620008000800 */
[----:B------:R-:W-:Y:S01]  /*5f950*/  ISETP.LT.AND P6, PT, R81, UR7, !P5 ;  /* 0x0000000751007c0c */ /* 0x000fe2000efc1270 */
[----:B------:R-:W4:Y:S01]  /*5f960*/  LDL.LU R5, [R1+0x3ac] ;  /* 0x0003ac0001057983 */ /* 0x000f220000300800 */
[----:B------:R-:W-:Y:S01]  /*5f970*/  SHF.R.S32.HI R2, RZ, 0x8, R2 ;  /* 0x00000008ff027819 */ /* 0x000fe20000011402 */
[----:B------:R-:W0:Y:S01]  /*5f980*/  LDCU UR7, c[0x0][0x398] ;  /* 0x00007300ff0777ac */ /* 0x000e220008000800 */
[----:B---3--:R-:W-:Y:S01]  /*5f990*/  F2FP.SATFINITE.E4M3.F32.PACK_AB_MERGE_C R0, R3, R11, RZ ;  /* 0x0000000b0300723e */ /* 0x008fe200048070ff */
[----:B------:R-:W3:Y:S01]  /*5f9a0*/  LDL.LU.64 R8, [R1+0x1e0] ;  /* 0x0001e00001087983 */ /* 0x000ee20000300a00 */
[----:B------:R-:W-:Y:S01]  /*5f9b0*/  ISETP.LT.AND P5, PT, R77, UR9, !P5 ;  /* 0x000000094d007c0c */ /* 0x000fe2000efa1270 */
[----:B------:R-:W0:Y:S02]  /*5f9c0*/  LDCU UR9, c[0x0][0x398] ;  /* 0x00007300ff0977ac */ /* 0x000e240008000800 */
[----:B------:R-:W-:Y:S01]  /*5f9d0*/  @P4 STG.E.U8 desc[UR20][R16.64], R2 ;  /* 0x0000000210004986 */ /* 0x000fe2000c101114 */
[----:B------:R-:W-:Y:S01]  /*5f9e0*/  ISETP.GE.AND P4, PT, R10, UR5, PT ;  /* 0x000000050a007c0c */ /* 0x000fe2000bf86270 */
[----:B------:R-:W0:Y:S02]  /*5f9f0*/  LDCU UR5, c[0x0][0x39c] ;  /* 0x00007380ff0577ac */ /* 0x000e240008000800 */
[----:B-----5:R5:W-:Y:S01]  /*5fa00*/  @P6 STG.E.U8 desc[UR20][R6.64], R0 ;  /* 0x0000000006006986 */ /* 0x020be2000c101114 */
[----:B------:R-:W-:Y:S01]  /*5fa10*/  ISETP.LT.AND P6, PT, R81, UR10, !P4 ;  /* 0x0000000a51007c0c */ /* 0x000fe2000e7c1270 */
[----:B------:R-:W0:Y:S02]  /*5fa20*/  LDCU UR10, c[0x0][0x398] ;  /* 0x00007300ff0a77ac */ /* 0x000e240008000800 */
[----:B------:R-:W3:Y:S04]  /*5fa30*/  LDL.LU R3, [R1+0x16c8] ;  /* 0x0016c80001037983 */ /* 0x000ee80000300800 */
[----:B------:R-:W3:Y:S01]  /*5fa40*/  LDL.LU.64 R10, [R1+0x1d8] ;  /* 0x0001d800010a7983 */ /* 0x000ee20000300a00 */
        /* <DEDUP_REMOVED lines=12> */
[----:B------:R-:W-:Y:S01]  /*5fb10*/  PRMT R2, R44, 0x9910, RZ ;  /* 0x000099102c027816 */ /* 0x000fe200000000ff */
[----:B------:R-:W5:Y:S01]  /*5fb20*/  LDL.LU R17, [R1+0x3b0] ;  /* 0x0003b00001117983 */ /* 0x000f620000300800 */
[----:B------:R-:W-:Y:S01]  /*5fb30*/  ISETP.LT.AND P6, PT, R81, UR7, !P5 ;  /* 0x0000000751007c0c */ /* 0x000fe2000efc1270 */
[----:B------:R-:W0:Y:S01]  /*5fb40*/  LDCU UR7, c[0x0][0x398] ;  /* 0x00007300ff0777ac */ /* 0x000e220008000800 */
[----:B------:R-:W-:-:S02]  /*5fb50*/  SHF.R.S32.HI R2, RZ, 0x8, R2 ;  /* 0x00000008ff027819 */ /* 0x000fc40000011402 */
[----:B----4-:R-:W-:Y:S02]  /*5fb60*/  F2FP.SATFINITE.E4M3.F32.PACK_AB_MERGE_C R0, R5, R13, RZ ;  /* 0x0000000d0500723e */ /* 0x010fe400048070ff */
[----:B------:R-:W-:Y:S01]  /*5fb70*/  ISETP.LT.AND P5, PT, R77, UR9, !P5 ;  /* 0x000000094d007c0c */ /* 0x000fe2000efa1270 */
[----:B------:R-:W4:Y:S01]  /*5fb80*/  LDL.LU R5, [R1+0x3b4] ;  /* 0x0003b40001057983 */ /* 0x000f220000300800 */
[----:B------:R-:W0:Y:S03]  /*5fb90*/  LDCU UR9, c[0x0][0x398] ;  /* 0x00007300ff0977ac */ /* 0x000e260008000800 */
[----:B---3--:R3:W-:Y:S01]  /*5fba0*/  @P4 STG.E.U8 desc[UR20][R8.64], R2 ;  /* 0x0000000208004986 */ /* 0x0087e2000c101114 */
[----:B------:R-:W-:Y:S01]  /*5fbb0*/  ISETP.GE.AND P4, PT, R3, UR5, PT ;  /* 0x0000000503007c0c */ /* 0x000fe2000bf86270 */
[----:B------:R-:W0:Y:S02]  /*5fbc0*/  LDCU UR5, c[0x0][0x39c] ;  /* 0x00007380ff0577ac */ /* 0x000e240008000800 */
        /* <DEDUP_REMOVED lines=24> */
[----:B----4-:R-:W-:Y:S01]  /*5fd50*/  F2FP.SATFINITE.E4M3.F32.PACK_AB_MERGE_C R0, R5, R17, RZ ;  /* 0x000000110500723e */ /* 0x010fe200048070ff */
[----:B------:R-:W4:Y:S01]  /*5fd60*/  LDL.LU.64 R6, [R1+0x1a0] ;  /* 0x0001a00001067983 */ /* 0x000f220000300a00 */
[----:B------:R-:W-:Y:S01]  /*5fd70*/  ISETP.LT.AND P5, PT, R77, UR9, !P5 ;  /* 0x000000094d007c0c */ /* 0x000fe2000efa1270 */
[----:B------:R-:W0:Y:S02]  /*5fd80*/  LDCU UR9, c[0x0][0x398] ;  /* 0x00007300ff0977ac */ /* 0x000e240008000800 */
[----:B------:R1:W-:Y:S01]  /*5fd90*/  @P4 STG.E.U8 desc[UR20][R12.64], R2 ;  /* 0x000000020c004986 */ /* 0x0003e2000c101114 */
[----:B---3--:R-:W-:Y:S01]  /*5fda0*/  ISETP.GE.AND P4, PT, R8, UR5, PT ;  /* 0x0000000508007c0c */ /* 0x008fe2000bf86270 */
[----:B------:R-:W3:Y:S02]  /*5fdb0*/  LDCU UR5, c[0x0][0x39c] ;  /* 0x00007380ff0577ac */ /* 0x000ee40008000800 */
[----:B------:R0:W-:Y:S01]  /*5fdc0*/  @P6 STG.E.U8 desc[UR20][R10.64], R0 ;  /* 0x000000000a006986 */ /* 0x0001e2000c101114 */
[----:B------:R-:W-:Y:S01]  /*5fdd0*/  ISETP.LT.AND P6, PT, R81, UR10, !P4 ;  /* 0x0000000a51007c0c */ /* 0x000fe2000e7c1270 */
[----:B------:R-:W2:Y:S02]  /*5fde0*/  LDCU UR10, c[0x0][0x398] ;  /* 0x00007300ff0a77ac */ /* 0x000ea40008000800 */
[----:B------:R-:W3:Y:S04]  /*5fdf0*/  LDL.LU R5, [R1+0x12f0] ;  /* 0x0012f00001057983 */ /* 0x000ee80000300800 */
[----:B-1----:R-:W3:Y:S01]  /*5fe00*/  LDL.LU.64 R12, [R1+0x198] ;  /* 0x00019800010c7983 */ /* 0x002ee20000300a00 */
        /* <DEDUP_REMOVED lines=14> */
[----:B------:R-:W-:Y:S01]  /*5fef0*/  ISETP.LT.AND P6, PT, R81, UR7, !P5 ;  /* 0x0000000751007c0c */ /* 0x000fe2000efc1270 */
[----:B------:R-:W0:Y:S01]  /*5ff00*/  LDCU UR7, c[0x0][0x398] ;  /* 0x00007300ff0777ac */ /* 0x000e220008000800 */
[----:B------:R-:W-:-:S02]  /*5ff10*/  SHF.R.S32.HI R2, RZ, 0x8, R2 ;  /* 0x00000008ff027819 */ /* 0x000fc40000011402 */
[----:B-----5:R-:W-:Y:S02]  /*5ff20*/  F2FP.SATFINITE.E4M3.F32.PACK_AB_MERGE_C R0, R4, R9, RZ ;  /* 0x000000090400723e */ /* 0x020fe400048070ff */
[----:B------:R-:W-:Y:S01]  /*5ff30*/  ISETP.LT.AND P5, PT, R77, UR9, !P5 ;  /* 0x000000094d007c0c */ /* 0x000fe2000efa1270 */
[----:B------:R-:W5:Y:S01]  /*5ff40*/  LDL.LU R4, [R1+0x3c4] ;  /* 0x0003c40001047983 */ /* 0x000f620000300800 */
[----:B------:R-:W0:Y:S03]  /*5ff50*/  LDCU UR9, c[0x0][0x398] ;  /* 0x00007300ff0977ac */ /* 0x000e260008000800 */
[----:B----4-:R4:W-:Y:S01]  /*5ff60*/  @P4 STG.E.U8 desc[UR20][R6.64], R2 ;  /* 0x0000000206004986 */ /* 0x0109e2000c101114 */
[----:B---3--:R-:W-:Y:S01]  /*5ff70*/  ISETP.GE.AND P4, PT, R5, UR5, PT ;  /* 0x0000000505007c0c */ /* 0x008fe2000bf86270 */
[----:B------:R-:W3:Y:S02]  /*5ff80*/  LDCU UR5, c[0x0][0x39c] ;  /* 0x00007380ff0577ac */ /* 0x000ee40008000800 */
[----:B------:R1:W-:Y:S01]  /*5ff90*/  @P6 STG.E.U8 desc[UR20][R12.64], R0 ;  /* 0x000000000c006986 */ /* 0x0003e2000c101114 */
[----:B------:R-:W-:Y:S01]  /*5ffa0*/  ISETP.LT.AND P6, PT, R81, UR10, !P4 ;  /* 0x0000000a51007c0c */ /* 0x000fe2000e7c1270 */
[----:B------:R-:W0:Y:S02]  /*5ffb0*/  LDCU UR10, c[0x0][0x398] ;  /* 0x00007300ff0a77ac */ /* 0x000e240008000800 */
[----:B------:R-:W3:Y:S04]  /*5ffc0*/  LDL.LU.64 R8, [R1+0x180] ;  /* 0x0001800001087983 */ /* 0x000ee80000300a00 */
[----:B----4-:R-:W4:Y:S01]  /*5ffd0*/  LDL.LU R7, [R1+0x16d8] ;  /* 0x0016d80001077983 */ /* 0x010f220000300800 */
[----:B-1----:R-:W-:-:S03]  /*5ffe0*/  PRMT R0, R0, 0x9910, RZ ;  /* 0x0000991000007816 */ /* 0x002fc600000000ff */
[----:B------:R-:W3:Y:S01]  /*5fff0*/  LDL.LU.64 R12, [R1+0x178] ;  /* 0x00017800010c7983 */ /* 0x000ee20000300a00 */
[----:B------:R-:W-:-:S03]  /*60000*/  SHF.R.S32.HI R0, RZ, 0x8, R0 ;  /* 0x00000008ff007819 */ /* 0x000fc60000011400 */
[----:B------:R-:W3:Y:S04]  /*60010*/  LDL.LU.64 R14, [R1+0x170] ;  /* 0x00017000010e7983 */ /* 0x000ee80000300a00 */
[----:B------:R-:W3:Y:S01]  /*60020*/  LDL.LU R6, [R1+0x1580] ;  /* 0x0015800001067983 */ /* 0x000ee20000300800 */
[----:B--2---:R-:W-:-:S05]  /*60030*/  F2FP.SATFINITE.E4M3.F32.PACK_AB_MERGE_C R50, R51, R50, RZ ;  /* 0x000000323332723e */ /* 0x004fca00048070ff */
[----:B------:R1:W-:Y:S04]  /*60040*/  @P5 STG.E.U8 desc[UR20][R10.64], R50 ;  /* 0x000000320a005986 */ /* 0x0003e8000c101114 */
[----:B------:R2:W-:Y:S04]  /*60050*/  @P6 STG.E.U8 desc[UR20][R52.64], R0 ;  /* 0x0000000034006986 */ /* 0x0005e8000c101114 */
[----:B-1----:R-:W4:Y:S04]  /*60060*/  LDL.LU.64 R10, [R1+0x168] ;  /* 0x00016800010a7983 */ /* 0x002f280000300a00 */
[----:B--2---:R-:W2:Y:S01]  /*60070*/  LDL.LU.64 R52, [R1+0x1720] ;  /* 0x0017200001347983 */ /* 0x004ea20000300a00 */
[----:B0-----:R-:W-:Y:S01]  /*60080*/  ISETP.GE.AND P5, PT, R3, UR4, PT ;  /* 0x0000000403007c0c */ /* 0x001fe2000bfa6270 */
[----:B------:R-:W0:Y:S02]  /*60090*/  LDCU UR4, c[0x0][0x39c] ;  /* 0x00007380ff0477ac */ /* 0x000e240008000800 */
[----:B------:R-:W2:Y:S04]  /*600a0*/  LDL.LU R5, [R1+0x3c8] ;  /* 0x0003c80001057983 */ /* 0x000ea80000300800 */
[----:B------:R-:W2:Y:S01]  /*600b0*/  LDL.LU R3, [R1+0x3cc] ;  /* 0x0003cc0001037983 */ /* 0x000ea20000300800 */
[----:B------:R-:W-:Y:S01]  /*600c0*/  ISETP.LT.AND P4, PT, R77, UR6, !P4 ;  /* 0x000000064d007c0c */ /* 0x000fe2000e781270 */
[----:B------:R-:W1:Y:S01]  /*600d0*/  LDCU UR6, c[0x0][0x398] ;  /* 0x00007300ff0677ac */ /* 0x000e620008000800 */
[----:B------:R-:W-:-:S02]  /*600e0*/  PRMT R2, R50, 0x9910, RZ ;  /* 0x0000991032027816 */ /* 0x000fc400000000ff */
[----:B------:R-:W-:Y:S01]  /*600f0*/  ISETP.LT.AND P6, PT, R81, UR7, !P5 ;  /* 0x0000000751007c0c */ /* 0x000fe2000efc1270 */
[----:B------:R-:W0:Y:S01]  /*60100*/  LDCU UR7, c[0x0][0x398] ;  /* 0x00007300ff0777ac */ /* 0x000e220008000800 */
[----:B------:R-:W-:Y:S02]  /*60110*/  SHF.R.S32.HI R2, RZ, 0x8, R2 ;  /* 0x00000008ff027819 */ /* 0x000fe40000011402 */
[----:B------:R-:W-:Y:S01]  /*60120*/  ISETP.LT.AND P5, PT, R77, UR9, !P5 ;  /* 0x000000094d007c0c */ /* 0x000fe2000efa1270 */
[----:B------:R-:W0:Y:S01]  /*60130*/  LDCU UR9, c[0x0][0x398] ;  /* 0x00007300ff0977ac */ /* 0x000e220008000800 */
[----:B-----5:R-:W-:Y:S02]  /*60140*/  F2FP.SATFINITE.E4M3.F32.PACK_AB_MERGE_C R0, R4, R17, RZ ;  /* 0x000000110400723e */ /* 0x020fe400048070ff */
[----:B------:R-:W5:Y:S04]  /*60150*/  LDL.LU R4, [R1+0x1590] ;  /* 0x0015900001047983 */ /* 0x000f680000300800 */
[----:B---3--:R3:W-:Y:S01]  /*60160*/  @P4 STG.E.U8 desc[UR20][R8.64], R2 ;  /* 0x0000000208004986 */ /* 0x0087e2000c101114 */
[----:B----4-:R-:W-:Y:S01]  /*60170*/  ISETP.GE.AND P4, PT, R7, UR5, PT ;  /* 0x0000000507007c0c */ /* 0x010fe2000bf86270 */
[----:B------:R-:W5:Y:S02]  /*60180*/  LDCU UR5, c[0x0][0x39c] ;  /* 0x00007380ff0577ac */ /* 0x000f640008000800 */
[----:B------:R4:W-:Y:S01]  /*60190*/  @P6 STG.E.U8 desc[UR20][R12.64], R0 ;  /* 0x000000000c006986 */ /* 0x0009e2000c101114 */
[----:B------:R-:W-:Y:S01]  /*601a0*/  ISETP.LT.AND P6, PT, R81, UR10, !P4 ;  /* 0x0000000a51007c0c */ /* 0x000fe2000e7c1270 */
[----:B------:R-:W0:Y:S01]  /*601b0*/  LDCU UR10, c[0x0][0x398] ;  /* 0x00007300ff0a77ac */ /* 0x000e220008000800 */
[----:B-1----:R-:W-:Y:S01]  /*601c0*/  ISETP.LT.AND P4, PT, R77, UR6, !P4 ;  /* 0x000000064d007c0c */ /* 0x002fe2000e781270 */
[----:B------:R-:W1:Y:S01]  /*601d0*/  LDCU UR6, c[0x0][0x398] ;  /* 0x00007300ff0677ac */ /* 0x000e620008000800 */
[----:B---3--:R-:W3:Y:S01]  /*601e0*/  LDL.LU.64 R8, [R1+0x158] ;  /* 0x0001580001087983 */ /* 0x008ee20000300a00 */
[----:B----4-:R-:W-:-:S03]  /*601f0*/  PRMT R0, R0, 0x9910, RZ ;  /* 0x0000991000007816 */ /* 0x010fc600000000ff */
[----:B------:R-:W4:Y:S01]  /*60200*/  LDL.LU.64 R12, [R1+0x150] ;  /* 0x00015000010c7983 */ /* 0x000f220000300a00 */
[----:B------:R-:W-:Y:S02]  /*60210*/  SHF.R.S32.HI R0, RZ, 0x8, R0 ;  /* 0x00000008ff007819 */ /* 0x000fe40000011400 */
[----:B--2---:R-:W-:-:S05]  /*60220*/  F2FP.SATFINITE.E4M3.F32.PACK_AB_MERGE_C R52, R53, R52, RZ ;  /* 0x000000343534723e */ /* 0x004fca00048070ff */
[----:B------:R2:W-:Y:S01]  /*60230*/  @P5 STG.E.U8 desc[UR20][R14.64], R52 ;  /* 0x000000340e005986 */ /* 0x0005e2000c101114 */
[----:B0-----:R-:W-:Y:S01]  /*60240*/  ISETP.GE.AND P5, PT, R6, UR4, PT ;  /* 0x0000000406007c0c */ /* 0x001fe2000bfa6270 */
[----:B------:R-:W0:Y:S02]  /*60250*/  LDCU UR4, c[0x0][0x39c] ;  /* 0x00007380ff0477ac */ /* 0x000e240008000800 */
[----:B------:R-:W0:Y:S01]  /*60260*/  LDL.LU R6, [R1+0x130c] ;  /* 0x00130c0001067983 */ /* 0x000e220000300800 */
[----:B--2---:R-:W-:-:S03]  /*60270*/  PRMT R52, R52, 0x9910, RZ ;  /* 0x0000991034347816 */ /* 0x004fc600000000ff */
[----:B------:R2:W-:Y:S01]  /*60280*/  @P6 STG.E.U8 desc[UR20][R10.64], R0 ;  /* 0x000000000a006986 */ /* 0x0005e2000c101114 */
[----:B------:R-:W-:-:S03]  /*60290*/  SHF.R.S32.HI R52, RZ, 0x8, R52 ;  /* 0x00000008ff347819 */ /* 0x000fc60000011434 */
[----:B------:R-:W4:Y:S04]  /*602a0*/  LDL.LU R7, [R1+0x3d0] ;  /* 0x0003d00001077983 */ /* 0x000f280000300800 */
[----:B------:R1:W-:Y:S01]  /*602b0*/  @P4 STG.E.U8 desc[UR20][R54.64], R52 ;  /* 0x0000003436004986 */ /* 0x0003e2000c101114 */
[----:B--2---:R-:W-:-:S03]  /*602c0*/  F2FP.SATFINITE.E4M3.F32.PACK_AB_MERGE_C R0, R3, R5, RZ ;  /* 0x000000050300723e */ /* 0x004fc600048070ff */
[----:B------:R-:W2:Y:S04]  /*602d0*/  LDL.LU R3, [R1+0x3d4] ;  /* 0x0003d40001037983 */ /* 0x000ea80000300800 */
[----:B-1----:R-:W2:Y:S01]  /*602e0*/  LDL.LU.64 R54, [R1+0x1718] ;  /* 0x0017180001367983 */ /* 0x002ea20000300a00 */
[----:B------:R-:W-:Y:S01]  /*602f0*/  ISETP.LT.AND P6, PT, R81, UR7, !P5 ;  /* 0x0000000751007c0c */ /* 0x000fe2000efc1270 */
[----:B------:R-:W1:Y:S01]  /*60300*/  LDCU UR7, c[0x0][0x398] ;  /* 0x00007300ff0777ac */ /* 0x000e620008000800 */
[----:B-----5:R-:W-:Y:S01]  /*60310*/  ISETP.GE.AND P4, PT, R4, UR5, PT ;  /* 0x0000000504007c0c */ /* 0x020fe2000bf86270 */
[----:B------:R-:W5:Y:S01]  /*60320*/  LDL.LU.64 R14, [R1+0x140] ;  /* 0x00014000010e7983 */ /* 0x000f620000300a00 */
[----:B------:R-:W-:Y:S01]  /*60330*/  ISETP.LT.AND P5, PT, R77, UR9, !P5 ;  /* 0x000000094d007c0c */ /* 0x000fe2000efa1270 */
[----:B------:R-:W0:Y:S01]  /*60340*/  LDCU UR5, c[0x0][0x398] ;  /* 0x00007300ff0577ac */ /* 0x000e220008000800 */
[----:B------:R-:W-:Y:S01]  /*60350*/  PRMT R2, R0, 0x9910, RZ ;  /* 0x0000991000027816 */ /* 0x000fe200000000ff */
[----:B------:R-:W5:Y:S01]  /*60360*/  LDL.LU.64 R4, [R1+0x138] ;  /* 0x0001380001047983 */ /* 0x000f620000300a00 */
[----:B------:R-:W0:Y:S05]  /*60370*/  LDCU UR9, c[0x0][0x398] ;  /* 0x00007300ff0977ac */ /* 0x000e2a0008000800 */
[----:B---3--:R3:W-:Y:S01]  /*60380*/  @P6 STG.E.U8 desc[UR20][R8.64], R0 ;  /* 0x0000000008006986 */ /* 0x0087e2000c101114 */
[----:B------:R-:W-:Y:S01]  /*60390*/  ISETP.LT.AND P6, PT, R81, UR10, !P4 ;  /* 0x0000000a51007c0c */ /* 0x000fe2000e7c1270 */
[----:B------:R-:W0:Y:S01]  /*603a0*/  LDCU UR10, c[0x0][0x398] ;  /* 0x00007300ff0a77ac */ /* 0x000e220008000800 */
[----:B------:R-:W-:Y:S01]  /*603b0*/  SHF.R.S32.HI R2, RZ, 0x8, R2 ;  /* 0x00000008ff027819 */ /* 0x000fe20000011402 */
[----:B---3--:R-:W3:Y:S04]  /*603c0*/  LDL.LU R9, [R1+0x158c] ;  /* 0x00158c0001097983 */ /* 0x008ee80000300800 */
[----:B------:R-:W3:Y:S01]  /*603d0*/  LDL.LU.64 R10, [R1+0x130] ;  /* 0x00013000010a7983 */ /* 0x000ee20000300a00 */
[----:B--2---:R-:W-:-:S05]  /*603e0*/  F2FP.SATFINITE.E4M3.F32.PACK_AB_MERGE_C R54, R55, R54, RZ ;  /* 0x000000363736723e */ /* 0x004fca00048070ff */
[----:B----4-:R-:W-:Y:S04]  /*603f0*/  @P5 STG.E.U8 desc[UR20][R12.64], R54 ;  /* 0x000000360c005986 */ /* 0x010fe8000c101114 */
[----:B------:R2:W-:Y:S04]  /*60400*/  @P6 STG.E.U8 desc[UR20][R56.64], R2 ;  /* 0x0000000238006986 */ /* 0x0005e8000c101114 */
[----:B--2---:R-:W2:Y:S01]  /*60410*/  LDL.LU.64 R56, [R1+0x1710] ;  /* 0x0017100001387983 */ /* 0x004ea20000300a00 */
[----:B------:R-:W-:Y:S01]  /*60420*/  ISETP.LT.AND P4, PT, R77, UR6, !P4 ;  /* 0x000000064d007c0c */ /* 0x000fe2000e781270 */
[----:B------:R-:W4:Y:S01]  /*60430*/  LDCU UR6, c[0x0][0x398] ;  /* 0x00007300ff0677ac */ /* 0x000f220008000800 */
[----:B------:R-:W-:Y:S01]  /*60440*/  PRMT R0, R54, 0x9910, RZ ;  /* 0x0000991036007816 */ /* 0x000fe200000000ff */
[----:B------:R-:W3:Y:S01]  /*60450*/  LDL.LU R8, [R1+0x1588] ;  /* 0x0015880001087983 */ /* 0x000ee20000300800 */
[----:B0-----:R-:W-:Y:S01]  /*60460*/  ISETP.GE.AND P5, PT, R6, UR4, PT ;  /* 0x0000000406007c0c */ /* 0x001fe2000bfa6270 */
[----:B------:R-:W0:Y:S01]  /*60470*/  LDCU UR4, c[0x0][0x398] ;  /* 0x00007300ff0477ac */ /* 0x000e220008000800 */
[----:B------:R-:W-:Y:S01]  /*60480*/  SHF.R.S32.HI R0, RZ, 0x8, R0 ;  /* 0x00000008ff007819 */ /* 0x000fe20000011400 */
[----:B------:R-:W4:Y:S01]  /*60490*/  LDL.LU R13, [R1+0x3d8] ;  /* 0x0003d800010d7983 */ /* 0x000f220000300800 */
[----:B-1----:R-:W-:Y:S01]  /*604a0*/  ISETP.LT.AND P6, PT, R81, UR7, !P5 ;  /* 0x0000000751007c0c */ /* 0x002fe2000efc1270 */
[----:B------:R-:W1:Y:S01]  /*604b0*/  LDCU UR7, c[0x0][0x398] ;  /* 0x00007300ff0777ac */ /* 0x000e620008000800 */
[----:B------:R-:W-:Y:S01]  /*604c0*/  ISETP.LT.AND P5, PT, R77, UR5, !P5 ;  /* 0x000000054d007c0c */ /* 0x000fe2000efa1270 */
[----:B------:R-:W4:Y:S01]  /*604d0*/  LDL.LU R6, [R1+0x3dc] ;  /* 0x0003dc0001067983 */ /* 0x000f220000300800 */
[----:B------:R-:W-:Y:S01]  /*604e0*/  F2FP.SATFINITE.E4M3.F32.PACK_AB_MERGE_C R3, R3, R7, RZ ;  /* 0x000000070303723e */ /* 0x000fe200048070ff */
[----:B------:R-:W0:Y:S02]  /*604f0*/  LDCU UR5, c[0x0][0x398] ;  /* 0x00007300ff0577ac */ /* 0x000e240008000800 */
[----:B-----5:R5:W-:Y:S01]  /*60500*/  @P4 STG.E.U8 desc[UR20][R14.64], R0 ;  /* 0x000000000e004986 */ /* 0x020be2000c101114 */
[----:B------:R-:W-:Y:S01]  /*60510*/  ISETP.LT.AND P4, PT, R81, UR9, !P3 ;  /* 0x0000000951007c0c */ /* 0x000fe2000df81270 */
[----:B------:R-:W0:Y:S01]  /*60520*/  LDCU UR9, c[0x0][0x398] ;  /* 0x00007300ff0977ac */ /* 0x000e220008000800 */
[----:B------:R-:W-:Y:S01]  /*60530*/  PRMT R2, R3, 0x9910, RZ ;  /* 0x0000991003027816 */ /* 0x000fe200000000ff */
[----:B------:R-:W4:Y:S03]  /*60540*/  LDL.LU.64 R16, [R1+0x120] ;  /* 0x0001200001107983 */ /* 0x000f260000300a00 */
[----:B------:R-:W-:Y:S01]  /*60550*/  SHF.R.S32.HI R2, RZ, 0x8, R2 ;  /* 0x00000008ff027819 */ /* 0x000fe20000011402 */
[----:B------:R0:W-:Y:S04]  /*60560*/  @P6 STG.E.U8 desc[UR20][R4.64], R3 ;  /* 0x0000000304006986 */ /* 0x0001e8000c101114 */
[----:B-----5:R-:W5:Y:S04]  /*60570*/  LDL.LU.64 R14, [R1+0x118] ;  /* 0x00011800010e7983 */ /* 0x020f680000300a00 */
[----:B------:R-:W4:Y:S04]  /*60580*/  LDL.LU R7, [R1+0x1584] ;  /* 0x0015840001077983 */ /* 0x000f280000300800 */
[----:B0-----:R-:W5:Y:S01]  /*60590*/  LDL.LU.64 R4, [R1+0x110] ;  /* 0x0001100001047983 */ /* 0x001f620000300a00 */
[----:B--2---:R-:W-:-:S05]  /*605a0*/  F2FP.SATFINITE.E4M3.F32.PACK_AB_MERGE_C R56, R57, R56, RZ ;  /* 0x000000383938723e */ /* 0x004fca00048070ff */
[----:B---3--:R-:W-:Y:S04]  /*605b0*/  @P5 STG.E.U8 desc[UR20][R10.64], R56 ;  /* 0x000000380a005986 */ /* 0x008fe8000c101114 */
[----:B------:R0:W-:Y:S04]  /*605c0*/  @P4 STG.E.U8 desc[UR20][R58.64], R2 ;  /* 0x000000023a004986 */ /* 0x0001e8000c101114 */
[----:B0-----:R-:W2:Y:S01]  /*605d0*/  LDL.LU.64 R58, [R1+0x1708] ;  /* 0x00170800013a7983 */ /* 0x001ea20000300a00 */
[----:B------:R-:W-:Y:S01]  /*605e0*/  ISETP.LT.AND P3, PT, R77, UR4, !P3 ;  /* 0x000000044d007c0c */ /* 0x000fe2000df61270 */
[----:B------:R-:W0:Y:S01]  /*605f0*/  LDCU UR4, c[0x0][0x398] ;  /* 0x00007300ff0477ac */ /* 0x000e220008000800 */
[----:B------:R-:W-:Y:S01]  /*60600*/  PRMT R0, R56, 0x9910, RZ ;  /* 0x0000991038007816 */ /* 0x000fe200000000ff */
[----:B------:R-:W3:Y:S03]  /*60610*/  LDL.LU R12, [R1+0x1514] ;  /* 0x00151400010c7983 */ /* 0x000ee60000300800 */
[----:B------:R-:W-:Y:S01]  /*60620*/  SHF.R.S32.HI R0, RZ, 0x8, R0 ;  /* 0x00000008ff007819 */ /* 0x000fe20000011400 */
[----:B------:R-:W3:Y:S01]  /*60630*/  LDL.LU R10, [R1+0x3e0] ;  /* 0x0003e000010a7983 */ /* 0x000ee20000300800 */
[----:B------:R-:W-:Y:S01]  /*60640*/  ISETP.LT.AND P5, PT, R81, UR5, !P2 ;  /* 0x0000000551007c0c */ /* 0x000fe2000d7a1270 */
[----:B------:R-:W0:Y:S01]  /*60650*/  LDCU UR5, c[0x0][0x398] ;  /* 0x00007300ff0577ac */ /* 0x000e220008000800 */
[----:B----4-:R-:W-:Y:S01]  /*60660*/  ISETP.LT.AND P2, PT, R77, UR6, !P2 ;  /* 0x000000064d007c0c */ /* 0x010fe2000d741270 */
[----:B------:R-:W3:Y:S01]  /*60670*/  LDL.LU R11, [R1+0x3e4] ;  /* 0x0003e400010b7983 */ /* 0x000ee20000300800 */
[----:B------:R-:W-:Y:S01]  /*60680*/  F2FP.SATFINITE.E4M3.F32.PACK_AB_MERGE_C R3, R6, R13, RZ ;  /* 0x0000000d0603723e */ /* 0x000fe200048070ff */
[----:B------:R-:W4:Y:S02]  /*60690*/  LDCU UR6, c[0x0][0x398] ;  /* 0x00007300ff0677ac */ /* 0x000f240008000800 */
[----:B------:R-:W-:Y:S01]  /*606a0*/  @P3 STG.E.U8 desc[UR20][R16.64], R0 ;  /* 0x0000000010003986 */ /* 0x000fe2000c101114 */
[----:B-1----:R-:W-:Y:S01]  /*606b0*/  ISETP.LT.AND P3, PT, R81, UR7, !P0 ;  /* 0x0000000751007c0c */ /* 0x002fe2000c761270 */
[----:B------:R-:W1:Y:S01]  /*606c0*/  LDCU UR7, c[0x0][0x398] ;  /* 0x00007300ff0777ac */ /* 0x000e620008000800 */
[----:B------:R-:W-:-:S04]  /*606d0*/  PRMT R2, R3, 0x9910, RZ ;  /* 0x0000991003027816 */ /* 0x000fc800000000ff */
[----:B------:R-:W-:Y:S01]  /*606e0*/  SHF.R.S32.HI R2, RZ, 0x8, R2 ;  /* 0x00000008ff027819 */ /* 0x000fe20000011402 */
[----:B-----5:R-:W-:Y:S01]  /*606f0*/  @P5 STG.E.U8 desc[UR20][R14.64], R3 ;  /* 0x000000030e005986 */ /* 0x020fe2000c101114 */
[----:B------:R-:W-:Y:S01]  /*60700*/  ISETP.GE.AND P6, PT, R9, UR13, PT ;  /* 0x0000000d09007c0c */ /* 0x000fe2000bfc6270 */
[----:B------:R-:W5:Y:S01]  /*60710*/  LDCU UR13, c[0x0][0x398] ;  /* 0x00007300ff0d77ac */ /* 0x000f620008000800 */
[----:B------:R-:W-:Y:S02]  /*60720*/  ISETP.GE.AND P4, PT, R8, UR15, PT ;  /* 0x0000000f08007c0c */ /* 0x000fe4000bf86270 */
[----:B------:R-:W3:Y:S04]  /*60730*/  LDL.LU.64 R8, [R1+0x100] ;  /* 0x0001000001087983 */ /* 0x000ee80000300a00 */
[----:B------:R-:W3:Y:S01]  /*60740*/  LDL.LU R6, [R1+0x12fc] ;  /* 0x0012fc0001067983 */ /* 0x000ee20000300800 */
[----:B--2---:R-:W-:-:S05]  /*60750*/  F2FP.SATFINITE.E4M3.F32.PACK_AB_MERGE_C R58, R59, R58, RZ ;  /* 0x0000003a3b3a723e */ /* 0x004fca00048070ff */
[----:B------:R-:W-:Y:S04]  /*60760*/  @P2 STG.E.U8 desc[UR20][R4.64], R58 ;  /* 0x0000003a04002986 */ /* 0x000fe8000c101114 */
[----:B------:R2:W-:Y:S04]  /*60770*/  @P3 STG.E.U8 desc[UR20][R60.64], R2 ;  /* 0x000000023c003986 */ /* 0x0005e8000c101114 */
[----:B--2---:R-:W2:Y:S01]  /*60780*/  LDL.LU.64 R60, [R1+0x1700] ;  /* 0x00170000013c7983 */ /* 0x004ea20000300a00 */
[----:B0-----:R-:W-:Y:S01]  /*60790*/  ISETP.LT.AND P0, PT, R77, UR4, !P0 ;  /* 0x000000044d007c0c */ /* 0x001fe2000c701270 */
[----:B------:R-:W0:Y:S01]  /*607a0*/  LDCU UR4, c[0x0][0x398] ;  /* 0x00007300ff0477ac */ /* 0x000e220008000800 */
[----:B------:R-:W-:Y:S01]  /*607b0*/  ISETP.LT.AND P3, PT, R81, UR5, !P6 ;  /* 0x0000000551007c0c */ /* 0x000fe2000f761270 */
[----:B------:R-:W5:Y:S01]  /*607c0*/  LDL.LU R4, [R1+0x12f8] ;  /* 0x0012f80001047983 */ /* 0x000f620000300800 */
[----:B------:R-:W-:Y:S01]  /*607d0*/  PRMT R0, R58, 0x9910, RZ ;  /* 0x000099103a007816 */ /* 0x000fe200000000ff */
[----:B------:R-:W0:Y:S01]  /*607e0*/  LDCU UR5, c[0x0][0x398] ;  /* 0x00007300ff0577ac */ /* 0x000e220008000800 */
[----:B----4-:R-:W-:-:S02]  /*607f0*/  ISETP.LT.AND P6, PT, R77, UR6, !P6 ;  /* 0x000000064d007c0c */ /* 0x010fc4000f7c1270 */
[----:B------:R-:W-:Y:S01]  /*60800*/  ISETP.GE.AND P5, PT, R7, UR19, PT ;  /* 0x0000001307007c0c */ /* 0x000fe2000bfa6270 */
[----:B------:R-:W4:Y:S01]  /*60810*/  LDCU UR6, c[0x0][0x398] ;  /* 0x00007300ff0677ac */ /* 0x000f220008000800 */
[----:B------:R-:W-:Y:S01]  /*60820*/  SHF.R.S32.HI R0, RZ, 0x8, R0 ;  /* 0x00000008ff007819 */ /* 0x000fe20000011400 */
[----:B------:R-:W4:Y:S01]  /*60830*/  LDL.LU R7, [R1+0x3e8] ;  /* 0x0003e80001077983 */ /* 0x000f220000300800 */
[----:B---3--:R-:W-:-:S03]  /*60840*/  F2FP.SATFINITE.E4M3.F32.PACK_AB_MERGE_C R3, R11, R10, RZ ;  /* 0x0000000a0b03723e */ /* 0x008fc600048070ff */
[----:B------:R-:W4:Y:S04]  /*60850*/  LDL.LU R5, [R1+0x3ec] ;  /* 0x0003ec0001057983 */ /* 0x000f280000300800 */
[----:B------:R-:W-:Y:S04]  /*60860*/  @P0 STG.E.U8 desc[UR20][R8.64], R0 ;  /* 0x0000000008000986 */ /* 0x000fe8000c101114 */
[----:B------:R3:W-:Y:S04]  /*60870*/  @P3 STG.E.U8 desc[UR20][R62.64], R3 ;  /* 0x000000033e003986 */ /* 0x0007e8000c101114 */
[----:B---3--:R-:W3:Y:S01]  /*60880*/  LDL.LU.64 R62, [R1+0x16f8] ;  /* 0x0016f800013e7983 */ /* 0x008ee20000300a00 */
[----:B--2---:R-:W-:-:S05]  /*60890*/  F2FP.SATFINITE.E4M3.F32.PACK_AB_MERGE_C R60, R61, R60, RZ ;  /* 0x0000003c3d3c723e */ /* 0x004fca00048070ff */
[----:B------:R2:W-:Y:S04]  /*608a0*/  @P6 STG.E.U8 desc[UR20][R64.64], R60 ;  /* 0x0000003c40006986 */ /* 0x0005e8000c101114 */
[----:B--2---:R-:W2:Y:S04]  /*608b0*/  LDL.LU.64 R64, [R1+0x16f0] ;  /* 0x0016f00001407983 */ /* 0x004ea80000300a00 */
[----:B------:R-:W2:Y:S04]  /*608c0*/  LDL.LU R10, [R1+0x12f4] ;  /* 0x0012f400010a7983 */ /* 0x000ea80000300800 */
[----:B------:R-:W2:Y:S04]  /*608d0*/  LDL.LU R8, [R1+0x3f0] ;  /* 0x0003f00001087983 */ /* 0x000ea80000300800 */
[----:B------:R-:W2:Y:S01]  /*608e0*/  LDL.LU R9, [R1+0x3f4] ;  /* 0x0003f40001097983 */ /* 0x000ea20000300800 */
[----:B-1----:R-:W-:Y:S01]  /*608f0*/  ISETP.LT.AND P0, PT, R81, UR7, !P4 ;  /* 0x0000000751007c0c */ /* 0x002fe2000e701270 */
[----:B------:R-:W1:Y:S01]  /*60900*/  LDCU UR7, c[0x0][0x398] ;  /* 0x00007300ff0777ac */ /* 0x000e620008000800 */
[----:B------:R-:W-:-:S02]  /*60910*/  PRMT R0, R60, 0x9910, RZ ;  /* 0x000099103c007816 */ /* 0x000fc400000000ff */
[----:B0-----:R-:W-:Y:S01]  /*60920*/  ISETP.LT.AND P4, PT, R77, UR4, !P4 ;  /* 0x000000044d007c0c */ /* 0x001fe2000e781270 */
[----:B------:R-:W0:Y:S01]  /*60930*/  LDCU UR4, c[0x0][0x398] ;  /* 0x00007300ff0477ac */ /* 0x000e220008000800 */
[----:B------:R-:W-:Y:S01]  /*60940*/  PRMT R2, R3, 0x9910, RZ ;  /* 0x0000991003027816 */ /* 0x000fe200000000ff */
[----:B------:R-:W-:Y:S01]  /*60950*/  IMAD.MOV.U32 R3, RZ, RZ, R0 ;  /* 0x000000ffff037224 */ /* 0x000fe200078e0000 */
[----:B------:R-:W-:Y:S01]  /*60960*/  ISETP.LT.AND P6, PT, R81, UR5, !P5 ;  /* 0x0000000551007c0c */ /* 0x000fe2000efc1270 */
[----:B------:R-:W0:Y:S01]  /*60970*/  LDCU UR5, c[0x0][0x398] ;  /* 0x00007300ff0577ac */ /* 0x000e220008000800 */
[----:B------:R-:W-:Y:S02]  /*60980*/  SHF.R.S32.HI R2, RZ, 0x8, R2 ;  /* 0x00000008ff027819 */ /* 0x000fe40000011402 */
[----:B------:R-:W-:Y:S02]  /*60990*/  SHF.R.S32.HI R3, RZ, 0x8, R3 ;  /* 0x00000008ff037819 */ /* 0x000fe40000011403 */
[----:B------:R-:W-:Y:S01]  /*609a0*/  ISETP.GE.AND P2, PT, R12, UR11, PT ;  /* 0x0000000b0c007c0c */ /* 0x000fe2000bf46270 */
[----:B------:R0:W-:Y:S01]  /*609b0*/  @P0 STG.E.U8 desc[UR20][R66.64], R2 ;  /* 0x0000000242000986 */ /* 0x0001e2000c101114 */
[----:B----4-:R-:W-:Y:S01]  /*609c0*/  F2FP.SATFINITE.E4M3.F32.PACK_AB_MERGE_C R7, R5, R7, RZ ;  /* 0x000000070507723e */ /* 0x010fe200048070ff */
[----:B------:R-:W4:Y:S01]  /*609d0*/  LDCU UR11, c[0x0][0x398] ;  /* 0x00007300ff0b77ac */ /* 0x000f220008000800 */
[----:B------:R-:W-:Y:S01]  /*609e0*/  ISETP.GE.AND P3, PT, R6, UR17, PT ;  /* 0x0000001106007c0c */ /* 0x000fe2000bf66270 */
[----:B------:R0:W-:Y:S01]  /*609f0*/  @P4 STG.E.U8 desc[UR20][R92.64], R3 ;  /* 0x000000035c004986 */ /* 0x0001e2000c101114 */
[----:B------:R-:W-:Y:S01]  /*60a00*/  ISETP.LT.AND P5, PT, R77, UR6, !P5 ;  /* 0x000000064d007c0c */ /* 0x000fe2000efa1270 */
[----:B------:R-:W4:Y:S01]  /*60a10*/  LDCU UR6, c[0x0][0x398] ;  /* 0x00007300ff0677ac */ /* 0x000f220008000800 */
[----:B------:R-:W-:-:S02]  /*60a20*/  ISETP.LT.AND P4, PT, R81, UR9, !P2 ;  /* 0x0000000951007c0c */ /* 0x000fc4000d781270 */
[----:B-1----:R-:W-:Y:S01]  /*60a30*/  ISETP.LT.AND P2, PT, R77, UR7, !P2 ;  /* 0x000000074d007c0c */ /* 0x002fe2000d741270 */
[----:B------:R-:W1:Y:S01]  /*60a40*/  LDCU UR7, c[0x0][0x398] ;  /* 0x00007300ff0777ac */ /* 0x000e620008000800 */
[----:B---3--:R-:W-:Y:S01]  /*60a50*/  F2FP.SATFINITE.E4M3.F32.PACK_AB_MERGE_C R63, R63, R62, RZ ;  /* 0x0000003e3f3f723e */ /* 0x008fe200048070ff */
[----:B------:R3:W-:Y:S01]  /*60a60*/  @P6 STG.E.U8 desc[UR20][R90.64], R7 ;  /* 0x000000075a006986 */ /* 0x0007e2000c101114 */
[----:B------:R-:W-:Y:S02]  /*60a70*/  ISETP.LT.AND P6, PT, R81, UR10, !P3 ;  /* 0x0000000a51007c0c */ /* 0x000fe4000dfc1270 */
[----:B------:R-:W-:Y:S01]  /*60a80*/  PRMT R0, R7, 0x9910, RZ ;  /* 0x0000991007007816 */ /* 0x000fe200000000ff */
[----:B0-----:R-:W2:Y:S01]  /*60a90*/  LDL.LU.64 R66, [R1+0x16e8] ;  /* 0x0016e80001427983 */ /* 0x001ea20000300a00 */
[----:B------:R-:W-:Y:S02]  /*60aa0*/  PRMT R5, R63, 0x9910, RZ ;  /* 0x000099103f057816 */ /* 0x000fe400000000ff */
[----:B-----5:R-:W-:Y:S01]  /*60ab0*/  ISETP.GE.AND P0, PT, R4, UR25, PT ;  /* 0x0000001904007c0c */ /* 0x020fe2000bf06270 */
[----:B------:R-:W5:Y:S01]  /*60ac0*/  LDL.LU R6, [R1+0x3f8] ;  /* 0x0003f80001067983 */ /* 0x000f620000300800 */
[----:B------:R-:W-:-:S02]  /*60ad0*/  SHF.R.S32.HI R3, RZ, 0x8, R0 ;  /* 0x00000008ff037819 */ /* 0x000fc40000011400 */
[----:B------:R-:W-:Y:S01]  /*60ae0*/  SHF.R.S32.HI R5, RZ, 0x8, R5 ;  /* 0x00000008ff057819 */ /* 0x000fe20000011405 */
[----:B------:R-:W5:Y:S04]  /*60af0*/  LDL.LU R4, [R1+0x3fc] ;  /* 0x0003fc0001047983 */ /* 0x000f680000300800 */
[----:B------:R-:W-:Y:S04]  /*60b00*/  @P5 STG.E.U8 desc[UR20][R88.64], R63 ;  /* 0x0000003f58005986 */ /* 0x000fe8000c101114 */
[----:B------:R0:W-:Y:S01]  /*60b10*/  @P4 STG.E.U8 desc[UR20][R86.64], R3 ;  /* 0x0000000356004986 */ /* 0x0001e2000c101114 */
[----:B------:R-:W-:-:S03]  /*60b20*/  ISETP.LT.AND P4, PT, R81, UR5, !P0 ;  /* 0x0000000551007c0c */ /* 0x000fc6000c781270 */
[----:B------:R0:W-:Y:S01]  /*60b30*/  @P2 STG.E.U8 desc[UR20][R84.64], R5 ;  /* 0x0000000554002986 */ /* 0x0001e2000c101114 */
[----:B------:R-:W-:Y:S02]  /*60b40*/  ISETP.LT.AND P2, PT, R81, UR12, !P1 ;  /* 0x0000000c51007c0c */ /* 0x000fe4000cf41270 */
[C---:B------:R-:W-:Y:S02]  /*60b50*/  ISETP.LT.AND P3, PT, R77.reuse, UR4, !P3 ;  /* 0x000000044d007c0c */ /* 0x040fe4000df61270 */
[C---:B------:R-:W-:Y:S02]  /*60b60*/  ISETP.LT.AND P1, PT, R77.reuse, UR13, !P1 ;  /* 0x0000000d4d007c0c */ /* 0x040fe4000cf21270 */
[----:B----4-:R-:W-:Y:S02]  /*60b70*/  ISETP.LT.AND P0, PT, R77, UR6, !P0 ;  /* 0x000000064d007c0c */ /* 0x010fe4000c701270 */
[----:B--2---:R-:W-:Y:S02]  /*60b80*/  ISETP.GE.AND P5, PT, R10, UR23, PT ;  /* 0x000000170a007c0c */ /* 0x004fe4000bfa6270 */
[----:B---3--:R-:W-:-:S05]  /*60b90*/  F2FP.SATFINITE.E4M3.F32.PACK_AB_MERGE_C R7, R9, R8, RZ ;  /* 0x000000080907723e */ /* 0x008fca00048070ff */
[----:B------:R2:W-:Y:S01]  /*60ba0*/  @P6 STG.E.U8 desc[UR20][R82.64], R7 ;  /* 0x0000000752006986 */ /* 0x0005e2000c101114 */
[----:B------:R-:W-:Y:S02]  /*60bb0*/  ISETP.LT.AND P6, PT, R81, UR11, !P5 ;  /* 0x0000000b51007c0c */ /* 0x000fe4000efc1270 */
[----:B-1----:R-:W-:Y:S01]  /*60bc0*/  ISETP.LT.AND P5, PT, R77, UR7, !P5 ;  /* 0x000000074d007c0c */ /* 0x002fe2000efa1270 */
[----:B------:R-:W3:Y:S04]  /*60bd0*/  LDL.LU R81, [R1+0x16e0] ;  /* 0x0016e00001517983 */ /* 0x000ee80000300800 */
[----:B------:R-:W4:Y:S01]  /*60be0*/  LDL.LU R77, [R1+0x16dc] ;  /* 0x0016dc00014d7983 */ /* 0x000f220000300800 */
[----:B------:R-:W-:Y:S02]  /*60bf0*/  PRMT R0, R7, 0x9910, RZ ;  /* 0x0000991007007816 */ /* 0x000fe400000000ff */
[----:B------:R-:W-:-:S03]  /*60c00*/  F2FP.SATFINITE.E4M3.F32.PACK_AB_MERGE_C R65, R65, R64, RZ ;  /* 0x000000404141723e */ /* 0x000fc600048070ff */
[----:B0-----:R-:W-:Y:S01]  /*60c10*/  IMAD.MOV.U32 R3, RZ, RZ, R0 ;  /* 0x000000ffff037224 */ /* 0x001fe200078e0000 */
[----:B------:R-:W-:-:S04]  /*60c20*/  PRMT R5, R65, 0x9910, RZ ;  /* 0x0000991041057816 */ /* 0x000fc800000000ff */
[----:B------:R-:W-:Y:S02]  /*60c30*/  SHF.R.S32.HI R3, RZ, 0x8, R3 ;  /* 0x00000008ff037819 */ /* 0x000fe40000011403 */
[----:B------:R-:W-:Y:S02]  /*60c40*/  SHF.R.S32.HI R5, RZ, 0x8, R5 ;  /* 0x00000008ff057819 */ /* 0x000fe40000011405 */
[----:B------:R-:W-:Y:S02]  /*60c50*/  F2FP.SATFINITE.E4M3.F32.PACK_AB_MERGE_C R67, R67, R66, RZ ;  /* 0x000000424343723e */ /* 0x000fe400048070ff */
[----:B-----5:R-:W-:Y:S02]  /*60c60*/  F2FP.SATFINITE.E4M3.F32.PACK_AB_MERGE_C R11, R4, R6, RZ ;  /* 0x00000006040b723e */ /* 0x020fe400048070ff */
[----:B------:R-:W-:Y:S02]  /*60c70*/  PRMT R9, R67, 0x9910, RZ ;  /* 0x0000991043097816 */ /* 0x000fe400000000ff */
[----:B--2---:R-:W-:-:S02]  /*60c80*/  PRMT R7, R11, 0x9910, RZ ;  /* 0x000099100b077816 */ /* 0x004fc400000000ff */
[----:B------:R-:W-:Y:S02]  /*60c90*/  SHF.R.S32.HI R9, RZ, 0x8, R9 ;  /* 0x00000008ff097819 */ /* 0x000fe40000011409 */
[----:B------:R-:W-:Y:S01]  /*60ca0*/  SHF.R.S32.HI R7, RZ, 0x8, R7 ;  /* 0x00000008ff077819 */ /* 0x000fe20000011407 */
[----:B---3--:R0:W-:Y:S04]  /*60cb0*/  @P3 STG.E.U8 desc[UR20][R80.64], R65 ;  /* 0x0000004150003986 */ /* 0x0081e8000c101114 */
[----:B------:R0:W-:Y:S04]  /*60cc0*/  @P4 STG.E.U8 desc[UR20][R78.64], R3 ;  /* 0x000000034e004986 */ /* 0x0001e8000c101114 */
[----:B----4-:R0:W-:Y:S04]  /*60cd0*/  @P0 STG.E.U8 desc[UR20][R76.64], R5 ;  /* 0x000000054c000986 */ /* 0x0101e8000c101114 */
[----:B------:R0:W-:Y:S04]  /*60ce0*/  @P6 STG.E.U8 desc[UR20][R74.64], R11 ;  /* 0x0000000b4a006986 */ /* 0x0001e8000c101114 */
[----:B------:R0:W-:Y:S04]  /*60cf0*/  @P5 STG.E.U8 desc[UR20][R72.64], R67 ;  /* 0x0000004348005986 */ /* 0x0001e8000c101114 */
[----:B------:R0:W-:Y:S04]  /*60d00*/  @P2 STG.E.U8 desc[UR20][R70.64], R7 ;  /* 0x0000000746002986 */ /* 0x0001e8000c101114 */
[----:B------:R0:W-:Y:S01]  /*60d10*/  @P1 STG.E.U8 desc[UR20][R68.64], R9 ;  /* 0x0000000944001986 */ /* 0x0001e2000c101114 */
[----:B------:R-:W-:Y:S06]  /*60d20*/  BAR.SYNC.DEFER_BLOCKING 0x0 ;  /* 0x0000000000007b1d */ /* 0x000fec0000010000 */
[----:B------:R-:W-:Y:S05]  /*60d30*/  BRA.U UP0, `(.L_x_13) ;  /* 0x0000000100a07547 */ /* 0x000fea000b800000 */
[----:B------:R-:W1:Y:S01]  /*60d40*/  S2UR UR5, SR_CgaCtaId ;  /* 0x00000000000579c3 */ /* 0x000e620000008800 */
[----:B------:R-:W-:Y:S01]  /*60d50*/  NOP ;  /* 0x0000000000007918 */ /* 0x000fe20000000000 */
[----:B------:R-:W-:Y:S01]  /*60d60*/  UMOV UR4, 0x50 ;  /* 0x0000005000047882 */ /* 0x000fe20000000000 */
[----:B------:R-:W-:Y:S02]  /*60d70*/  IMAD.U32 R0, RZ, RZ, UR8 ;  /* 0x00000008ff007e24 */ /* 0x000fe4000f8e00ff */
[----:B0-----:R-:W-:Y:S02]  /*60d80*/  IMAD.MOV.U32 R3, RZ, RZ, 0xffff ;  /* 0x0000ffffff037424 */ /* 0x001fe400078e00ff */
[----:B------:R-:W-:Y:S01]  /*60d90*/  IMAD.MOV.U32 R7, RZ, RZ, 0x1 ;  /* 0x00000001ff077424 */ /* 0x000fe200078e00ff */
[----:B------:R-:W-:-:S04]  /*60da0*/  LOP3.LUT R0, R0, 0xffff, RZ, 0xc0, !PT ;  /* 0x0000ffff00007812 */ /* 0x000fc800078ec0ff */
[----:B------:R-:W-:-:S05]  /*60db0*/  SHF.R.U32.HI R0, RZ, 0x5, R0 ;  /* 0x00000005ff007819 */ /* 0x000fca0000011600 */
[----:B------:R-:W-:Y:S01]  /*60dc0*/  VIADD R2, R0, 0x10 ;  /* 0x0000001000027836 */ /* 0x000fe20000000000 */
[----:B------:R-:W-:Y:S01]  /*60dd0*/  SHF.L.U32 R0, R3, R0, RZ ;  /* 0x0000000003007219 */ /* 0x000fe200000006ff */
[----:B-1----:R-:W-:-:S03]  /*60de0*/  ULEA UR6, UR5, UR4, 0x18 ;  /* 0x0000000405067291 */ /* 0x002fc6000f8ec0ff */
[----:B------:R-:W-:-:S04]  /*60df0*/  SHF.L.U32 R3, R7, R2, RZ ;  /* 0x0000000207037219 */ /* 0x000fc800000006ff */
[----:B------:R-:W-:Y:S02]  /*60e00*/  LOP3.LUT R0, R3, R0, RZ, 0xfc, !PT ;  /* 0x0000000003007212 */ /* 0x000fe400078efcff */
[----:B------:R-:W0:Y:S02]  /*60e10*/  LDS R5, [UR6] ;  /* 0x00000006ff057984 */ /* 0x000e240008000800 */
[C---:B------:R-:W-:Y:S02]  /*60e20*/  LOP3.LUT R2, R0.reuse, 0xffff, RZ, 0xc0, !PT ;  /* 0x0000ffff00027812 */ /* 0x040fe400078ec0ff */
[----:B0-----:R-:W-:-:S04]  /*60e30*/  LOP3.LUT R3, R0, 0xffff, R5, 0x80, !PT ;  /* 0x0000ffff00037812 */ /* 0x001fc800078e8005 */
[----:B------:R-:W-:-:S13]  /*60e40*/  ISETP.NE.AND P0, PT, R3, R2, PT ;  /* 0x000000020300720c */ /* 0x000fda0003f05270 */
[----:B------:R-:W-:Y:S05]  /*60e50*/  @P0 BRA `(.L_x_14) ;  /* 0x0000000000500947 */ /* 0x000fea0003800000 */
[----:B------:R-:W-:Y:S02]  /*60e60*/  SHF.R.U32.HI R5, RZ, 0x10, R5 ;  /* 0x00000010ff057819 */ /* 0x000fe40000011605 */
[----:B------:R-:W-:-:S04]  /*60e70*/  SHF.R.U32.HI R2, RZ, 0x10, R0 ;  /* 0x00000010ff027819 */ /* 0x000fc80000011600 */
[----:B------:R-:W-:-:S04]  /*60e80*/  LOP3.LUT R5, R5, R2, RZ, 0xc0, !PT ;  /* 0x0000000205057212 */ /* 0x000fc800078ec0ff */
[----:B------:R-:W-:-:S13]  /*60e90*/  ISETP.NE.AND P0, PT, R5, R2, PT ;  /* 0x000000020500720c */ /* 0x000fda0003f05270 */
[----:B------:R-:W-:Y:S05]  /*60ea0*/  @P0 BRA `(.L_x_15) ;  /* 0x0000000000300947 */ /* 0x000fea0003800000 */
[----:B------:R-:W-:Y:S01]  /*60eb0*/  R2UR UR4, R0 ;  /* 0x00000000000472ca */ /* 0x000fe200000e0000 */
[----:B------:R-:W-:Y:S01]  /*60ec0*/  VOTEU.ANY UR5, UPT, PT ;  /* 0x0000000000057886 */ /* 0x000fe200038e0100 */
[----:B------:R-:W0:Y:S01]  /*60ed0*/  S2R R0, SR_LANEID ;  /* 0x0000000000007919 */ /* 0x000e220000000000 */
[----:B------:R-:W-:-:S10]  /*60ee0*/  UFLO.U32 UR5, UR5 ;  /* 0x00000005000572bd */ /* 0x000fd400080e0000 */
[----:B------:R-:W-:-:S06]  /*60ef0*/  ULOP3.LUT UR4, URZ, UR4, URZ, 0x33, !UPT ;  /* 0x00000004ff047292 */ /* 0x000fcc000f8e33ff */
[----:B------:R-:W-:-:S04]  /*60f00*/  IMAD.U32 R2, RZ, RZ, UR4 ;  /* 0x00000004ff027e24 */ /* 0x000fc8000f8e00ff */
[----:B------:R-:W1:Y:S02]  /*60f10*/  REDUX UR7, R2 ;  /* 0x00000000020773c4 */ /* 0x000e640000000000 */
[----:B------:R2:W-:Y:S01]  /*60f20*/  UTCATOMSWS.AND URZ, UR4 ;  /* 0x0000000400ff79e3 */ /* 0x0005e20008000000 */
[----:B0-----:R-:W-:Y:S01]  /*60f30*/  ISETP.EQ.U32.AND P0, PT, R0, UR5, PT ;  /* 0x0000000500007c0c */ /* 0x001fe2000bf02070 */
[----:B-1----:R-:W-:-:S12]  /*60f40*/  IMAD.U32 R0, RZ, RZ, UR7 ;  /* 0x00000007ff007e24 */ /* 0x002fd8000f8e00ff */
[----:B------:R2:W-:Y:S01]  /*60f50*/  @P0 ATOMS.AND RZ, [UR6], R0 ;  /* 0x00000000ffff098c */ /* 0x0005e2000a800006 */
[----:B------:R-:W-:Y:S05]  /*60f60*/  BRA `(.L_x_13) ;  /* 0x0000000000147947 */ /* 0x000fea0003800000 */
.L_x_15:
[----:B------:R-:W-:-:S07]  /*60f70*/  MOV R2, 0x60f90 ;  /* 0x00060f9000027802 */ /* 0x000fce0000000f00 */
[----:B------:R-:W-:Y:S05]  /*60f80*/  CALL.REL.NOINC `($__internal_0_$__cuda_sm10x_tcgen05_guardrail_trap_col_being_dealloced_not_returned_by_alloc) ;  /* 0x00000000002c7944 */ /* 0x000fea0003c00000 */
[----:B------:R-:W-:Y:S05]  /*60f90*/  BRA `(.L_x_13) ;  /* 0x0000000000087947 */ /* 0x000fea0003800000 */
.L_x_14:
[----:B------:R-:W-:-:S07]  /*60fa0*/  MOV R2, 0x60fc0 ;  /* 0x00060fc000027802 */ /* 0x000fce0000000f00 */
[----:B------:R-:W-:Y:S05]  /*60fb0*/  CALL.REL.NOINC `($__internal_2_$__cuda_sm10x_tcgen05_guardrail_trap_unallocated_columns_being_dealloced) ;  /* 0x0000000000387944 */ /* 0x000fea0003c00000 */
.L_x_13:
[----:B------:R-:W-:Y:S01]  /*60fc0*/  NOP ;  /* 0x0000000000007918 */ /* 0x000fe20000000000 */
[----:B--2---:R-:W-:Y:S05]  /*60fd0*/  EXIT ;  /* 0x000000000000794d */ /* 0x004fea0003800000 */
.L_x_8:
[----:B------:R-:W0:Y:S02]  /*60fe0*/  SYNCS.PHASECHK.TRANS64.TRYWAIT P1, [UR11], R8 ;  /* 0x00000008ff0075a7 */ /* 0x000e24000802110b */
[----:B0-----:R-:W-:Y:S05]  /*60ff0*/  @!P1 BRA `(.L_x_8) ;  /* 0xfffffffc00f89947 */ /* 0x001fea000383ffff */
[----:B------:R-:W-:Y:S05]  /*61000*/  BRA `(.L_x_16) ;  /* 0xfffffd68007c7947 */ /* 0x000fea000383ffff */
.L_x_12:
[----:B------:R-:W0:Y:S02]  /*61010*/  SYNCS.PHASECHK.TRANS64.TRYWAIT P5, [UR11], R4 ;  /* 0x00000004ff0075a7 */ /* 0x000e2400080a110b */
[----:B0-----:R-:W-:Y:S05]  /*61020*/  @!P5 BRA `(.L_x_12) ;  /* 0xfffffffc00f8d947 */ /* 0x001fea000383ffff */
[----:B------:R-:W-:Y:S05]  /*61030*/  BRA `(.L_x_11) ;  /* 0xfffffe8c00e87947 */ /* 0x000fea000383ffff */
        .weak           $__internal_0_$__cuda_sm10x_tcgen05_guardrail_trap_col_being_dealloced_not_returned_by_alloc
        .type           $__internal_0_$__cuda_sm10x_tcgen05_guardrail_trap_col_being_dealloced_not_returned_by_alloc,@function
        .size           $__internal_0_$__cuda_sm10x_tcgen05_guardrail_trap_col_being_dealloced_not_returned_by_alloc,($__internal_1_$__cuda_sm10x_tcgen05_guardrail_trap_phase_invalid_during_alloc - $__internal_0_$__cuda_sm10x_tcgen05_guardrail_trap_col_being_dealloced_not_returned_by_alloc)
$__internal_0_$__cuda_sm10x_tcgen05_guardrail_trap_col_being_dealloced_not_returned_by_alloc:
[----:B------:R-:W-:Y:S05]  /*61040*/  BPT.TRAP 0x1 ;  /* 0x000000040000795c */ /* 0x000fea0000300000 */
[----:B------:R-:W-:-:S04]  /*61050*/  IMAD.MOV.U32 R3, RZ, RZ, 0x0 ;  /* 0x00000000ff037424 */ /* 0x000fc800078e00ff */
[----:B------:R-:W-:Y:S05]  /*61060*/  RET.REL.NODEC R2 `(matmul_kernel) ;  /* 0xfffff9ec02e47950 */ /* 0x000fea0003c3ffff */
        .weak           $__internal_1_$__cuda_sm10x_tcgen05_guardrail_trap_phase_invalid_during_alloc
        .type           $__internal_1_$__cuda_sm10x_tcgen05_guardrail_trap_phase_invalid_during_alloc,@function
        .size           $__internal_1_$__cuda_sm10x_tcgen05_guardrail_trap_phase_invalid_during_alloc,($__internal_2_$__cuda_sm10x_tcgen05_guardrail_trap_unallocated_columns_being_dealloced - $__internal_1_$__cuda_sm10x_tcgen05_guardrail_trap_phase_invalid_during_alloc)
$__internal_1_$__cuda_sm10x_tcgen05_guardrail_trap_phase_invalid_during_alloc:
[----:B------:R-:W-:Y:S05]  /*61070*/  BPT.TRAP 0x1 ;  /* 0x000000040000795c */ /* 0x000fea0000300000 */
[----:B------:R-:W-:-:S04]  /*61080*/  IMAD.MOV.U32 R3, RZ, RZ, 0x0 ;  /* 0x00000000ff037424 */ /* 0x000fc800078e00ff */
[----:B------:R-:W-:Y:S05]  /*61090*/  RET.REL.NODEC R2 `(matmul_kernel) ;  /* 0xfffff9ec02d87950 */ /* 0x000fea0003c3ffff */
        .weak           $__internal_2_$__cuda_sm10x_tcgen05_guardrail_trap_unallocated_columns_being_dealloced
        .type           $__internal_2_$__cuda_sm10x_tcgen05_guardrail_trap_unallocated_columns_being_dealloced,@function
        .size           $__internal_2_$__cuda_sm10x_tcgen05_guardrail_trap_unallocated_columns_being_dealloced,(.L_x_20 - $__internal_2_$__cuda_sm10x_tcgen05_guardrail_trap_unallocated_columns_being_dealloced)
$__internal_2_$__cuda_sm10x_tcgen05_guardrail_trap_unallocated_columns_being_dealloced:
[----:B------:R-:W-:Y:S05]  /*610a0*/  BPT.TRAP 0x1 ;  /* 0x000000040000795c */ /* 0x000fea0000300000 */
[----:B------:R-:W-:-:S04]  /*610b0*/  IMAD.MOV.U32 R3, RZ, RZ, 0x0 ;  /* 0x00000000ff037424 */ /* 0x000fc800078e00ff */
[----:B------:R-:W-:Y:S05]  /*610c0*/  RET.REL.NODEC R2 `(matmul_kernel) ;  /* 0xfffff9ec02cc7950 */ /* 0x000fea0003c3ffff */
.L_x_17:
[----:B------:R-:W-:-:S00]  /*610d0*/  BRA `(.L_x_17) ;  /* 0xfffffffc00fc7947 */ /* 0x000fc0000383ffff */
[----:B------:R-:W-:-:S00]  /*610e0*/  NOP ;  /* 0x0000000000007918 */ /* 0x000fc00000000000 */
        /* <DEDUP_REMOVED lines=9> */
.L_x_20:


//--------------------- .nv.shared.matmul_kernel  --------------------------
	.section	.nv.shared.matmul_kernel,"aw",@nobits
	.sectionflags	@""
	.align	16
	.zero		1024


//--------------------- .nv.shared.reserved.0     --------------------------
	.section	.nv.shared.reserved.0,"aw",@nobits
	.align	8
	.weak		__nv_reservedSMEM_offset_0_alias
	.size		__nv_reservedSMEM_offset_0_alias, 0, 64
	.other		__nv_reservedSMEM_offset_0_alias,@"STO_CUDA_RESERVED_SHARED STV_DEFAULT"
__nv_reservedSMEM_offset_0_alias:
	.zero		0
.nv.shared.reserved.0:
	.zero		64
	.weak		__nv_reservedSMEM_allocation_phase
	.type		__nv_reservedSMEM_allocation_phase,@object
	.size		__nv_reservedSMEM_allocation_phase,(.L_0 - __nv_reservedSMEM_allocation_phase)
__nv_reservedSMEM_allocation_phase:
	.zero		1
.L_0:
	.zero		7
	.weak		__nv_reservedSMEM_devtool_atexit_pc
	.type		__nv_reservedSMEM_devtool_atexit_pc,@object
	.size		__nv_reservedSMEM_devtool_atexit_pc,(__nv_reservedSMEM_allocation_mask - __nv_reservedSMEM_devtool_atexit_pc)
__nv_reservedSMEM_devtool_atexit_pc:
	.zero		8
	.weak		__nv_reservedSMEM_allocation_mask
	.type		__nv_reservedSMEM_allocation_mask,@object
	.size		__nv_reservedSMEM_allocation_mask,(.L_2 - __nv_reservedSMEM_allocation_mask)
__nv_reservedSMEM_allocation_mask:
	.zero		4
.L_2:


//--------------------- .nv.constant0.matmul_kernel --------------------------
	.section	.nv.constant0.matmul_kernel,"a",@progbits
	.sectionflags	@""
	.align	4
.nv.constant0.matmul_kernel:
	.zero		976


//--------------------- SYMBOLS --------------------------

	.type		.nv.reservedSmem.offset0,@object
	.size		.nv.reservedSmem.offset0,0x4
	.type		.nv.reservedSmem.cap,@object
	.size		.nv.reservedSmem.cap,0x4
